	.target	sm_90a

	.elftype	@"ET_EXEC"


//--------------------- .note.nv.tkinfo           --------------------------
	.section	.note.nv.tkinfo,"",@"SHT_NOTE"
	.sectionflags	@"SHF_NOTE_NV_TKINFO"
	.tkinfo
        /*0018*/ 	.word	0x00000002
        /*0030*/ 	.string	""
        /*0030*/ 	.string	"ptxas"
        /*0030*/ 	.string	"Cuda compilation tools, release 13.0, V13.0.88"
        /*0030*/ 	.string	"Build cuda_13.0.r13.0/compiler.36424714_0"
        /*0030*/ 	.string	"-arch sm_90a -m 64 "



//--------------------- .note.nv.cuinfo           --------------------------
	.section	.note.nv.cuinfo,"",@"SHT_NOTE"
	.sectionflags	@"SHF_NOTE_NV_CUINFO"
        /*0018*/ 	.short	0x0002
        /*001a*/ 	.short	0x005a
        /*001c*/ 	.short	0x0082
	.zero		2


//--------------------- .nv.info                  --------------------------
	.section	.nv.info,"",@"SHT_CUDA_INFO"
	.align	4


	//----- nvinfo : EIATTR_REGCOUNT
	.align		4
        /*0000*/ 	.byte	0x04, 0x2f
        /*0002*/ 	.short	(.L_15 - .L_14)
	.align		4
.L_14:
        /*0004*/ 	.word	index@(_ZN7cutlass13device_kernelINS_4gemm6kernel13GemmUniversalINS1_17GroupProblemShapeIN4cute5tupleIJiiiEEEEENS1_10collective13CollectiveMmaINS1_39MainloopSm90ArrayTmaGmmaWarpSpecializedILi6ENS6_IJNS5_1CILi2EEENSC_ILi1EEESE_EEENS1_40KernelPtrArrayTmaWarpSpecializedPingpongEEENS6_IJNSC_ILi128EEESI_NSC_ILi64EEEEEENS_6half_tEPNS6_IJlSE_NSC_ILi0EEEEEESL_SO_NS5_8TiledMMAINS5_8MMA_AtomIJNS5_4SM904GMMA26MMA_64x128x16_F32F16F16_SSILNSS_5MajorE0ELSU_0ELNSS_7ScaleInE1ELSV_1EEEEEENS5_6LayoutINS6_IJSE_SE_SE_EEENS6_IJSM_SM_SM_EEEEENS6_IJNS5_10UnderscoreES12_S12_EEEEENS5_13SM90_TMA_LOADENS5_14ComposedLayoutINS5_7SwizzleILi3ELi4ELi3EEENS5_18smem_ptr_flag_bitsILi16EEENSY_INS6_IJNSC_ILi8EEESJ_EEENS6_IJSJ_SE_EEEEEEEvNS5_8identityENS5_23SM90_TMA_LOAD_MULTICASTES1F_vS1G_EENS_8epilogue10collective18CollectiveEpilogueINS1J_30Sm90PtrArrayTmaWarpSpecializedILi4ELi2ELi16ELb1ELb0ELi2EEEJSK_NS6_IJSJ_NSC_ILi32EEEEEESL_PNS6_IJSE_lSM_EEESL_S1R_NS1J_6fusion15FusionCallbacksIS1N_NS1S_17LinearCombinationISL_fSL_fLNS_15FloatRoundStyleE2EEESK_S1P_JEEES15_NS16_IS18_S1A_NSY_INS6_IJSJ_S1B_EEENS6_IJSE_SJ_EEEEEEENS5_17SM75_U16x8_LDSM_TENS5_14SM90_TMA_STOREES21_NS5_17SM90_U16x8_STSM_TENS5_9Copy_AtomIJNS5_17SM90_U32x4_STSM_NESL_EEEvEEEvvEEEEvNT_6ParamsE)
        /*0008*/ 	.word	0x000000a8


	//----- nvinfo : EIATTR_FRAME_SIZE
	.align		4
.L_15:
        /*000c*/ 	.byte	0x04, 0x11
        /*000e*/ 	.short	(.L_17 - .L_16)
	.align		4
.L_16:
        /*0010*/ 	.word	index@($__internal_0_$__cuda_sm20_div_u64)
        /*0014*/ 	.word	0x00000000


	//----- nvinfo : EIATTR_FRAME_SIZE
	.align		4
.L_17:
        /*0018*/ 	.byte	0x04, 0x11
        /*001a*/ 	.short	(.L_19 - .L_18)
	.align		4
.L_18:
        /*001c*/ 	.word	index@(_ZN7cutlass13device_kernelINS_4gemm6kernel13GemmUniversalINS1_17GroupProblemShapeIN4cute5tupleIJiiiEEEEENS1_10collective13CollectiveMmaINS1_39MainloopSm90ArrayTmaGmmaWarpSpecializedILi6ENS6_IJNS5_1CILi2EEENSC_ILi1EEESE_EEENS1_40KernelPtrArrayTmaWarpSpecializedPingpongEEENS6_IJNSC_ILi128EEESI_NSC_ILi64EEEEEENS_6half_tEPNS6_IJlSE_NSC_ILi0EEEEEESL_SO_NS5_8TiledMMAINS5_8MMA_AtomIJNS5_4SM904GMMA26MMA_64x128x16_F32F16F16_SSILNSS_5MajorE0ELSU_0ELNSS_7ScaleInE1ELSV_1EEEEEENS5_6LayoutINS6_IJSE_SE_SE_EEENS6_IJSM_SM_SM_EEEEENS6_IJNS5_10UnderscoreES12_S12_EEEEENS5_13SM90_TMA_LOADENS5_14ComposedLayoutINS5_7SwizzleILi3ELi4ELi3EEENS5_18smem_ptr_flag_bitsILi16EEENSY_INS6_IJNSC_ILi8EEESJ_EEENS6_IJSJ_SE_EEEEEEEvNS5_8identityENS5_23SM90_TMA_LOAD_MULTICASTES1F_vS1G_EENS_8epilogue10collective18CollectiveEpilogueINS1J_30Sm90PtrArrayTmaWarpSpecializedILi4ELi2ELi16ELb1ELb0ELi2EEEJSK_NS6_IJSJ_NSC_ILi32EEEEEESL_PNS6_IJSE_lSM_EEESL_S1R_NS1J_6fusion15FusionCallbacksIS1N_NS1S_17LinearCombinationISL_fSL_fLNS_15FloatRoundStyleE2EEESK_S1P_JEEES15_NS16_IS18_S1A_NSY_INS6_IJSJ_S1B_EEENS6_IJSE_SJ_EEEEEEENS5_17SM75_U16x8_LDSM_TENS5_14SM90_TMA_STOREES21_NS5_17SM90_U16x8_STSM_TENS5_9Copy_AtomIJNS5_17SM90_U32x4_STSM_NESL_EEEvEEEvvEEEEvNT_6ParamsE)
        /*0020*/ 	.word	0x00000000


	//----- nvinfo : EIATTR_MIN_STACK_SIZE
	.align		4
.L_19:
        /*0024*/ 	.byte	0x04, 0x12
        /*0026*/ 	.short	(.L_21 - .L_20)
	.align		4
.L_20:
        /*0028*/ 	.word	index@(_ZN7cutlass13device_kernelINS_4gemm6kernel13GemmUniversalINS1_17GroupProblemShapeIN4cute5tupleIJiiiEEEEENS1_10collective13CollectiveMmaINS1_39MainloopSm90ArrayTmaGmmaWarpSpecializedILi6ENS6_IJNS5_1CILi2EEENSC_ILi1EEESE_EEENS1_40KernelPtrArrayTmaWarpSpecializedPingpongEEENS6_IJNSC_ILi128EEESI_NSC_ILi64EEEEEENS_6half_tEPNS6_IJlSE_NSC_ILi0EEEEEESL_SO_NS5_8TiledMMAINS5_8MMA_AtomIJNS5_4SM904GMMA26MMA_64x128x16_F32F16F16_SSILNSS_5MajorE0ELSU_0ELNSS_7ScaleInE1ELSV_1EEEEEENS5_6LayoutINS6_IJSE_SE_SE_EEENS6_IJSM_SM_SM_EEEEENS6_IJNS5_10UnderscoreES12_S12_EEEEENS5_13SM90_TMA_LOADENS5_14ComposedLayoutINS5_7SwizzleILi3ELi4ELi3EEENS5_18smem_ptr_flag_bitsILi16EEENSY_INS6_IJNSC_ILi8EEESJ_EEENS6_IJSJ_SE_EEEEEEEvNS5_8identityENS5_23SM90_TMA_LOAD_MULTICASTES1F_vS1G_EENS_8epilogue10collective18CollectiveEpilogueINS1J_30Sm90PtrArrayTmaWarpSpecializedILi4ELi2ELi16ELb1ELb0ELi2EEEJSK_NS6_IJSJ_NSC_ILi32EEEEEESL_PNS6_IJSE_lSM_EEESL_S1R_NS1J_6fusion15FusionCallbacksIS1N_NS1S_17LinearCombinationISL_fSL_fLNS_15FloatRoundStyleE2EEESK_S1P_JEEES15_NS16_IS18_S1A_NSY_INS6_IJSJ_S1B_EEENS6_IJSE_SJ_EEEEEEENS5_17SM75_U16x8_LDSM_TENS5_14SM90_TMA_STOREES21_NS5_17SM90_U16x8_STSM_TENS5_9Copy_AtomIJNS5_17SM90_U32x4_STSM_NESL_EEEvEEEvvEEEEvNT_6ParamsE)
        /*002c*/ 	.word	0x00000000
.L_21:


//--------------------- .nv.compat                --------------------------
	.section	.nv.compat,"",@"SHT_CUDA_COMPAT_INFO"
	.align	4
        /*0000*/ 	.byte	0x02, 0x09, 0x01, 0x00, 0x02, 0x02, 0x04, 0x00, 0x02, 0x05, 0x05, 0x00, 0x03, 0x07, 0x01, 0x01
        /*0010*/ 	.byte	0x02, 0x03, 0x03, 0x00, 0x02, 0x06, 0x01, 0x00, 0x04, 0x0b, 0x08, 0x00, 0x00, 0x00, 0x00, 0x00
        /*0020*/ 	.byte	0x00, 0x00, 0x00, 0x00


//--------------------- .nv.info._ZN7cutlass13device_kernelINS_4gemm6kernel13GemmUniversalINS1_17GroupProblemShapeIN4cute5tupleIJiiiEEEEENS1_10collective13CollectiveMmaINS1_39MainloopSm90ArrayTmaGmmaWarpSpecializedILi6ENS6_IJNS5_1CILi2EEENSC_ILi1EEESE_EEENS1_40KernelPtrArrayTmaWarpSpecializedPingpongEEENS6_IJNSC_ILi128EEESI_NSC_ILi64EEEEEENS_6half_tEPNS6_IJlSE_NSC_ILi0EEEEEESL_SO_NS5_8TiledMMAINS5_8MMA_AtomIJNS5_4SM904GMMA26MMA_64x128x16_F32F16F16_SSILNSS_5MajorE0ELSU_0ELNSS_7ScaleInE1ELSV_1EEEEEENS5_6LayoutINS6_IJSE_SE_SE_EEENS6_IJSM_SM_SM_EEEEENS6_IJNS5_10UnderscoreES12_S12_EEEEENS5_13SM90_TMA_LOADENS5_14ComposedLayoutINS5_7SwizzleILi3ELi4ELi3EEENS5_18smem_ptr_flag_bitsILi16EEENSY_INS6_IJNSC_ILi8EEESJ_EEENS6_IJSJ_SE_EEEEEEEvNS5_8identityENS5_23SM90_TMA_LOAD_MULTICASTES1F_vS1G_EENS_8epilogue10collective18CollectiveEpilogueINS1J_30Sm90PtrArrayTmaWarpSpecializedILi4ELi2ELi16ELb1ELb0ELi2EEEJSK_NS6_IJSJ_NSC_ILi32EEEEEESL_PNS6_IJSE_lSM_EEESL_S1R_NS1J_6fusion15FusionCallbacksIS1N_NS1S_17LinearCombinationISL_fSL_fLNS_15FloatRoundStyleE2EEESK_S1P_JEEES15_NS16_IS18_S1A_NSY_INS6_IJSJ_S1B_EEENS6_IJSE_SJ_EEEEEEENS5_17SM75_U16x8_LDSM_TENS5_14SM90_TMA_STOREES21_NS5_17SM90_U16x8_STSM_TENS5_9Copy_AtomIJNS5_17SM90_U32x4_STSM_NESL_EEEvEEEvvEEEEvNT_6ParamsE --------------------------
	.section	.nv.info._ZN7cutlass13device_kernelINS_4gemm6kernel13GemmUniversalINS1_17GroupProblemShapeIN4cute5tupleIJiiiEEEEENS1_10collective13CollectiveMmaINS1_39MainloopSm90ArrayTmaGmmaWarpSpecializedILi6ENS6_IJNS5_1CILi2EEENSC_ILi1EEESE_EEENS1_40KernelPtrArrayTmaWarpSpecializedPingpongEEENS6_IJNSC_ILi128EEESI_NSC_ILi64EEEEEENS_6half_tEPNS6_IJlSE_NSC_ILi0EEEEEESL_SO_NS5_8TiledMMAINS5_8MMA_AtomIJNS5_4SM904GMMA26MMA_64x128x16_F32F16F16_SSILNSS_5MajorE0ELSU_0ELNSS_7ScaleInE1ELSV_1EEEEEENS5_6LayoutINS6_IJSE_SE_SE_EEENS6_IJSM_SM_SM_EEEEENS6_IJNS5_10UnderscoreES12_S12_EEEEENS5_13SM90_TMA_LOADENS5_14ComposedLayoutINS5_7SwizzleILi3ELi4ELi3EEENS5_18smem_ptr_flag_bitsILi16EEENSY_INS6_IJNSC_ILi8EEESJ_EEENS6_IJSJ_SE_EEEEEEEvNS5_8identityENS5_23SM90_TMA_LOAD_MULTICASTES1F_vS1G_EENS_8epilogue10collective18CollectiveEpilogueINS1J_30Sm90PtrArrayTmaWarpSpecializedILi4ELi2ELi16ELb1ELb0ELi2EEEJSK_NS6_IJSJ_NSC_ILi32EEEEEESL_PNS6_IJSE_lSM_EEESL_S1R_NS1J_6fusion15FusionCallbacksIS1N_NS1S_17LinearCombinationISL_fSL_fLNS_15FloatRoundStyleE2EEESK_S1P_JEEES15_NS16_IS18_S1A_NSY_INS6_IJSJ_S1B_EEENS6_IJSE_SJ_EEEEEEENS5_17SM75_U16x8_LDSM_TENS5_14SM90_TMA_STOREES21_NS5_17SM90_U16x8_STSM_TENS5_9Copy_AtomIJNS5_17SM90_U32x4_STSM_NESL_EEEvEEEvvEEEEvNT_6ParamsE,"",@"SHT_CUDA_INFO"
	.sectionflags	@""
	.align	4


	//----- nvinfo : EIATTR_CUDA_API_VERSION
	.align		4
        /*0000*/ 	.byte	0x04, 0x37
        /*0002*/ 	.short	(.L_23 - .L_22)
.L_22:
        /*0004*/ 	.word	0x00000082


	//----- nvinfo : EIATTR_KPARAM_INFO
	.align		4
.L_23:
        /*0008*/ 	.byte	0x04, 0x17
        /*000a*/ 	.short	(.L_25 - .L_24)
.L_24:
        /*000c*/ 	.word	0x00000000
        /*0010*/ 	.short	0x0000
        /*0012*/ 	.short	0x0070
        /*0014*/ 	.byte	0x00, 0xf0, 0x01, 0x1c


	//----- nvinfo : EIATTR_SPARSE_MMA_MASK
	.align		4
.L_25:
        /*0018*/ 	.byte	0x03, 0x50
        /*001a*/ 	.short	0x0000


	//----- nvinfo : EIATTR_MAXREG_COUNT
	.align		4
        /*001c*/ 	.byte	0x03, 0x1b
        /*001e*/ 	.short	0x00a8


	//----- nvinfo : EIATTR_NUM_BARRIERS
	.align		4
        /*0020*/ 	.byte	0x02, 0x4c
        /*0022*/ 	.byte	0x02
	.zero		1


	//----- nvinfo : EIATTR_EXTERNS
	.align		4
        /*0024*/ 	.byte	0x04, 0x0f
        /*0026*/ 	.short	(.L_27 - .L_26)


	//   ....[0]....
	.align		4
.L_26:
        /*0028*/ 	.word	index@(__assertfail)


	//----- nvinfo : EIATTR_MERCURY_ISA_VERSION
	.align		4
.L_27:
        /*002c*/ 	.byte	0x03, 0x5f
        /*002e*/ 	.short	0x0101


	//----- nvinfo : EIATTR_INT_WARP_WIDE_INSTR_OFFSETS
	.align		4
        /*0030*/ 	.byte	0x04, 0x31
        /*0032*/ 	.short	(.L_29 - .L_28)


	//   ....[0]....
.L_28:
        /*0034*/ 	.word	0x00001320


	//   ....[1]....
        /*0038*/ 	.word	0x00001350


	//   ....[2]....
        /*003c*/ 	.word	0x00001480


	//   ....[3]....
        /*0040*/ 	.word	0x00001510


	//   ....[4]....
        /*0044*/ 	.word	0x00001580


	//   ....[5]....
        /*0048*/ 	.word	0x000015b0


	//   ....[6]....
        /*004c*/ 	.word	0x00001600


	//   ....[7]....
        /*0050*/ 	.word	0x00001620


	//----- nvinfo : EIATTR_COOP_GROUP_MASK_REGIDS
	.align		4
.L_29:
        /*0054*/ 	.byte	0x04, 0x29
        /*0056*/ 	.short	(.L_31 - .L_30)


	//   ....[0]....
.L_30:
        /*0058*/ 	.word	0xffffffff


	//   ....[1]....
        /*005c*/ 	.word	0xffffffff


	//   ....[2]....
        /*0060*/ 	.word	0xffffffff


	//   ....[3]....
        /*0064*/ 	.word	0xffffffff


	//   ....[4]....
        /*0068*/ 	.word	0xffffffff


	//   ....[5]....
        /*006c*/ 	.word	0xffffffff


	//   ....[6]....
        /*0070*/ 	.word	0xffffffff


	//   ....[7]....
        /*0074*/ 	.word	0xffffffff


	//   ....[8]....
        /*0078*/ 	.word	0xffffffff


	//   ....[9]....
        /*007c*/ 	.word	0xffffffff


	//   ....[10]....
        /*0080*/ 	.word	0xffffffff


	//   ....[11]....
        /*0084*/ 	.word	0xffffffff


	//   ....[12]....
        /*0088*/ 	.word	0xffffffff


	//   ....[13]....
        /*008c*/ 	.word	0xffffffff


	//   ....[14]....
        /*0090*/ 	.word	0xffffffff


	//   ....[15]....
        /*0094*/ 	.word	0xffffffff


	//   ....[16]....
        /*0098*/ 	.word	0xffffffff


	//   ....[17]....
        /*009c*/ 	.word	0xffffffff


	//   ....[18]....
        /*00a0*/ 	.word	0xffffffff


	//   ....[19]....
        /*00a4*/ 	.word	0xffffffff


	//   ....[20]....
        /*00a8*/ 	.word	0xffffffff


	//   ....[21]....
        /*00ac*/ 	.word	0xffffffff


	//   ....[22]....
        /*00b0*/ 	.word	0xffffffff


	//   ....[23]....
        /*00b4*/ 	.word	0xffffffff


	//   ....[24]....
        /*00b8*/ 	.word	0xffffffff


	//   ....[25]....
        /*00bc*/ 	.word	0xffffffff


	//   ....[26]....
        /*00c0*/ 	.word	0xffffffff


	//   ....[27]....
        /*00c4*/ 	.word	0xffffffff


	//   ....[28]....
        /*00c8*/ 	.word	0xffffffff


	//   ....[29]....
        /*00cc*/ 	.word	0xffffffff


	//   ....[30]....
        /*00d0*/ 	.word	0xffffffff


	//   ....[31]....
        /*00d4*/ 	.word	0xffffffff


	//   ....[32]....
        /*00d8*/ 	.word	0xffffffff


	//   ....[33]....
        /*00dc*/ 	.word	0xffffffff


	//   ....[34]....
        /*00e0*/ 	.word	0xffffffff


	//   ....[35]....
        /*00e4*/ 	.word	0xffffffff


	//   ....[36]....
        /*00e8*/ 	.word	0xffffffff


	//   ....[37]....
        /*00ec*/ 	.word	0xffffffff


	//   ....[38]....
        /*00f0*/ 	.word	0xffffffff


	//   ....[39]....
        /*00f4*/ 	.word	0xffffffff


	//   ....[40]....
        /*00f8*/ 	.word	0xffffffff


	//   ....[41]....
        /*00fc*/ 	.word	0xffffffff


	//   ....[42]....
        /*0100*/ 	.word	0xffffffff


	//   ....[43]....
        /*0104*/ 	.word	0xffffffff


	//   ....[44]....
        /*0108*/ 	.word	0xffffffff


	//   ....[45]....
        /*010c*/ 	.word	0xffffffff


	//   ....[46]....
        /*0110*/ 	.word	0xffffffff


	//   ....[47]....
        /*0114*/ 	.word	0xffffffff


	//   ....[48]....
        /*0118*/ 	.word	0xffffffff


	//   ....[49]....
        /*011c*/ 	.word	0xffffffff


	//   ....[50]....
        /*0120*/ 	.word	0xffffffff


	//   ....[51]....
        /*0124*/ 	.word	0xffffffff


	//   ....[52]....
        /*0128*/ 	.word	0xffffffff


	//   ....[53]....
        /*012c*/ 	.word	0xffffffff


	//   ....[54]....
        /*0130*/ 	.word	0xffffffff


	//   ....[55]....
        /*0134*/ 	.word	0xffffffff


	//   ....[56]....
        /*0138*/ 	.word	0xffffffff


	//   ....[57]....
        /*013c*/ 	.word	0xffffffff


	//   ....[58]....
        /*0140*/ 	.word	0xffffffff


	//   ....[59]....
        /*0144*/ 	.word	0xffffffff


	//   ....[60]....
        /*0148*/ 	.word	0xffffffff


	//   ....[61]....
        /*014c*/ 	.word	0xffffffff


	//   ....[62]....
        /*0150*/ 	.word	0xffffffff


	//   ....[63]....
        /*0154*/ 	.word	0xffffffff


	//   ....[64]....
        /*0158*/ 	.word	0xffffffff


	//   ....[65]....
        /*015c*/ 	.word	0xffffffff


	//   ....[66]....
        /*0160*/ 	.word	0xffffffff


	//   ....[67]....
        /*0164*/ 	.word	0xffffffff


	//   ....[68]....
        /*0168*/ 	.word	0xffffffff


	//   ....[69]....
        /*016c*/ 	.word	0xffffffff


	//   ....[70]....
        /*0170*/ 	.word	0xffffffff


	//   ....[71]....
        /*0174*/ 	.word	0xffffffff


	//   ....[72]....
        /*0178*/ 	.word	0xffffffff


	//   ....[73]....
        /*017c*/ 	.word	0xffffffff


	//   ....[74]....
        /*0180*/ 	.word	0xffffffff


	//   ....[75]....
        /*0184*/ 	.word	0xffffffff


	//   ....[76]....
        /*0188*/ 	.word	0xffffffff


	//   ....[77]....
        /*018c*/ 	.word	0xffffffff


	//   ....[78]....
        /*0190*/ 	.word	0xffffffff


	//   ....[79]....
        /*0194*/ 	.word	0x0500000f


	//----- nvinfo : EIATTR_COOP_GROUP_INSTR_OFFSETS
	.align		4
.L_31:
        /*0198*/ 	.byte	0x04, 0x28
        /*019a*/ 	.short	(.L_33 - .L_32)


	//   ....[0]....
.L_32:
        /*019c*/ 	.word	0x000007c0


	//   ....[1]....
        /*01a0*/ 	.word	0x00000890


	//   ....[2]....
        /*01a4*/ 	.word	0x00000d20


	//   ....[3]....
        /*01a8*/ 	.word	0x00000f60


	//   ....[4]....
        /*01ac*/ 	.word	0x000011c0


	//   ....[5]....
        /*01b0*/ 	.word	0x00001200


	//   ....[6]....
        /*01b4*/ 	.word	0x000016e0


	//   ....[7]....
        /*01b8*/ 	.word	0x00001e20


	//   ....[8]....
        /*01bc*/ 	.word	0x00001e50


	//   ....[9]....
        /*01c0*/ 	.word	0x00001ed0


	//   ....[10]....
        /*01c4*/ 	.word	0x00001ee0


	//   ....[11]....
        /*01c8*/ 	.word	0x00001f20


	//   ....[12]....
        /*01cc*/ 	.word	0x00001f40


	//   ....[13]....
        /*01d0*/ 	.word	0x00001f80


	//   ....[14]....
        /*01d4*/ 	.word	0x00001fa0


	//   ....[15]....
        /*01d8*/ 	.word	0x00001fe0


	//   ....[16]....
        /*01dc*/ 	.word	0x00002000


	//   ....[17]....
        /*01e0*/ 	.word	0x00002070


	//   ....[18]....
        /*01e4*/ 	.word	0x00002190


	//   ....[19]....
        /*01e8*/ 	.word	0x000021b0


	//   ....[20]....
        /*01ec*/ 	.word	0x00002810


	//   ....[21]....
        /*01f0*/ 	.word	0x00002820


	//   ....[22]....
        /*01f4*/ 	.word	0x00002870


	//   ....[23]....
        /*01f8*/ 	.word	0x00002880


	//   ....[24]....
        /*01fc*/ 	.word	0x000028d0


	//   ....[25]....
        /*0200*/ 	.word	0x000028e0


	//   ....[26]....
        /*0204*/ 	.word	0x00002930


	//   ....[27]....
        /*0208*/ 	.word	0x00002940


	//   ....[28]....
        /*020c*/ 	.word	0x00002990


	//   ....[29]....
        /*0210*/ 	.word	0x000029a0


	//   ....[30]....
        /*0214*/ 	.word	0x00002a30


	//   ....[31]....
        /*0218*/ 	.word	0x00002a80


	//   ....[32]....
        /*021c*/ 	.word	0x00002b10


	//   ....[33]....
        /*0220*/ 	.word	0x00002b30


	//   ....[34]....
        /*0224*/ 	.word	0x00002b40


	//   ....[35]....
        /*0228*/ 	.word	0x00002b50


	//   ....[36]....
        /*022c*/ 	.word	0x00002b60


	//   ....[37]....
        /*0230*/ 	.word	0x00002b70


	//   ....[38]....
        /*0234*/ 	.word	0x00003480


	//   ....[39]....
        /*0238*/ 	.word	0x00003720


	//   ....[40]....
        /*023c*/ 	.word	0x00003a90


	//   ....[41]....
        /*0240*/ 	.word	0x00008b70


	//   ....[42]....
        /*0244*/ 	.word	0x00008f70


	//   ....[43]....
        /*0248*/ 	.word	0x00009310


	//   ....[44]....
        /*024c*/ 	.word	0x0000a640


	//   ....[45]....
        /*0250*/ 	.word	0x0000ad10


	//   ....[46]....
        /*0254*/ 	.word	0x0000b200


	//   ....[47]....
        /*0258*/ 	.word	0x0000c080


	//   ....[48]....
        /*025c*/ 	.word	0x0000cfe0


	//   ....[49]....
        /*0260*/ 	.word	0x0000d000


	//   ....[50]....
        /*0264*/ 	.word	0x0000d050


	//   ....[51]....
        /*0268*/ 	.word	0x0000d070


	//   ....[52]....
        /*026c*/ 	.word	0x0000d0b0


	//   ....[53]....
        /*0270*/ 	.word	0x0000d0e0


	//   ....[54]....
        /*0274*/ 	.word	0x0000d120


	//   ....[55]....
        /*0278*/ 	.word	0x0000d150


	//   ....[56]....
        /*027c*/ 	.word	0x0000d190


	//   ....[57]....
        /*0280*/ 	.word	0x0000d1c0


	//   ....[58]....
        /*0284*/ 	.word	0x0000d250


	//   ....[59]....
        /*0288*/ 	.word	0x0000d370


	//   ....[60]....
        /*028c*/ 	.word	0x0000d390


	//   ....[61]....
        /*0290*/ 	.word	0x0000d9e0


	//   ....[62]....
        /*0294*/ 	.word	0x0000d9f0


	//   ....[63]....
        /*0298*/ 	.word	0x0000da40


	//   ....[64]....
        /*029c*/ 	.word	0x0000da50


	//   ....[65]....
        /*02a0*/ 	.word	0x0000daa0


	//   ....[66]....
        /*02a4*/ 	.word	0x0000dab0


	//   ....[67]....
        /*02a8*/ 	.word	0x0000db00


	//   ....[68]....
        /*02ac*/ 	.word	0x0000db10


	//   ....[69]....
        /*02b0*/ 	.word	0x0000db60


	//   ....[70]....
        /*02b4*/ 	.word	0x0000db70


	//   ....[71]....
        /*02b8*/ 	.word	0x0000dc00


	//   ....[72]....
        /*02bc*/ 	.word	0x0000dc70


	//   ....[73]....
        /*02c0*/ 	.word	0x0000dd00


	//   ....[74]....
        /*02c4*/ 	.word	0x0000dd20


	//   ....[75]....
        /*02c8*/ 	.word	0x0000dd30


	//   ....[76]....
        /*02cc*/ 	.word	0x0000dd40


	//   ....[77]....
        /*02d0*/ 	.word	0x0000dd50


	//   ....[78]....
        /*02d4*/ 	.word	0x0000dd60


	//   ....[79]....
        /*02d8*/ 	.word	0x0000f630


	//----- nvinfo : EIATTR_REG_RECONFIG
	.align		4
.L_33:
        /*02dc*/ 	.byte	0x01, 0x54
	.zero		2


	//----- nvinfo : EIATTR_SYSCALL_OFFSETS
	.align		4
        /*02e0*/ 	.byte	0x04, 0x46
        /*02e2*/ 	.short	(.L_35 - .L_34)


	//   ....[0]....
.L_34:
        /*02e4*/ 	.word	0x000052c0


	//   ....[1]....
        /*02e8*/ 	.word	0x000053b0


	//----- nvinfo : EIATTR_MBARRIER_INSTR_OFFSETS
	.align		4
.L_35:
        /*02ec*/ 	.byte	0x04, 0x39
        /*02ee*/ 	.short	(.L_37 - .L_36)


	//   ....[0]....
.L_36:
        /*02f0*/ 	.word	0x00000c00
        /*02f4*/ 	.word	0x000000ff
        /*02f8*/ 	.word	0x00034400
        /*02fc*/ 	.short	0x0100
        /*02fe*/ 	.byte	0x0b
	.zero		1


	//   ....[1]....
        /*0300*/ 	.word	0x00000c10
        /*0304*/ 	.word	0x000000ff
        /*0308*/ 	.word	0x00034440
        /*030c*/ 	.short	0x0100
        /*030e*/ 	.byte	0x0b
	.zero		1


	//   ....[2]....
        /*0310*/ 	.word	0x00000c20
        /*0314*/ 	.word	0x000000ff
        /*0318*/ 	.word	0x00034408
        /*031c*/ 	.short	0x0100
        /*031e*/ 	.byte	0x0b
	.zero		1


	//   ....[3]....
        /*0320*/ 	.word	0x00000c30
        /*0324*/ 	.word	0x000000ff
        /*0328*/ 	.word	0x00034448
        /*032c*/ 	.short	0x0100
        /*032e*/ 	.byte	0x0b
	.zero		1


	//   ....[4]....
        /*0330*/ 	.word	0x00000c40
        /*0334*/ 	.word	0x000000ff
        /*0338*/ 	.word	0x00034410
        /*033c*/ 	.short	0x0100
        /*033e*/ 	.byte	0x0b
	.zero		1


	//   ....[5]....
        /*0340*/ 	.word	0x00000c50
        /*0344*/ 	.word	0x000000ff
        /*0348*/ 	.word	0x00034450
        /*034c*/ 	.short	0x0100
        /*034e*/ 	.byte	0x0b
	.zero		1


	//   ....[6]....
        /*0350*/ 	.word	0x00000c60
        /*0354*/ 	.word	0x000000ff
        /*0358*/ 	.word	0x00034418
        /*035c*/ 	.short	0x0100
        /*035e*/ 	.byte	0x0b
	.zero		1


	//   ....[7]....
        /*0360*/ 	.word	0x00000c70
        /*0364*/ 	.word	0x000000ff
        /*0368*/ 	.word	0x00034458
        /*036c*/ 	.short	0x0100
        /*036e*/ 	.byte	0x0b
	.zero		1


	//   ....[8]....
        /*0370*/ 	.word	0x00000c80
        /*0374*/ 	.word	0x000000ff
        /*0378*/ 	.word	0x00034420
        /*037c*/ 	.short	0x0100
        /*037e*/ 	.byte	0x0b
	.zero		1


	//   ....[9]....
        /*0380*/ 	.word	0x00000c90
        /*0384*/ 	.word	0x000000ff
        /*0388*/ 	.word	0x00034460
        /*038c*/ 	.short	0x0100
        /*038e*/ 	.byte	0x0b
	.zero		1


	//   ....[10]....
        /*0390*/ 	.word	0x00000ca0
        /*0394*/ 	.word	0x000000ff
        /*0398*/ 	.word	0x00034428
        /*039c*/ 	.short	0x0100
        /*039e*/ 	.byte	0x0b
	.zero		1


	//   ....[11]....
        /*03a0*/ 	.word	0x00000cb0
        /*03a4*/ 	.word	0x000000ff
        /*03a8*/ 	.word	0x00034468
        /*03ac*/ 	.short	0x0100
        /*03ae*/ 	.byte	0x0b
	.zero		1


	//   ....[12]....
        /*03b0*/ 	.word	0x00000cc0
        /*03b4*/ 	.word	0x000000ff
        /*03b8*/ 	.word	0x00034430
        /*03bc*/ 	.short	0x0100
        /*03be*/ 	.byte	0x0b
	.zero		1


	//   ....[13]....
        /*03c0*/ 	.word	0x00000cd0
        /*03c4*/ 	.word	0x000000ff
        /*03c8*/ 	.word	0x00034470
        /*03cc*/ 	.short	0x0100
        /*03ce*/ 	.byte	0x0b
	.zero		1


	//   ....[14]....
        /*03d0*/ 	.word	0x00000ce0
        /*03d4*/ 	.word	0x000000ff
        /*03d8*/ 	.word	0x00034438
        /*03dc*/ 	.short	0x0100
        /*03de*/ 	.byte	0x0b
	.zero		1


	//   ....[15]....
        /*03e0*/ 	.word	0x00000cf0
        /*03e4*/ 	.word	0x000000ff
        /*03e8*/ 	.word	0x00034478
        /*03ec*/ 	.short	0x0100
        /*03ee*/ 	.byte	0x0b
	.zero		1


	//   ....[16]....
        /*03f0*/ 	.word	0x00000e90
        /*03f4*/ 	.word	0x000000ff
        /*03f8*/ 	.word	0x00034480
        /*03fc*/ 	.short	0x0100
        /*03fe*/ 	.byte	0x0b
	.zero		1


	//   ....[17]....
        /*0400*/ 	.word	0x00000ea0
        /*0404*/ 	.word	0x000000ff
        /*0408*/ 	.word	0x000344b0
        /*040c*/ 	.short	0x0100
        /*040e*/ 	.byte	0x0b
	.zero		1


	//   ....[18]....
        /*0410*/ 	.word	0x00000eb0
        /*0414*/ 	.word	0x000000ff
        /*0418*/ 	.word	0x00034488
        /*041c*/ 	.short	0x0100
        /*041e*/ 	.byte	0x0b
	.zero		1


	//   ....[19]....
        /*0420*/ 	.word	0x00000ec0
        /*0424*/ 	.word	0x000000ff
        /*0428*/ 	.word	0x000344b8
        /*042c*/ 	.short	0x0100
        /*042e*/ 	.byte	0x0b
	.zero		1


	//   ....[20]....
        /*0430*/ 	.word	0x00000ed0
        /*0434*/ 	.word	0x000000ff
        /*0438*/ 	.word	0x00034490
        /*043c*/ 	.short	0x0100
        /*043e*/ 	.byte	0x0b
	.zero		1


	//   ....[21]....
        /*0440*/ 	.word	0x00000ee0
        /*0444*/ 	.word	0x000000ff
        /*0448*/ 	.word	0x000344c0
        /*044c*/ 	.short	0x0100
        /*044e*/ 	.byte	0x0b
	.zero		1


	//   ....[22]....
        /*0450*/ 	.word	0x00000ef0
        /*0454*/ 	.word	0x000000ff
        /*0458*/ 	.word	0x00034498
        /*045c*/ 	.short	0x0100
        /*045e*/ 	.byte	0x0b
	.zero		1


	//   ....[23]....
        /*0460*/ 	.word	0x00000f00
        /*0464*/ 	.word	0x000000ff
        /*0468*/ 	.word	0x000344c8
        /*046c*/ 	.short	0x0100
        /*046e*/ 	.byte	0x0b
	.zero		1


	//   ....[24]....
        /*0470*/ 	.word	0x00000f10
        /*0474*/ 	.word	0x000000ff
        /*0478*/ 	.word	0x000344a0
        /*047c*/ 	.short	0x0100
        /*047e*/ 	.byte	0x0b
	.zero		1


	//   ....[25]....
        /*0480*/ 	.word	0x00000f20
        /*0484*/ 	.word	0x000000ff
        /*0488*/ 	.word	0x000344d0
        /*048c*/ 	.short	0x0100
        /*048e*/ 	.byte	0x0b
	.zero		1


	//   ....[26]....
        /*0490*/ 	.word	0x00000f30
        /*0494*/ 	.word	0x000000ff
        /*0498*/ 	.word	0x000344a8
        /*049c*/ 	.short	0x0100
        /*049e*/ 	.byte	0x0b
	.zero		1


	//   ....[27]....
        /*04a0*/ 	.word	0x00000f40
        /*04a4*/ 	.word	0x000000ff
        /*04a8*/ 	.word	0x000344d8
        /*04ac*/ 	.short	0x0100
        /*04ae*/ 	.byte	0x0b
	.zero		1


	//   ....[28]....
        /*04b0*/ 	.word	0x00001130
        /*04b4*/ 	.word	0x000000ff
        /*04b8*/ 	.word	0x000344e0
        /*04bc*/ 	.short	0x0100
        /*04be*/ 	.byte	0x06
	.zero		1


	//   ....[29]....
        /*04c0*/ 	.word	0x00001140
        /*04c4*/ 	.word	0x000000ff
        /*04c8*/ 	.word	0x00034500
        /*04cc*/ 	.short	0x0100
        /*04ce*/ 	.byte	0x06
	.zero		1


	//   ....[30]....
        /*04d0*/ 	.word	0x00001150
        /*04d4*/ 	.word	0x000000ff
        /*04d8*/ 	.word	0x000344e8
        /*04dc*/ 	.short	0x0100
        /*04de*/ 	.byte	0x06
	.zero		1


	//   ....[31]....
        /*04e0*/ 	.word	0x00001160
        /*04e4*/ 	.word	0x000000ff
        /*04e8*/ 	.word	0x00034508
        /*04ec*/ 	.short	0x0100
        /*04ee*/ 	.byte	0x06
	.zero		1


	//   ....[32]....
        /*04f0*/ 	.word	0x00001170
        /*04f4*/ 	.word	0x000000ff
        /*04f8*/ 	.word	0x000344f0
        /*04fc*/ 	.short	0x0100
        /*04fe*/ 	.byte	0x06
	.zero		1


	//   ....[33]....
        /*0500*/ 	.word	0x00001180
        /*0504*/ 	.word	0x000000ff
        /*0508*/ 	.word	0x00034510
        /*050c*/ 	.short	0x0100
        /*050e*/ 	.byte	0x06
	.zero		1


	//   ....[34]....
        /*0510*/ 	.word	0x00001190
        /*0514*/ 	.word	0x000000ff
        /*0518*/ 	.word	0x000344f8
        /*051c*/ 	.short	0x0100
        /*051e*/ 	.byte	0x06
	.zero		1


	//   ....[35]....
        /*0520*/ 	.word	0x000011a0
        /*0524*/ 	.word	0x000000ff
        /*0528*/ 	.word	0x00034518
        /*052c*/ 	.short	0x0100
        /*052e*/ 	.byte	0x06
	.zero		1


	//   ....[36]....
        /*0530*/ 	.word	0x00001570
        /*0534*/ 	.word	0x000000ff
        /*0538*/ 	.word	0x00034520
        /*053c*/ 	.short	0x0100
        /*053e*/ 	.byte	0x06
	.zero		1


	//   ....[37]....
        /*0540*/ 	.word	0x000015a0
        /*0544*/ 	.word	0x000000ff
        /*0548*/ 	.word	0x00034528
        /*054c*/ 	.short	0x0100
        /*054e*/ 	.byte	0x06
	.zero		1


	//   ....[38]....
        /*0550*/ 	.word	0x000015f0
        /*0554*/ 	.word	0x000000ff
        /*0558*/ 	.word	0x00034530
        /*055c*/ 	.short	0x0100
        /*055e*/ 	.byte	0x0b
	.zero		1


	//   ....[39]....
        /*0560*/ 	.word	0x00001610
        /*0564*/ 	.word	0x000000ff
        /*0568*/ 	.word	0x00034538
        /*056c*/ 	.short	0x0100
        /*056e*/ 	.byte	0x0b
	.zero		1


	//   ....[40]....
        /*0570*/ 	.word	0x00001680
        /*0574*/ 	.word	0x000000ff
        /*0578*/ 	.word	0x00034540
        /*057c*/ 	.short	0x0100
        /*057e*/ 	.byte	0x0b
	.zero		1


	//   ....[41]....
        /*0580*/ 	.word	0x00001690
        /*0584*/ 	.word	0x000000ff
        /*0588*/ 	.word	0x00034548
        /*058c*/ 	.short	0x0100
        /*058e*/ 	.byte	0x0b
	.zero		1


	//   ....[42]....
        /*0590*/ 	.word	0x000031b0
        /*0594*/ 	.word	0x000000ff
        /*0598*/ 	.word	0x00034400
        /*059c*/ 	.short	0x010a
        /*059e*/ 	.byte	0x0b
	.zero		1


	//   ....[43]....
        /*05a0*/ 	.word	0x000032c0
        /*05a4*/ 	.word	0x000000ff
        /*05a8*/ 	.word	0x00000000
        /*05ac*/ 	.short	0x0101
        /*05ae*/ 	.byte	0x0b
	.zero		1


	//   ....[44]....
        /*05b0*/ 	.word	0x00003ee0
        /*05b4*/ 	.word	0x0000000a
        /*05b8*/ 	.word	0x00000000
        /*05bc*/ 	.short	0x010a
        /*05be*/ 	.byte	0x30
	.zero		1


	//   ....[45]....
        /*05c0*/ 	.word	0x00004410
        /*05c4*/ 	.word	0x000000ff
        /*05c8*/ 	.word	0x00034480
        /*05cc*/ 	.short	0x010a
        /*05ce*/ 	.byte	0x04
	.zero		1


	//   ....[46]....
        /*05d0*/ 	.word	0x00004450
        /*05d4*/ 	.word	0x000000ff
        /*05d8*/ 	.word	0x00034480
        /*05dc*/ 	.short	0x010a
        /*05de*/ 	.byte	0x04
	.zero		1


	//   ....[47]....
        /*05e0*/ 	.word	0x00004930
        /*05e4*/ 	.word	0x000000ff
        /*05e8*/ 	.word	0x00034480
        /*05ec*/ 	.short	0x010a
        /*05ee*/ 	.byte	0x04
	.zero		1


	//   ....[48]....
        /*05f0*/ 	.word	0x00004970
        /*05f4*/ 	.word	0x000000ff
        /*05f8*/ 	.word	0x00034480
        /*05fc*/ 	.short	0x010a
        /*05fe*/ 	.byte	0x04
	.zero		1


	//   ....[49]....
        /*0600*/ 	.word	0x00004da0
        /*0604*/ 	.word	0x00000005
        /*0608*/ 	.word	0x00000000
        /*060c*/ 	.short	0x0101
        /*060e*/ 	.byte	0x3f
	.zero		1


	//   ....[50]....
        /*0610*/ 	.word	0x00004eb0
        /*0614*/ 	.word	0x00000003
        /*0618*/ 	.word	0x00000000
        /*061c*/ 	.short	0x0101
        /*061e*/ 	.byte	0x33
	.zero		1


	//   ....[51]....
        /*0620*/ 	.word	0x00004fa0
        /*0624*/ 	.word	0x00000003
        /*0628*/ 	.word	0x00000000
        /*062c*/ 	.short	0x0101
        /*062e*/ 	.byte	0x3f
	.zero		1


	//   ....[52]....
        /*0630*/ 	.word	0x00005000
        /*0634*/ 	.word	0x0000000a
        /*0638*/ 	.word	0x00000010
        /*063c*/ 	.short	0x010a
        /*063e*/ 	.byte	0x30
	.zero		1


	//   ....[53]....
        /*0640*/ 	.word	0x00005760
        /*0644*/ 	.word	0x000000ff
        /*0648*/ 	.word	0x000344e0
        /*064c*/ 	.short	0x010a
        /*064e*/ 	.byte	0x32
	.zero		1


	//   ....[54]....
        /*0650*/ 	.word	0x00005d20
        /*0654*/ 	.word	0x000000ff
        /*0658*/ 	.word	0x000344e8
        /*065c*/ 	.short	0x010a
        /*065e*/ 	.byte	0x32
	.zero		1


	//   ....[55]....
        /*0660*/ 	.word	0x00006270
        /*0664*/ 	.word	0x000000ff
        /*0668*/ 	.word	0x00000000
        /*066c*/ 	.short	0x0101
        /*066e*/ 	.byte	0x08
	.zero		1


	//   ....[56]....
        /*0670*/ 	.word	0x000062a0
        /*0674*/ 	.word	0x000000ff
        /*0678*/ 	.word	0x000344f0
        /*067c*/ 	.short	0x010a
        /*067e*/ 	.byte	0x32
	.zero		1


	//   ....[57]....
        /*0680*/ 	.word	0x000067f0
        /*0684*/ 	.word	0x000000ff
        /*0688*/ 	.word	0x00000000
        /*068c*/ 	.short	0x0101
        /*068e*/ 	.byte	0x09
	.zero		1


	//   ....[58]....
        /*0690*/ 	.word	0x00006820
        /*0694*/ 	.word	0x000000ff
        /*0698*/ 	.word	0x000344f8
        /*069c*/ 	.short	0x010a
        /*069e*/ 	.byte	0x32
	.zero		1


	//   ....[59]....
        /*06a0*/ 	.word	0x00006d70
        /*06a4*/ 	.word	0x000000ff
        /*06a8*/ 	.word	0x00000000
        /*06ac*/ 	.short	0x0101
        /*06ae*/ 	.byte	0x0a
	.zero		1


	//   ....[60]....
        /*06b0*/ 	.word	0x00006dc0
        /*06b4*/ 	.word	0x000000ff
        /*06b8*/ 	.word	0x000344e0
        /*06bc*/ 	.short	0x010a
        /*06be*/ 	.byte	0x32
	.zero		1


	//   ....[61]....
        /*06c0*/ 	.word	0x00007310
        /*06c4*/ 	.word	0x000000ff
        /*06c8*/ 	.word	0x00000000
        /*06cc*/ 	.short	0x0101
        /*06ce*/ 	.byte	0x07
	.zero		1


	//   ....[62]....
        /*06d0*/ 	.word	0x00007340
        /*06d4*/ 	.word	0x000000ff
        /*06d8*/ 	.word	0x000344e8
        /*06dc*/ 	.short	0x010a
        /*06de*/ 	.byte	0x32
	.zero		1


	//   ....[63]....
        /*06e0*/ 	.word	0x00007870
        /*06e4*/ 	.word	0x000000ff
        /*06e8*/ 	.word	0x00000000
        /*06ec*/ 	.short	0x0101
        /*06ee*/ 	.byte	0x08
	.zero		1


	//   ....[64]....
        /*06f0*/ 	.word	0x000078a0
        /*06f4*/ 	.word	0x000000ff
        /*06f8*/ 	.word	0x000344f0
        /*06fc*/ 	.short	0x010a
        /*06fe*/ 	.byte	0x32
	.zero		1


	//   ....[65]....
        /*0700*/ 	.word	0x00007dd0
        /*0704*/ 	.word	0x000000ff
        /*0708*/ 	.word	0x00000000
        /*070c*/ 	.short	0x0101
        /*070e*/ 	.byte	0x09
	.zero		1


	//   ....[66]....
        /*0710*/ 	.word	0x00007e00
        /*0714*/ 	.word	0x000000ff
        /*0718*/ 	.word	0x000344f8
        /*071c*/ 	.short	0x010a
        /*071e*/ 	.byte	0x32
	.zero		1


	//   ....[67]....
        /*0720*/ 	.word	0x00008340
        /*0724*/ 	.word	0x000000ff
        /*0728*/ 	.word	0x00000000
        /*072c*/ 	.short	0x0101
        /*072e*/ 	.byte	0x0a
	.zero		1


	//   ....[68]....
        /*0730*/ 	.word	0x000083c0
        /*0734*/ 	.word	0x000000ff
        /*0738*/ 	.word	0x00034400
        /*073c*/ 	.short	0x010a
        /*073e*/ 	.byte	0x04
	.zero		1


	//   ....[69]....
        /*0740*/ 	.word	0x000084e0
        /*0744*/ 	.word	0x000000ff
        /*0748*/ 	.word	0x00000000
        /*074c*/ 	.short	0x0101
        /*074e*/ 	.byte	0x04
	.zero		1


	//   ....[70]....
        /*0750*/ 	.word	0x00008690
        /*0754*/ 	.word	0x000000ff
        /*0758*/ 	.word	0x00034400
        /*075c*/ 	.short	0x010a
        /*075e*/ 	.byte	0x04
	.zero		1


	//   ....[71]....
        /*0760*/ 	.word	0x000087a0
        /*0764*/ 	.word	0x000000ff
        /*0768*/ 	.word	0x00000000
        /*076c*/ 	.short	0x0101
        /*076e*/ 	.byte	0x04
	.zero		1


	//   ....[72]....
        /*0770*/ 	.word	0x00008c60
        /*0774*/ 	.word	0x000000ff
        /*0778*/ 	.word	0x00000000
        /*077c*/ 	.short	0x0101
        /*077e*/ 	.byte	0x07
	.zero		1


	//   ....[73]....
        /*0780*/ 	.word	0x00008c80
        /*0784*/ 	.word	0x00000000
        /*0788*/ 	.word	0x00000000
        /*078c*/ 	.short	0x0101
        /*078e*/ 	.byte	0x33
	.zero		1


	//   ....[74]....
        /*0790*/ 	.word	0x00009410
        /*0794*/ 	.word	0x000000ff
        /*0798*/ 	.word	0x00034528
        /*079c*/ 	.short	0x010a
        /*079e*/ 	.byte	0x06
	.zero		1


	//   ....[75]....
        /*07a0*/ 	.word	0x00009530
        /*07a4*/ 	.word	0x000000ff
        /*07a8*/ 	.word	0x00034400
        /*07ac*/ 	.short	0x010a
        /*07ae*/ 	.byte	0x07
	.zero		1


	//   ....[76]....
        /*07b0*/ 	.word	0x00009650
        /*07b4*/ 	.word	0x000000ff
        /*07b8*/ 	.word	0x00000000
        /*07bc*/ 	.short	0x0101
        /*07be*/ 	.byte	0x07
	.zero		1


	//   ....[77]....
        /*07c0*/ 	.word	0x00009840
        /*07c4*/ 	.word	0x000000ff
        /*07c8*/ 	.word	0x00034500
        /*07cc*/ 	.short	0x010a
        /*07ce*/ 	.byte	0x06
	.zero		1


	//   ....[78]....
        /*07d0*/ 	.word	0x00009900
        /*07d4*/ 	.word	0x000000ff
        /*07d8*/ 	.word	0x000344e0
        /*07dc*/ 	.short	0x010b
        /*07de*/ 	.byte	0x06
	.zero		1


	//   ....[79]....
        /*07e0*/ 	.word	0x00009960
        /*07e4*/ 	.word	0x000000ff
        /*07e8*/ 	.word	0x00000000
        /*07ec*/ 	.short	0x0101
        /*07ee*/ 	.byte	0x07
	.zero		1


	//   ....[80]....
        /*07f0*/ 	.word	0x00009990
        /*07f4*/ 	.word	0x000000ff
        /*07f8*/ 	.word	0x00034508
        /*07fc*/ 	.short	0x010a
        /*07fe*/ 	.byte	0x06
	.zero		1


	//   ....[81]....
        /*0800*/ 	.word	0x00009a70
        /*0804*/ 	.word	0x000000ff
        /*0808*/ 	.word	0x000344e8
        /*080c*/ 	.short	0x010b
        /*080e*/ 	.byte	0x06
	.zero		1


	//   ....[82]....
        /*0810*/ 	.word	0x00009ae0
        /*0814*/ 	.word	0x000000ff
        /*0818*/ 	.word	0x00000000
        /*081c*/ 	.short	0x0101
        /*081e*/ 	.byte	0x10
	.zero		1


	//   ....[83]....
        /*0820*/ 	.word	0x00009b10
        /*0824*/ 	.word	0x000000ff
        /*0828*/ 	.word	0x00034510
        /*082c*/ 	.short	0x010a
        /*082e*/ 	.byte	0x06
	.zero		1


	//   ....[84]....
        /*0830*/ 	.word	0x00009be0
        /*0834*/ 	.word	0x000000ff
        /*0838*/ 	.word	0x000344f0
        /*083c*/ 	.short	0x010b
        /*083e*/ 	.byte	0x06
	.zero		1


	//   ....[85]....
        /*0840*/ 	.word	0x00009c40
        /*0844*/ 	.word	0x000000ff
        /*0848*/ 	.word	0x00000000
        /*084c*/ 	.short	0x0101
        /*084e*/ 	.byte	0x21
	.zero		1


	//   ....[86]....
        /*0850*/ 	.word	0x00009c70
        /*0854*/ 	.word	0x000000ff
        /*0858*/ 	.word	0x00034518
        /*085c*/ 	.short	0x010a
        /*085e*/ 	.byte	0x06
	.zero		1


	//   ....[87]....
        /*0860*/ 	.word	0x00009d40
        /*0864*/ 	.word	0x000000ff
        /*0868*/ 	.word	0x000344f8
        /*086c*/ 	.short	0x010b
        /*086e*/ 	.byte	0x06
	.zero		1


	//   ....[88]....
        /*0870*/ 	.word	0x00009db0
        /*0874*/ 	.word	0x000000ff
        /*0878*/ 	.word	0x00000000
        /*087c*/ 	.short	0x0101
        /*087e*/ 	.byte	0x22
	.zero		1


	//   ....[89]....
        /*0880*/ 	.word	0x00009df0
        /*0884*/ 	.word	0x000000ff
        /*0888*/ 	.word	0x00034500
        /*088c*/ 	.short	0x010a
        /*088e*/ 	.byte	0x06
	.zero		1


	//   ....[90]....
        /*0890*/ 	.word	0x00009eb0
        /*0894*/ 	.word	0x000000ff
        /*0898*/ 	.word	0x000344e0
        /*089c*/ 	.short	0x010b
        /*089e*/ 	.byte	0x06
	.zero		1


	//   ....[91]....
        /*08a0*/ 	.word	0x00009ef0
        /*08a4*/ 	.word	0x000000ff
        /*08a8*/ 	.word	0x00000000
        /*08ac*/ 	.short	0x0101
        /*08ae*/ 	.byte	0x07
	.zero		1


	//   ....[92]....
        /*08b0*/ 	.word	0x00009f20
        /*08b4*/ 	.word	0x000000ff
        /*08b8*/ 	.word	0x00034508
        /*08bc*/ 	.short	0x010a
        /*08be*/ 	.byte	0x06
	.zero		1


	//   ....[93]....
        /*08c0*/ 	.word	0x00009ff0
        /*08c4*/ 	.word	0x000000ff
        /*08c8*/ 	.word	0x000344e8
        /*08cc*/ 	.short	0x010b
        /*08ce*/ 	.byte	0x06
	.zero		1


	//   ....[94]....
        /*08d0*/ 	.word	0x0000a030
        /*08d4*/ 	.word	0x000000ff
        /*08d8*/ 	.word	0x00000000
        /*08dc*/ 	.short	0x0101
        /*08de*/ 	.byte	0x10
	.zero		1


	//   ....[95]....
        /*08e0*/ 	.word	0x0000a070
        /*08e4*/ 	.word	0x000000ff
        /*08e8*/ 	.word	0x00034510
        /*08ec*/ 	.short	0x010a
        /*08ee*/ 	.byte	0x06
	.zero		1


	//   ....[96]....
        /*08f0*/ 	.word	0x0000a120
        /*08f4*/ 	.word	0x000000ff
        /*08f8*/ 	.word	0x000344f0
        /*08fc*/ 	.short	0x010b
        /*08fe*/ 	.byte	0x06
	.zero		1


	//   ....[97]....
        /*0900*/ 	.word	0x0000a160
        /*0904*/ 	.word	0x000000ff
        /*0908*/ 	.word	0x00000000
        /*090c*/ 	.short	0x0101
        /*090e*/ 	.byte	0x21
	.zero		1


	//   ....[98]....
        /*0910*/ 	.word	0x0000a190
        /*0914*/ 	.word	0x000000ff
        /*0918*/ 	.word	0x00034518
        /*091c*/ 	.short	0x010a
        /*091e*/ 	.byte	0x06
	.zero		1


	//   ....[99]....
        /*0920*/ 	.word	0x0000a260
        /*0924*/ 	.word	0x000000ff
        /*0928*/ 	.word	0x000344f8
        /*092c*/ 	.short	0x010b
        /*092e*/ 	.byte	0x06
	.zero		1


	//   ....[100]....
        /*0930*/ 	.word	0x0000a2b0
        /*0934*/ 	.word	0x000000ff
        /*0938*/ 	.word	0x00000000
        /*093c*/ 	.short	0x0101
        /*093e*/ 	.byte	0x22
	.zero		1


	//   ....[101]....
        /*0940*/ 	.word	0x0000a800
        /*0944*/ 	.word	0x000000ff
        /*0948*/ 	.word	0x00034500
        /*094c*/ 	.short	0x010a
        /*094e*/ 	.byte	0x06
	.zero		1


	//   ....[102]....
        /*0950*/ 	.word	0x0000a840
        /*0954*/ 	.word	0x000000ff
        /*0958*/ 	.word	0x00034508
        /*095c*/ 	.short	0x010a
        /*095e*/ 	.byte	0x06
	.zero		1


	//   ....[103]....
        /*0960*/ 	.word	0x0000a880
        /*0964*/ 	.word	0x000000ff
        /*0968*/ 	.word	0x00034510
        /*096c*/ 	.short	0x010a
        /*096e*/ 	.byte	0x06
	.zero		1


	//   ....[104]....
        /*0970*/ 	.word	0x0000a8f0
        /*0974*/ 	.word	0x00000003
        /*0978*/ 	.word	0x00034518
        /*097c*/ 	.short	0x010a
        /*097e*/ 	.byte	0x3f
	.zero		1


	//   ....[105]....
        /*0980*/ 	.word	0x0000b610
        /*0984*/ 	.word	0x0000000a
        /*0988*/ 	.word	0x000344b0
        /*098c*/ 	.short	0x010a
        /*098e*/ 	.byte	0x3f
	.zero		1


	//   ....[106]....
        /*0990*/ 	.word	0x0000b8d0
        /*0994*/ 	.word	0x000000ff
        /*0998*/ 	.word	0x00034528
        /*099c*/ 	.short	0x0101
        /*099e*/ 	.byte	0x12
	.zero		1


	//   ....[107]....
        /*09a0*/ 	.word	0x0000b990
        /*09a4*/ 	.word	0x00000008
        /*09a8*/ 	.word	0x00034400
        /*09ac*/ 	.short	0x010a
        /*09ae*/ 	.byte	0x3f
	.zero		1


	//   ....[108]....
        /*09b0*/ 	.word	0x0000bad0
        /*09b4*/ 	.word	0x00000004
        /*09b8*/ 	.word	0x00000000
        /*09bc*/ 	.short	0x0101
        /*09be*/ 	.byte	0x3f
	.zero		1


	//   ....[109]....
        /*09c0*/ 	.word	0x0000c310
        /*09c4*/ 	.word	0x00000007
        /*09c8*/ 	.word	0x00000000
        /*09cc*/ 	.short	0x010a
        /*09ce*/ 	.byte	0x3f
	.zero		1


	//   ....[110]....
        /*09d0*/ 	.word	0x0000c390
        /*09d4*/ 	.word	0x00000006
        /*09d8*/ 	.word	0x00000000
        /*09dc*/ 	.short	0x010a
        /*09de*/ 	.byte	0x3f
	.zero		1


	//   ....[111]....
        /*09e0*/ 	.word	0x0000c420
        /*09e4*/ 	.word	0x00000007
        /*09e8*/ 	.word	0x00000000
        /*09ec*/ 	.short	0x010a
        /*09ee*/ 	.byte	0x3f
	.zero		1


	//   ....[112]....
        /*09f0*/ 	.word	0x0000c4b0
        /*09f4*/ 	.word	0x00000006
        /*09f8*/ 	.word	0x00000000
        /*09fc*/ 	.short	0x010a
        /*09fe*/ 	.byte	0x3f
	.zero		1


	//   ....[113]....
        /*0a00*/ 	.word	0x0000c540
        /*0a04*/ 	.word	0x00000007
        /*0a08*/ 	.word	0x00000000
        /*0a0c*/ 	.short	0x010a
        /*0a0e*/ 	.byte	0x3f
	.zero		1


	//   ....[114]....
        /*0a10*/ 	.word	0x0000c5d0
        /*0a14*/ 	.word	0x00000005
        /*0a18*/ 	.word	0x00000000
        /*0a1c*/ 	.short	0x010a
        /*0a1e*/ 	.byte	0x3f
	.zero		1


	//   ....[115]....
        /*0a20*/ 	.word	0x0000e250
        /*0a24*/ 	.word	0x00000011
        /*0a28*/ 	.word	0x00034440
        /*0a2c*/ 	.short	0x010a
        /*0a2e*/ 	.byte	0x3f
	.zero		1


	//   ....[116]....
        /*0a30*/ 	.word	0x0000e370
        /*0a34*/ 	.word	0x00000011
        /*0a38*/ 	.word	0x00034400
        /*0a3c*/ 	.short	0x0101
        /*0a3e*/ 	.byte	0x3f
	.zero		1


	//   ....[117]....
        /*0a40*/ 	.word	0x0000e440
        /*0a44*/ 	.word	0x00000005
        /*0a48*/ 	.word	0x00034440
        /*0a4c*/ 	.short	0x010a
        /*0a4e*/ 	.byte	0x3f
	.zero		1


	//   ....[118]....
        /*0a50*/ 	.word	0x0000e4f0
        /*0a54*/ 	.word	0x00000007
        /*0a58*/ 	.word	0x00034440
        /*0a5c*/ 	.short	0x010a
        /*0a5e*/ 	.byte	0x3f
	.zero		1


	//   ....[119]....
        /*0a60*/ 	.word	0x0000e5a0
        /*0a64*/ 	.word	0x00000007
        /*0a68*/ 	.word	0x00034440
        /*0a6c*/ 	.short	0x010a
        /*0a6e*/ 	.byte	0x3f
	.zero		1


	//   ....[120]....
        /*0a70*/ 	.word	0x0000e650
        /*0a74*/ 	.word	0x00000007
        /*0a78*/ 	.word	0x00034440
        /*0a7c*/ 	.short	0x010a
        /*0a7e*/ 	.byte	0x3f
	.zero		1


	//   ....[121]....
        /*0a80*/ 	.word	0x0000e700
        /*0a84*/ 	.word	0x00000007
        /*0a88*/ 	.word	0x00034440
        /*0a8c*/ 	.short	0x010a
        /*0a8e*/ 	.byte	0x3f
	.zero		1


	//   ....[122]....
        /*0a90*/ 	.word	0x0000e7b0
        /*0a94*/ 	.word	0x00000007
        /*0a98*/ 	.word	0x00034440
        /*0a9c*/ 	.short	0x010a
        /*0a9e*/ 	.byte	0x3f
	.zero		1


	//   ....[123]....
        /*0aa0*/ 	.word	0x0000e860
        /*0aa4*/ 	.word	0x00000007
        /*0aa8*/ 	.word	0x00034440
        /*0aac*/ 	.short	0x010a
        /*0aae*/ 	.byte	0x3f
	.zero		1


	//   ....[124]....
        /*0ab0*/ 	.word	0x0000e910
        /*0ab4*/ 	.word	0x00000003
        /*0ab8*/ 	.word	0x00034440
        /*0abc*/ 	.short	0x010a
        /*0abe*/ 	.byte	0x3f
	.zero		1


	//   ....[125]....
        /*0ac0*/ 	.word	0x0000e970
        /*0ac4*/ 	.word	0x00000003
        /*0ac8*/ 	.word	0x00034400
        /*0acc*/ 	.short	0x010a
        /*0ace*/ 	.byte	0x3f
	.zero		1


	//   ....[126]....
        /*0ad0*/ 	.word	0x0000e9e0
        /*0ad4*/ 	.word	0x00000004
        /*0ad8*/ 	.word	0x00000000
        /*0adc*/ 	.short	0x010a
        /*0ade*/ 	.byte	0x3f
	.zero		1


	//   ....[127]....
        /*0ae0*/ 	.word	0x0000ea40
        /*0ae4*/ 	.word	0x00000004
        /*0ae8*/ 	.word	0x00034480
        /*0aec*/ 	.short	0x010a
        /*0aee*/ 	.byte	0x3f
	.zero		1


	//   ....[128]....
        /*0af0*/ 	.word	0x0000eaa0
        /*0af4*/ 	.word	0x0000000c
        /*0af8*/ 	.word	0x00034480
        /*0afc*/ 	.short	0x010a
        /*0afe*/ 	.byte	0x3f
	.zero		1


	//   ....[129]....
        /*0b00*/ 	.word	0x0000eb10
        /*0b04*/ 	.word	0x00000004
        /*0b08*/ 	.word	0x00000010
        /*0b0c*/ 	.short	0x010a
        /*0b0e*/ 	.byte	0x3f
	.zero		1


	//   ....[130]....
        /*0b10*/ 	.word	0x0000ebd0
        /*0b14*/ 	.word	0x00000005
        /*0b18*/ 	.word	0x000344e0
        /*0b1c*/ 	.short	0x010a
        /*0b1e*/ 	.byte	0x3f
	.zero		1


	//   ....[131]....
        /*0b20*/ 	.word	0x0000ec30
        /*0b24*/ 	.word	0x0000000d
        /*0b28*/ 	.word	0x000344e8
        /*0b2c*/ 	.short	0x010a
        /*0b2e*/ 	.byte	0x3f
	.zero		1


	//   ....[132]....
        /*0b30*/ 	.word	0x0000ec90
        /*0b34*/ 	.word	0x0000000d
        /*0b38*/ 	.word	0x000344f0
        /*0b3c*/ 	.short	0x010a
        /*0b3e*/ 	.byte	0x3f
	.zero		1


	//   ....[133]....
        /*0b40*/ 	.word	0x0000ecf0
        /*0b44*/ 	.word	0x0000000d
        /*0b48*/ 	.word	0x000344f8
        /*0b4c*/ 	.short	0x010a
        /*0b4e*/ 	.byte	0x3f
	.zero		1


	//   ....[134]....
        /*0b50*/ 	.word	0x0000ed50
        /*0b54*/ 	.word	0x0000000d
        /*0b58*/ 	.word	0x000344e0
        /*0b5c*/ 	.short	0x010a
        /*0b5e*/ 	.byte	0x3f
	.zero		1


	//   ....[135]....
        /*0b60*/ 	.word	0x0000edb0
        /*0b64*/ 	.word	0x0000000d
        /*0b68*/ 	.word	0x000344e8
        /*0b6c*/ 	.short	0x010a
        /*0b6e*/ 	.byte	0x3f
	.zero		1


	//   ....[136]....
        /*0b70*/ 	.word	0x0000ee10
        /*0b74*/ 	.word	0x0000000d
        /*0b78*/ 	.word	0x000344f0
        /*0b7c*/ 	.short	0x010a
        /*0b7e*/ 	.byte	0x3f
	.zero		1


	//   ....[137]....
        /*0b80*/ 	.word	0x0000ee70
        /*0b84*/ 	.word	0x0000000d
        /*0b88*/ 	.word	0x000344f8
        /*0b8c*/ 	.short	0x010a
        /*0b8e*/ 	.byte	0x3f
	.zero		1


	//   ....[138]....
        /*0b90*/ 	.word	0x0000eed0
        /*0b94*/ 	.word	0x00000003
        /*0b98*/ 	.word	0x00034400
        /*0b9c*/ 	.short	0x010a
        /*0b9e*/ 	.byte	0x3f
	.zero		1


	//   ....[139]....
        /*0ba0*/ 	.word	0x0000ef30
        /*0ba4*/ 	.word	0x00000004
        /*0ba8*/ 	.word	0x00034400
        /*0bac*/ 	.short	0x010a
        /*0bae*/ 	.byte	0x3f
	.zero		1


	//   ....[140]....
        /*0bb0*/ 	.word	0x0000ef90
        /*0bb4*/ 	.word	0x00000003
        /*0bb8*/ 	.word	0x00034528
        /*0bbc*/ 	.short	0x010a
        /*0bbe*/ 	.byte	0x3f
	.zero		1


	//   ....[141]....
        /*0bc0*/ 	.word	0x0000eff0
        /*0bc4*/ 	.word	0x00000006
        /*0bc8*/ 	.word	0x00034400
        /*0bcc*/ 	.short	0x010a
        /*0bce*/ 	.byte	0x3f
	.zero		1


	//   ....[142]....
        /*0bd0*/ 	.word	0x0000f050
        /*0bd4*/ 	.word	0x00000004
        /*0bd8*/ 	.word	0x00034500
        /*0bdc*/ 	.short	0x010a
        /*0bde*/ 	.byte	0x3f
	.zero		1


	//   ....[143]....
        /*0be0*/ 	.word	0x0000f0b0
        /*0be4*/ 	.word	0x00000004
        /*0be8*/ 	.word	0x00034508
        /*0bec*/ 	.short	0x010a
        /*0bee*/ 	.byte	0x3f
	.zero		1


	//   ....[144]....
        /*0bf0*/ 	.word	0x0000f110
        /*0bf4*/ 	.word	0x00000004
        /*0bf8*/ 	.word	0x00034510
        /*0bfc*/ 	.short	0x010a
        /*0bfe*/ 	.byte	0x3f
	.zero		1


	//   ....[145]....
        /*0c00*/ 	.word	0x0000f170
        /*0c04*/ 	.word	0x00000004
        /*0c08*/ 	.word	0x00034518
        /*0c0c*/ 	.short	0x010a
        /*0c0e*/ 	.byte	0x3f
	.zero		1


	//   ....[146]....
        /*0c10*/ 	.word	0x0000f1d0
        /*0c14*/ 	.word	0x00000005
        /*0c18*/ 	.word	0x00034500
        /*0c1c*/ 	.short	0x010a
        /*0c1e*/ 	.byte	0x3f
	.zero		1


	//   ....[147]....
        /*0c20*/ 	.word	0x0000f230
        /*0c24*/ 	.word	0x00000005
        /*0c28*/ 	.word	0x00034508
        /*0c2c*/ 	.short	0x010a
        /*0c2e*/ 	.byte	0x3f
	.zero		1


	//   ....[148]....
        /*0c30*/ 	.word	0x0000f290
        /*0c34*/ 	.word	0x00000005
        /*0c38*/ 	.word	0x00034510
        /*0c3c*/ 	.short	0x010a
        /*0c3e*/ 	.byte	0x3f
	.zero		1


	//   ....[149]....
        /*0c40*/ 	.word	0x0000f2f0
        /*0c44*/ 	.word	0x00000005
        /*0c48*/ 	.word	0x00034518
        /*0c4c*/ 	.short	0x010a
        /*0c4e*/ 	.byte	0x3f
	.zero		1


	//   ....[150]....
        /*0c50*/ 	.word	0x0000f350
        /*0c54*/ 	.word	0x00000000
        /*0c58*/ 	.word	0x00034500
        /*0c5c*/ 	.short	0x010a
        /*0c5e*/ 	.byte	0x3f
	.zero		1


	//   ....[151]....
        /*0c60*/ 	.word	0x0000f3b0
        /*0c64*/ 	.word	0x00000000
        /*0c68*/ 	.word	0x00034508
        /*0c6c*/ 	.short	0x010a
        /*0c6e*/ 	.byte	0x3f
	.zero		1


	//   ....[152]....
        /*0c70*/ 	.word	0x0000f410
        /*0c74*/ 	.word	0x00000000
        /*0c78*/ 	.word	0x00034510
        /*0c7c*/ 	.short	0x010a
        /*0c7e*/ 	.byte	0x3f
	.zero		1


	//   ....[153]....
        /*0c80*/ 	.word	0x0000f4e0
        /*0c84*/ 	.word	0x0000000a
        /*0c88*/ 	.word	0x000344b0
        /*0c8c*/ 	.short	0x010a
        /*0c8e*/ 	.byte	0x3f
	.zero		1


	//   ....[154]....
        /*0c90*/ 	.word	0x0000f530
        /*0c94*/ 	.word	0x00000008
        /*0c98*/ 	.word	0x00034400
        /*0c9c*/ 	.short	0x010a
        /*0c9e*/ 	.byte	0x3f
	.zero		1


	//   ....[155]....
        /*0ca0*/ 	.word	0x0000f740
        /*0ca4*/ 	.word	0x00000007
        /*0ca8*/ 	.word	0x00000000
        /*0cac*/ 	.short	0x010a
        /*0cae*/ 	.byte	0x3f
	.zero		1


	//   ....[156]....
        /*0cb0*/ 	.word	0x0000f790
        /*0cb4*/ 	.word	0x00000006
        /*0cb8*/ 	.word	0x00000000
        /*0cbc*/ 	.short	0x010a
        /*0cbe*/ 	.byte	0x3f
	.zero		1


	//   ....[157]....
        /*0cc0*/ 	.word	0x0000f7e0
        /*0cc4*/ 	.word	0x00000007
        /*0cc8*/ 	.word	0x00000000
        /*0ccc*/ 	.short	0x010a
        /*0cce*/ 	.byte	0x3f
	.zero		1


	//   ....[158]....
        /*0cd0*/ 	.word	0x0000f830
        /*0cd4*/ 	.word	0x00000006
        /*0cd8*/ 	.word	0x00000000
        /*0cdc*/ 	.short	0x010a
        /*0cde*/ 	.byte	0x3f
	.zero		1


	//   ....[159]....
        /*0ce0*/ 	.word	0x0000f880
        /*0ce4*/ 	.word	0x00000007
        /*0ce8*/ 	.word	0x00000000
        /*0cec*/ 	.short	0x010a
        /*0cee*/ 	.byte	0x3f
	.zero		1


	//   ....[160]....
        /*0cf0*/ 	.word	0x0000f8d0
        /*0cf4*/ 	.word	0x00000011
        /*0cf8*/ 	.word	0x00034440
        /*0cfc*/ 	.short	0x010a
        /*0cfe*/ 	.byte	0x3f
	.zero		1


	//   ....[161]....
        /*0d00*/ 	.word	0x0000f920
        /*0d04*/ 	.word	0x00000005
        /*0d08*/ 	.word	0x00034440
        /*0d0c*/ 	.short	0x010a
        /*0d0e*/ 	.byte	0x3f
	.zero		1


	//   ....[162]....
        /*0d10*/ 	.word	0x0000f970
        /*0d14*/ 	.word	0x00000007
        /*0d18*/ 	.word	0x00034440
        /*0d1c*/ 	.short	0x010a
        /*0d1e*/ 	.byte	0x3f
	.zero		1


	//   ....[163]....
        /*0d20*/ 	.word	0x0000f9c0
        /*0d24*/ 	.word	0x00000007
        /*0d28*/ 	.word	0x00034440
        /*0d2c*/ 	.short	0x010a
        /*0d2e*/ 	.byte	0x3f
	.zero		1


	//   ....[164]....
        /*0d30*/ 	.word	0x0000fa10
        /*0d34*/ 	.word	0x00000007
        /*0d38*/ 	.word	0x00034440
        /*0d3c*/ 	.short	0x010a
        /*0d3e*/ 	.byte	0x3f
	.zero		1


	//   ....[165]....
        /*0d40*/ 	.word	0x0000fa60
        /*0d44*/ 	.word	0x00000007
        /*0d48*/ 	.word	0x00034440
        /*0d4c*/ 	.short	0x010a
        /*0d4e*/ 	.byte	0x3f
	.zero		1


	//   ....[166]....
        /*0d50*/ 	.word	0x0000fab0
        /*0d54*/ 	.word	0x00000007
        /*0d58*/ 	.word	0x00034440
        /*0d5c*/ 	.short	0x010a
        /*0d5e*/ 	.byte	0x3f
	.zero		1


	//   ....[167]....
        /*0d60*/ 	.word	0x0000fb00
        /*0d64*/ 	.word	0x00000007
        /*0d68*/ 	.word	0x00034440
        /*0d6c*/ 	.short	0x010a
        /*0d6e*/ 	.byte	0x3f
	.zero		1


	//----- nvinfo : EIATTR_NUM_MBARRIERS
	.align		4
.L_37:
        /*0d70*/ 	.byte	0x03, 0x38
        /*0d72*/ 	.short	0x002a


	//----- nvinfo : EIATTR_EXIT_INSTR_OFFSETS
	.align		4
        /*0d74*/ 	.byte	0x04, 0x1c
        /*0d76*/ 	.short	(.L_39 - .L_38)


	//   ....[0]....
.L_38:
        /*0d78*/ 	.word	0x00003010


	//   ....[1]....
        /*0d7c*/ 	.word	0x000032d0


	//   ....[2]....
        /*0d80*/ 	.word	0x00003430


	//   ....[3]....
        /*0d84*/ 	.word	0x00008cb0


	//   ....[4]....
        /*0d88*/ 	.word	0x00008d50


	//   ....[5]....
        /*0d8c*/ 	.word	0x0000a940


	//   ....[6]....
        /*0d90*/ 	.word	0x0000c620


	//   ....[7]....
        /*0d94*/ 	.word	0x0000e940


	//----- nvinfo : EIATTR_MAX_THREADS
	.align		4
.L_39:
        /*0d98*/ 	.byte	0x04, 0x05
        /*0d9a*/ 	.short	(.L_41 - .L_40)
.L_40:
        /*0d9c*/ 	.word	0x00000180
        /*0da0*/ 	.word	0x00000001
        /*0da4*/ 	.word	0x00000001


	//----- nvinfo : EIATTR_CRS_STACK_SIZE
	.align		4
.L_41:
        /*0da8*/ 	.byte	0x04, 0x1e
        /*0daa*/ 	.short	(.L_43 - .L_42)
.L_42:
        /*0dac*/ 	.word	0x00000000


	//----- nvinfo : EIATTR_CBANK_PARAM_SIZE
	.align		4
.L_43:
        /*0db0*/ 	.byte	0x03, 0x19
        /*0db2*/ 	.short	0x0770


	//----- nvinfo : EIATTR_PARAM_CBANK
	.align		4
        /*0db4*/ 	.byte	0x04, 0x0a
        /*0db6*/ 	.short	(.L_45 - .L_44)
	.align		4
.L_44:
        /*0db8*/ 	.word	index@(.nv.constant0._ZN7cutlass13device_kernelINS_4gemm6kernel13GemmUniversalINS1_17GroupProblemShapeIN4cute5tupleIJiiiEEEEENS1_10collective13CollectiveMmaINS1_39MainloopSm90ArrayTmaGmmaWarpSpecializedILi6ENS6_IJNS5_1CILi2EEENSC_ILi1EEESE_EEENS1_40KernelPtrArrayTmaWarpSpecializedPingpongEEENS6_IJNSC_ILi128EEESI_NSC_ILi64EEEEEENS_6half_tEPNS6_IJlSE_NSC_ILi0EEEEEESL_SO_NS5_8TiledMMAINS5_8MMA_AtomIJNS5_4SM904GMMA26MMA_64x128x16_F32F16F16_SSILNSS_5MajorE0ELSU_0ELNSS_7ScaleInE1ELSV_1EEEEEENS5_6LayoutINS6_IJSE_SE_SE_EEENS6_IJSM_SM_SM_EEEEENS6_IJNS5_10UnderscoreES12_S12_EEEEENS5_13SM90_TMA_LOADENS5_14ComposedLayoutINS5_7SwizzleILi3ELi4ELi3EEENS5_18smem_ptr_flag_bitsILi16EEENSY_INS6_IJNSC_ILi8EEESJ_EEENS6_IJSJ_SE_EEEEEEEvNS5_8identityENS5_23SM90_TMA_LOAD_MULTICASTES1F_vS1G_EENS_8epilogue10collective18CollectiveEpilogueINS1J_30Sm90PtrArrayTmaWarpSpecializedILi4ELi2ELi16ELb1ELb0ELi2EEEJSK_NS6_IJSJ_NSC_ILi32EEEEEESL_PNS6_IJSE_lSM_EEESL_S1R_NS1J_6fusion15FusionCallbacksIS1N_NS1S_17LinearCombinationISL_fSL_fLNS_15FloatRoundStyleE2EEESK_S1P_JEEES15_NS16_IS18_S1A_NSY_INS6_IJSJ_S1B_EEENS6_IJSE_SJ_EEEEEEENS5_17SM75_U16x8_LDSM_TENS5_14SM90_TMA_STOREES21_NS5_17SM90_U16x8_STSM_TENS5_9Copy_AtomIJNS5_17SM90_U32x4_STSM_NESL_EEEvEEEvvEEEEvNT_6ParamsE)
        /*0dbc*/ 	.short	0x0210
        /*0dbe*/ 	.short	0x0770


	//----- nvinfo : EIATTR_SW_WAR
	.align		4
.L_45:
        /*0dc0*/ 	.byte	0x04, 0x36
        /*0dc2*/ 	.short	(.L_47 - .L_46)
.L_46:
        /*0dc4*/ 	.word	0x00000008
.L_47:


//--------------------- .nv.callgraph             --------------------------
	.section	.nv.callgraph,"",@"SHT_CUDA_CALLGRAPH"
	.align	4
	.sectionentsize	8
	.align		4
        /*0000*/ 	.word	0x00000000
	.align		4
        /*0004*/ 	.word	0xffffffff
	.align		4
        /*0008*/ 	.word	index@(_ZN7cutlass13device_kernelINS_4gemm6kernel13GemmUniversalINS1_17GroupProblemShapeIN4cute5tupleIJiiiEEEEENS1_10collective13CollectiveMmaINS1_39MainloopSm90ArrayTmaGmmaWarpSpecializedILi6ENS6_IJNS5_1CILi2EEENSC_ILi1EEESE_EEENS1_40KernelPtrArrayTmaWarpSpecializedPingpongEEENS6_IJNSC_ILi128EEESI_NSC_ILi64EEEEEENS_6half_tEPNS6_IJlSE_NSC_ILi0EEEEEESL_SO_NS5_8TiledMMAINS5_8MMA_AtomIJNS5_4SM904GMMA26MMA_64x128x16_F32F16F16_SSILNSS_5MajorE0ELSU_0ELNSS_7ScaleInE1ELSV_1EEEEEENS5_6LayoutINS6_IJSE_SE_SE_EEENS6_IJSM_SM_SM_EEEEENS6_IJNS5_10UnderscoreES12_S12_EEEEENS5_13SM90_TMA_LOADENS5_14ComposedLayoutINS5_7SwizzleILi3ELi4ELi3EEENS5_18smem_ptr_flag_bitsILi16EEENSY_INS6_IJNSC_ILi8EEESJ_EEENS6_IJSJ_SE_EEEEEEEvNS5_8identityENS5_23SM90_TMA_LOAD_MULTICASTES1F_vS1G_EENS_8epilogue10collective18CollectiveEpilogueINS1J_30Sm90PtrArrayTmaWarpSpecializedILi4ELi2ELi16ELb1ELb0ELi2EEEJSK_NS6_IJSJ_NSC_ILi32EEEEEESL_PNS6_IJSE_lSM_EEESL_S1R_NS1J_6fusion15FusionCallbacksIS1N_NS1S_17LinearCombinationISL_fSL_fLNS_15FloatRoundStyleE2EEESK_S1P_JEEES15_NS16_IS18_S1A_NSY_INS6_IJSJ_S1B_EEENS6_IJSE_SJ_EEEEEEENS5_17SM75_U16x8_LDSM_TENS5_14SM90_TMA_STOREES21_NS5_17SM90_U16x8_STSM_TENS5_9Copy_AtomIJNS5_17SM90_U32x4_STSM_NESL_EEEvEEEvvEEEEvNT_6ParamsE)
	.align		4
        /*000c*/ 	.word	index@(__assertfail)
	.align		4
        /*0010*/ 	.word	0x00000000
	.align		4
        /*0014*/ 	.word	0xfffffffe
	.align		4
        /*0018*/ 	.word	0x00000000
	.align		4
        /*001c*/ 	.word	0xfffffffd
	.align		4
        /*0020*/ 	.word	0x00000000
	.align		4
        /*0024*/ 	.word	0xfffffffc


//--------------------- .nv.constant4             --------------------------
	.section	.nv.constant4,"a",@progbits
	.align	8
	.align		8
.nv.constant4:
        /*0000*/ 	.dword	__assertfail
	.align		8
        /*0008*/ 	.dword	__unnamed_1
	.align		8
        /*0010*/ 	.dword	_ZN39_INTERNAL_82efd3eb_4_k_cu_977610d2_28004cuda3std3__45__cpo5beginE
	.align		8
        /*0018*/ 	.dword	_ZN39_INTERNAL_82efd3eb_4_k_cu_977610d2_28004cuda3std3__45__cpo3endE
	.align		8
        /*0020*/ 	.dword	_ZN39_INTERNAL_82efd3eb_4_k_cu_977610d2_28004cuda3std3__45__cpo6cbeginE
	.align		8
        /*0028*/ 	.dword	_ZN39_INTERNAL_82efd3eb_4_k_cu_977610d2_28004cuda3std3__45__cpo4cendE
	.align		8
        /*0030*/ 	.dword	_ZN39_INTERNAL_82efd3eb_4_k_cu_977610d2_28004cuda3std3__441_GLOBAL__N__82efd3eb_4_k_cu_977610d2_28006ignoreE
	.align		8
        /*0038*/ 	.dword	_ZN39_INTERNAL_82efd3eb_4_k_cu_977610d2_28004cuda3std3__419piecewise_constructE
	.align		8
        /*0040*/ 	.dword	_ZN39_INTERNAL_82efd3eb_4_k_cu_977610d2_28004cuda3std3__48in_placeE
	.align		8
        /*0048*/ 	.dword	_ZN39_INTERNAL_82efd3eb_4_k_cu_977610d2_28004cuda3std6ranges3__45__cpo4swapE
	.align		8
        /*0050*/ 	.dword	_ZN39_INTERNAL_82efd3eb_4_k_cu_977610d2_28004cuda3std6ranges3__45__cpo9iter_moveE
	.align		8
        /*0058*/ 	.dword	_ZN39_INTERNAL_82efd3eb_4_k_cu_977610d2_28004cute7productE
	.align		8
        /*0060*/ 	.dword	_ZN39_INTERNAL_82efd3eb_4_k_cu_977610d2_28004cute1_E
	.align		8
        /*0068*/ 	.dword	$str$24
	.align		8
        /*0070*/ 	.dword	$str$25


//--------------------- .text._ZN7cutlass13device_kernelINS_4gemm6kernel13GemmUniversalINS1_17GroupProblemShapeIN4cute5tupleIJiiiEEEEENS1_10collective13CollectiveMmaINS1_39MainloopSm90ArrayTmaGmmaWarpSpecializedILi6ENS6_IJNS5_1CILi2EEENSC_ILi1EEESE_EEENS1_40KernelPtrArrayTmaWarpSpecializedPingpongEEENS6_IJNSC_ILi128EEESI_NSC_ILi64EEEEEENS_6half_tEPNS6_IJlSE_NSC_ILi0EEEEEESL_SO_NS5_8TiledMMAINS5_8MMA_AtomIJNS5_4SM904GMMA26MMA_64x128x16_F32F16F16_SSILNSS_5MajorE0ELSU_0ELNSS_7ScaleInE1ELSV_1EEEEEENS5_6LayoutINS6_IJSE_SE_SE_EEENS6_IJSM_SM_SM_EEEEENS6_IJNS5_10UnderscoreES12_S12_EEEEENS5_13SM90_TMA_LOADENS5_14ComposedLayoutINS5_7SwizzleILi3ELi4ELi3EEENS5_18smem_ptr_flag_bitsILi16EEENSY_INS6_IJNSC_ILi8EEESJ_EEENS6_IJSJ_SE_EEEEEEEvNS5_8identityENS5_23SM90_TMA_LOAD_MULTICASTES1F_vS1G_EENS_8epilogue10collective18CollectiveEpilogueINS1J_30Sm90PtrArrayTmaWarpSpecializedILi4ELi2ELi16ELb1ELb0ELi2EEEJSK_NS6_IJSJ_NSC_ILi32EEEEEESL_PNS6_IJSE_lSM_EEESL_S1R_NS1J_6fusion15FusionCallbacksIS1N_NS1S_17LinearCombinationISL_fSL_fLNS_15FloatRoundStyleE2EEESK_S1P_JEEES15_NS16_IS18_S1A_NSY_INS6_IJSJ_S1B_EEENS6_IJSE_SJ_EEEEEEENS5_17SM75_U16x8_LDSM_TENS5_14SM90_TMA_STOREES21_NS5_17SM90_U16x8_STSM_TENS5_9Copy_AtomIJNS5_17SM90_U32x4_STSM_NESL_EEEvEEEvvEEEEvNT_6ParamsE --------------------------
	.section	.text._ZN7cutlass13device_kernelINS_4gemm6kernel13GemmUniversalINS1_17GroupProblemShapeIN4cute5tupleIJiiiEEEEENS1_10collective13CollectiveMmaINS1_39MainloopSm90ArrayTmaGmmaWarpSpecializedILi6ENS6_IJNS5_1CILi2EEENSC_ILi1EEESE_EEENS1_40KernelPtrArrayTmaWarpSpecializedPingpongEEENS6_IJNSC_ILi128EEESI_NSC_ILi64EEEEEENS_6half_tEPNS6_IJlSE_NSC_ILi0EEEEEESL_SO_NS5_8TiledMMAINS5_8MMA_AtomIJNS5_4SM904GMMA26MMA_64x128x16_F32F16F16_SSILNSS_5MajorE0ELSU_0ELNSS_7ScaleInE1ELSV_1EEEEEENS5_6LayoutINS6_IJSE_SE_SE_EEENS6_IJSM_SM_SM_EEEEENS6_IJNS5_10UnderscoreES12_S12_EEEEENS5_13SM90_TMA_LOADENS5_14ComposedLayoutINS5_7SwizzleILi3ELi4ELi3EEENS5_18smem_ptr_flag_bitsILi16EEENSY_INS6_IJNSC_ILi8EEESJ_EEENS6_IJSJ_SE_EEEEEEEvNS5_8identityENS5_23SM90_TMA_LOAD_MULTICASTES1F_vS1G_EENS_8epilogue10collective18CollectiveEpilogueINS1J_30Sm90PtrArrayTmaWarpSpecializedILi4ELi2ELi16ELb1ELb0ELi2EEEJSK_NS6_IJSJ_NSC_ILi32EEEEEESL_PNS6_IJSE_lSM_EEESL_S1R_NS1J_6fusion15FusionCallbacksIS1N_NS1S_17LinearCombinationISL_fSL_fLNS_15FloatRoundStyleE2EEESK_S1P_JEEES15_NS16_IS18_S1A_NSY_INS6_IJSJ_S1B_EEENS6_IJSE_SJ_EEEEEEENS5_17SM75_U16x8_LDSM_TENS5_14SM90_TMA_STOREES21_NS5_17SM90_U16x8_STSM_TENS5_9Copy_AtomIJNS5_17SM90_U32x4_STSM_NESL_EEEvEEEvvEEEEvNT_6ParamsE,"ax",@progbits
	.align	128
.text._ZN7cutlass13device_kernelINS_4gemm6kernel13GemmUniversalINS1_17GroupProblemShapeIN4cute5tupleIJiiiEEEEENS1_10collective13CollectiveMmaINS1_39MainloopSm90ArrayTmaGmmaWarpSpecializedILi6ENS6_IJNS5_1CILi2EEENSC_ILi1EEESE_EEENS1_40KernelPtrArrayTmaWarpSpecializedPingpongEEENS6_IJNSC_ILi128EEESI_NSC_ILi64EEEEEENS_6half_tEPNS6_IJlSE_NSC_ILi0EEEEEESL_SO_NS5_8TiledMMAINS5_8MMA_AtomIJNS5_4SM904GMMA26MMA_64x128x16_F32F16F16_SSILNSS_5MajorE0ELSU_0ELNSS_7ScaleInE1ELSV_1EEEEEENS5_6LayoutINS6_IJSE_SE_SE_EEENS6_IJSM_SM_SM_EEEEENS6_IJNS5_10UnderscoreES12_S12_EEEEENS5_13SM90_TMA_LOADENS5_14ComposedLayoutINS5_7SwizzleILi3ELi4ELi3EEENS5_18smem_ptr_flag_bitsILi16EEENSY_INS6_IJNSC_ILi8EEESJ_EEENS6_IJSJ_SE_EEEEEEEvNS5_8identityENS5_23SM90_TMA_LOAD_MULTICASTES1F_vS1G_EENS_8epilogue10collective18CollectiveEpilogueINS1J_30Sm90PtrArrayTmaWarpSpecializedILi4ELi2ELi16ELb1ELb0ELi2EEEJSK_NS6_IJSJ_NSC_ILi32EEEEEESL_PNS6_IJSE_lSM_EEESL_S1R_NS1J_6fusion15FusionCallbacksIS1N_NS1S_17LinearCombinationISL_fSL_fLNS_15FloatRoundStyleE2EEESK_S1P_JEEES15_NS16_IS18_S1A_NSY_INS6_IJSJ_S1B_EEENS6_IJSE_SJ_EEEEEEENS5_17SM75_U16x8_LDSM_TENS5_14SM90_TMA_STOREES21_NS5_17SM90_U16x8_STSM_TENS5_9Copy_AtomIJNS5_17SM90_U32x4_STSM_NESL_EEEvEEEvvEEEEvNT_6ParamsE:
        .type           _ZN7cutlass13device_kernelINS_4gemm6kernel13GemmUniversalINS1_17GroupProblemShapeIN4cute5tupleIJiiiEEEEENS1_10collective13CollectiveMmaINS1_39MainloopSm90ArrayTmaGmmaWarpSpecializedILi6ENS6_IJNS5_1CILi2EEENSC_ILi1EEESE_EEENS1_40KernelPtrArrayTmaWarpSpecializedPingpongEEENS6_IJNSC_ILi128EEESI_NSC_ILi64EEEEEENS_6half_tEPNS6_IJlSE_NSC_ILi0EEEEEESL_SO_NS5_8TiledMMAINS5_8MMA_AtomIJNS5_4SM904GMMA26MMA_64x128x16_F32F16F16_SSILNSS_5MajorE0ELSU_0ELNSS_7ScaleInE1ELSV_1EEEEEENS5_6LayoutINS6_IJSE_SE_SE_EEENS6_IJSM_SM_SM_EEEEENS6_IJNS5_10UnderscoreES12_S12_EEEEENS5_13SM90_TMA_LOADENS5_14ComposedLayoutINS5_7SwizzleILi3ELi4ELi3EEENS5_18smem_ptr_flag_bitsILi16EEENSY_INS6_IJNSC_ILi8EEESJ_EEENS6_IJSJ_SE_EEEEEEEvNS5_8identityENS5_23SM90_TMA_LOAD_MULTICASTES1F_vS1G_EENS_8epilogue10collective18CollectiveEpilogueINS1J_30Sm90PtrArrayTmaWarpSpecializedILi4ELi2ELi16ELb1ELb0ELi2EEEJSK_NS6_IJSJ_NSC_ILi32EEEEEESL_PNS6_IJSE_lSM_EEESL_S1R_NS1J_6fusion15FusionCallbacksIS1N_NS1S_17LinearCombinationISL_fSL_fLNS_15FloatRoundStyleE2EEESK_S1P_JEEES15_NS16_IS18_S1A_NSY_INS6_IJSJ_S1B_EEENS6_IJSE_SJ_EEEEEEENS5_17SM75_U16x8_LDSM_TENS5_14SM90_TMA_STOREES21_NS5_17SM90_U16x8_STSM_TENS5_9Copy_AtomIJNS5_17SM90_U32x4_STSM_NESL_EEEvEEEvvEEEEvNT_6ParamsE,@function
        .size           _ZN7cutlass13device_kernelINS_4gemm6kernel13GemmUniversalINS1_17GroupProblemShapeIN4cute5tupleIJiiiEEEEENS1_10collective13CollectiveMmaINS1_39MainloopSm90ArrayTmaGmmaWarpSpecializedILi6ENS6_IJNS5_1CILi2EEENSC_ILi1EEESE_EEENS1_40KernelPtrArrayTmaWarpSpecializedPingpongEEENS6_IJNSC_ILi128EEESI_NSC_ILi64EEEEEENS_6half_tEPNS6_IJlSE_NSC_ILi0EEEEEESL_SO_NS5_8TiledMMAINS5_8MMA_AtomIJNS5_4SM904GMMA26MMA_64x128x16_F32F16F16_SSILNSS_5MajorE0ELSU_0ELNSS_7ScaleInE1ELSV_1EEEEEENS5_6LayoutINS6_IJSE_SE_SE_EEENS6_IJSM_SM_SM_EEEEENS6_IJNS5_10UnderscoreES12_S12_EEEEENS5_13SM90_TMA_LOADENS5_14ComposedLayoutINS5_7SwizzleILi3ELi4ELi3EEENS5_18smem_ptr_flag_bitsILi16EEENSY_INS6_IJNSC_ILi8EEESJ_EEENS6_IJSJ_SE_EEEEEEEvNS5_8identityENS5_23SM90_TMA_LOAD_MULTICASTES1F_vS1G_EENS_8epilogue10collective18CollectiveEpilogueINS1J_30Sm90PtrArrayTmaWarpSpecializedILi4ELi2ELi16ELb1ELb0ELi2EEEJSK_NS6_IJSJ_NSC_ILi32EEEEEESL_PNS6_IJSE_lSM_EEESL_S1R_NS1J_6fusion15FusionCallbacksIS1N_NS1S_17LinearCombinationISL_fSL_fLNS_15FloatRoundStyleE2EEESK_S1P_JEEES15_NS16_IS18_S1A_NSY_INS6_IJSJ_S1B_EEENS6_IJSE_SJ_EEEEEEENS5_17SM75_U16x8_LDSM_TENS5_14SM90_TMA_STOREES21_NS5_17SM90_U16x8_STSM_TENS5_9Copy_AtomIJNS5_17SM90_U32x4_STSM_NESL_EEEvEEEvvEEEEvNT_6ParamsE,(.L_x_332 - _ZN7cutlass13device_kernelINS_4gemm6kernel13GemmUniversalINS1_17GroupProblemShapeIN4cute5tupleIJiiiEEEEENS1_10collective13CollectiveMmaINS1_39MainloopSm90ArrayTmaGmmaWarpSpecializedILi6ENS6_IJNS5_1CILi2EEENSC_ILi1EEESE_EEENS1_40KernelPtrArrayTmaWarpSpecializedPingpongEEENS6_IJNSC_ILi128EEESI_NSC_ILi64EEEEEENS_6half_tEPNS6_IJlSE_NSC_ILi0EEEEEESL_SO_NS5_8TiledMMAINS5_8MMA_AtomIJNS5_4SM904GMMA26MMA_64x128x16_F32F16F16_SSILNSS_5MajorE0ELSU_0ELNSS_7ScaleInE1ELSV_1EEEEEENS5_6LayoutINS6_IJSE_SE_SE_EEENS6_IJSM_SM_SM_EEEEENS6_IJNS5_10UnderscoreES12_S12_EEEEENS5_13SM90_TMA_LOADENS5_14ComposedLayoutINS5_7SwizzleILi3ELi4ELi3EEENS5_18smem_ptr_flag_bitsILi16EEENSY_INS6_IJNSC_ILi8EEESJ_EEENS6_IJSJ_SE_EEEEEEEvNS5_8identityENS5_23SM90_TMA_LOAD_MULTICASTES1F_vS1G_EENS_8epilogue10collective18CollectiveEpilogueINS1J_30Sm90PtrArrayTmaWarpSpecializedILi4ELi2ELi16ELb1ELb0ELi2EEEJSK_NS6_IJSJ_NSC_ILi32EEEEEESL_PNS6_IJSE_lSM_EEESL_S1R_NS1J_6fusion15FusionCallbacksIS1N_NS1S_17LinearCombinationISL_fSL_fLNS_15FloatRoundStyleE2EEESK_S1P_JEEES15_NS16_IS18_S1A_NSY_INS6_IJSJ_S1B_EEENS6_IJSE_SJ_EEEEEEENS5_17SM75_U16x8_LDSM_TENS5_14SM90_TMA_STOREES21_NS5_17SM90_U16x8_STSM_TENS5_9Copy_AtomIJNS5_17SM90_U32x4_STSM_NESL_EEEvEEEvvEEEEvNT_6ParamsE)
        .other          _ZN7cutlass13device_kernelINS_4gemm6kernel13GemmUniversalINS1_17GroupProblemShapeIN4cute5tupleIJiiiEEEEENS1_10collective13CollectiveMmaINS1_39MainloopSm90ArrayTmaGmmaWarpSpecializedILi6ENS6_IJNS5_1CILi2EEENSC_ILi1EEESE_EEENS1_40KernelPtrArrayTmaWarpSpecializedPingpongEEENS6_IJNSC_ILi128EEESI_NSC_ILi64EEEEEENS_6half_tEPNS6_IJlSE_NSC_ILi0EEEEEESL_SO_NS5_8TiledMMAINS5_8MMA_AtomIJNS5_4SM904GMMA26MMA_64x128x16_F32F16F16_SSILNSS_5MajorE0ELSU_0ELNSS_7ScaleInE1ELSV_1EEEEEENS5_6LayoutINS6_IJSE_SE_SE_EEENS6_IJSM_SM_SM_EEEEENS6_IJNS5_10UnderscoreES12_S12_EEEEENS5_13SM90_TMA_LOADENS5_14ComposedLayoutINS5_7SwizzleILi3ELi4ELi3EEENS5_18smem_ptr_flag_bitsILi16EEENSY_INS6_IJNSC_ILi8EEESJ_EEENS6_IJSJ_SE_EEEEEEEvNS5_8identityENS5_23SM90_TMA_LOAD_MULTICASTES1F_vS1G_EENS_8epilogue10collective18CollectiveEpilogueINS1J_30Sm90PtrArrayTmaWarpSpecializedILi4ELi2ELi16ELb1ELb0ELi2EEEJSK_NS6_IJSJ_NSC_ILi32EEEEEESL_PNS6_IJSE_lSM_EEESL_S1R_NS1J_6fusion15FusionCallbacksIS1N_NS1S_17LinearCombinationISL_fSL_fLNS_15FloatRoundStyleE2EEESK_S1P_JEEES15_NS16_IS18_S1A_NSY_INS6_IJSJ_S1B_EEENS6_IJSE_SJ_EEEEEEENS5_17SM75_U16x8_LDSM_TENS5_14SM90_TMA_STOREES21_NS5_17SM90_U16x8_STSM_TENS5_9Copy_AtomIJNS5_17SM90_U32x4_STSM_NESL_EEEvEEEvvEEEEvNT_6ParamsE,@"STO_CUDA_ENTRY STV_DEFAULT"
_ZN7cutlass13device_kernelINS_4gemm6kernel13GemmUniversalINS1_17GroupProblemShapeIN4cute5tupleIJiiiEEEEENS1_10collective13CollectiveMmaINS1_39MainloopSm90ArrayTmaGmmaWarpSpecializedILi6ENS6_IJNS5_1CILi2EEENSC_ILi1EEESE_EEENS1_40KernelPtrArrayTmaWarpSpecializedPingpongEEENS6_IJNSC_ILi128EEESI_NSC_ILi64EEEEEENS_6half_tEPNS6_IJlSE_NSC_ILi0EEEEEESL_SO_NS5_8TiledMMAINS5_8MMA_AtomIJNS5_4SM904GMMA26MMA_64x128x16_F32F16F16_SSILNSS_5MajorE0ELSU_0ELNSS_7ScaleInE1ELSV_1EEEEEENS5_6LayoutINS6_IJSE_SE_SE_EEENS6_IJSM_SM_SM_EEEEENS6_IJNS5_10UnderscoreES12_S12_EEEEENS5_13SM90_TMA_LOADENS5_14ComposedLayoutINS5_7SwizzleILi3ELi4ELi3EEENS5_18smem_ptr_flag_bitsILi16EEENSY_INS6_IJNSC_ILi8EEESJ_EEENS6_IJSJ_SE_EEEEEEEvNS5_8identityENS5_23SM90_TMA_LOAD_MULTICASTES1F_vS1G_EENS_8epilogue10collective18CollectiveEpilogueINS1J_30Sm90PtrArrayTmaWarpSpecializedILi4ELi2ELi16ELb1ELb0ELi2EEEJSK_NS6_IJSJ_NSC_ILi32EEEEEESL_PNS6_IJSE_lSM_EEESL_S1R_NS1J_6fusion15FusionCallbacksIS1N_NS1S_17LinearCombinationISL_fSL_fLNS_15FloatRoundStyleE2EEESK_S1P_JEEES15_NS16_IS18_S1A_NSY_INS6_IJSJ_S1B_EEENS6_IJSE_SJ_EEEEEEENS5_17SM75_U16x8_LDSM_TENS5_14SM90_TMA_STOREES21_NS5_17SM90_U16x8_STSM_TENS5_9Copy_AtomIJNS5_17SM90_U32x4_STSM_NESL_EEEvEEEvvEEEEvNT_6ParamsE:
[----:B------:R-:W1:Y:S08]  /*0000*/  LDC R1, c[0x0][0x28] ;  /* 0x00000a00ff017b82 */ /* 0x000e700000000800 */
[----:B------:R-:W2:Y:S01]  /*0010*/  LDC.64 R4, c[0x0][0x918] ;  /* 0x00024600ff047b82 */ /* 0x000ea20000000a00 */
[----:B------:R-:W-:Y:S01]  /*0020*/  ULDC.64 UR38, c[0x0][0x208] ;  /* 0x0000820000267ab9 */ /* 0x000fe20000000a00 */
[----:B------:R-:W3:Y:S01]  /*0030*/  S2R R19, SR_TID.X ;  /* 0x0000000000137919 */ /* 0x000ee20000002100 */
[----:B------:R-:W-:Y:S01]  /*0040*/  ULDC UR4, c[0x0][0x910] ;  /* 0x0002440000047ab9 */ /* 0x000fe20000000800 */
[----:B------:R-:W-:Y:S01]  /*0050*/  ULDC.64 UR20, c[0x0][0x8d0] ;  /* 0x0002340000147ab9 */ /* 0x000fe20000000a00 */
[----:B------:R-:W-:Y:S01]  /*0060*/  ULDC.64 UR14, c[0x0][0x8c8] ;  /* 0x00023200000e7ab9 */ /* 0x000fe20000000a00 */
[----:B------:R-:W-:Y:S01]  /*0070*/  IMAD.MOV.U32 R8, RZ, RZ, RZ ;  /* 0x000000ffff087224 */ /* 0x000fe200078e00ff */
[----:B------:R-:W-:Y:S01]  /*0080*/  ULDC.64 UR16, c[0x0][0x8e0] ;  /* 0x0002380000107ab9 */ /* 0x000fe20000000a00 */
[----:B------:R-:W4:Y:S01]  /*0090*/  S2UR UR25, SR_CTAID.Y ;  /* 0x00000000001979c3 */ /* 0x000f220000002600 */
[----:B------:R-:W-:Y:S01]  /*00a0*/  IMAD.MOV.U32 R10, RZ, RZ, RZ ;  /* 0x000000ffff0a7224 */ /* 0x000fe200078e00ff */
[----:B------:R-:W-:Y:S01]  /*00b0*/  ULDC.64 UR22, c[0x0][0x8e8] ;  /* 0x00023a0000167ab9 */ /* 0x000fe20000000a00 */
[----:B--2---:R-:W2:Y:S01]  /*00c0*/  LDG.E R7, desc[UR38][R4.64] ;  /* 0x0000002604077981 */ /* 0x004ea2000c1e1900 */
[----:B------:R-:W-:-:S03]  /*00d0*/  IMAD.U32 R0, RZ, RZ, UR4 ;  /* 0x00000004ff007e24 */ /* 0x000fc6000f8e00ff */
[----:B------:R-:W2:Y:S01]  /*00e0*/  LDG.E R6, desc[UR38][R4.64+0x4] ;  /* 0x0000042604067981 */ /* 0x000ea2000c1e1900 */
[----:B---3--:R-:W-:Y:S01]  /*00f0*/  LOP3.LUT R9, R19, 0x1f, RZ, 0xc0, !PT ;  /* 0x0000001f13097812 */ /* 0x008fe200078ec0ff */
[----:B------:R-:W-:Y:S01]  /*0100*/  UISETP.NE.U32.AND UP0, UPT, UR20, URZ, UPT ;  /* 0x0000003f1400728c */ /* 0x000fe2000bf05070 */
[----:B------:R-:W3:Y:S01]  /*0110*/  S2UR UR42, SR_CTAID.X ;  /* 0x00000000002a79c3 */ /* 0x000ee20000002500 */
[----:B------:R-:W-:Y:S01]  /*0120*/  ULDC UR4, c[0x0][0x908] ;  /* 0x0002420000047ab9 */ /* 0x000fe20000000800 */
[----:B------:R-:W-:Y:S01]  /*0130*/  ISETP.GE.AND P0, PT, R9, R0, PT ;  /* 0x000000000900720c */ /* 0x000fe20003f06270 */
[----:B------:R-:W-:Y:S02]  /*0140*/  UISETP.NE.AND.EX UP0, UPT, UR21, URZ, UPT, UP0 ;  /* 0x0000003f1500728c */ /* 0x000fe4000bf05300 */
[----:B------:R-:W-:-:S09]  /*0150*/  UISETP.NE.AND UP3, UPT, UR4, 0x1, UPT ;  /* 0x000000010400788c */ /* 0x000fd2000bf65270 */
[----:B------:R-:W-:Y:S01]  /*0160*/  @UP0 ULDC UR24, c[0x0][0x8dc] ;  /* 0x0002370000180ab9 */ /* 0x000fe20000000800 */
[----:B------:R-:W1:Y:S01]  /*0170*/  @!P0 LDC.64 R2, c[0x0][0x918] ;  /* 0x00024600ff028b82 */ /* 0x000e620000000a00 */
[----:B----4-:R-:W-:Y:S01]  /*0180*/  @UP3 UMOV UR6, UR25 ;  /* 0x0000001900063c82 */ /* 0x010fe20008000000 */
[----:B------:R-:W-:Y:S01]  /*0190*/  @UP3 ULDC UR8, c[0x0][0x10] ;  /* 0x0000040000083ab9 */ /* 0x000fe20000000800 */
[----:B------:R-:W-:Y:S01]  /*01a0*/  @UP3 UMOV UR4, UR6 ;  /* 0x0000000600043c82 */ /* 0x000fe20008000000 */
[----:B------:R-:W-:Y:S01]  /*01b0*/  @UP3 UMOV UR5, URZ ;  /* 0x0000003f00053c82 */ /* 0x000fe20008000000 */
[----:B------:R-:W-:Y:S01]  /*01c0*/  @!UP3 UMOV UR6, UR25 ;  /* 0x000000190006bc82 */ /* 0x000fe20008000000 */
[----:B---3--:R-:W-:Y:S01]  /*01d0*/  @UP3 UIMAD.WIDE.U32 UR8, UR42, UR8, UR4 ;  /* 0x000000082a0832a5 */ /* 0x008fe2000f8e0004 */
[----:B------:R-:W-:Y:S01]  /*01e0*/  @UP3 UMOV UR7, URZ ;  /* 0x0000003f00073c82 */ /* 0x000fe20008000000 */
[----:B-1----:R-:W-:-:S05]  /*01f0*/  @!P0 IMAD.WIDE.U32 R2, R9, 0xc, R2 ;  /* 0x0000000c09028825 */ /* 0x002fca00078e0002 */
[----:B------:R1:W5:Y:S04]  /*0200*/  @!P0 LDG.E R8, desc[UR38][R2.64] ;  /* 0x0000002602088981 */ /* 0x000368000c1e1900 */
[----:B------:R1:W5:Y:S01]  /*0210*/  @!P0 LDG.E R10, desc[UR38][R2.64+0x4] ;  /* 0x00000426020a8981 */ /* 0x000362000c1e1900 */
[----:B------:R-:W-:Y:S01]  /*0220*/  ISETP.NE.U32.AND P0, PT, RZ, UR22, PT ;  /* 0x00000016ff007c0c */ /* 0x000fe2000bf05070 */
[----:B------:R-:W-:-:S03]  /*0230*/  @!UP3 ULDC UR10, c[0x0][0xc] ;  /* 0x00000300000abab9 */ /* 0x000fc60000000800 */
[----:B------:R-:W-:Y:S01]  /*0240*/  ISETP.NE.AND.EX P0, PT, RZ, UR23, PT, P0 ;  /* 0x00000017ff007c0c */ /* 0x000fe2000bf05300 */
[----:B------:R-:W-:Y:S01]  /*0250*/  UMOV UR43, URZ ;  /* 0x0000003f002b7c82 */ /* 0x000fe20008000000 */
[----:B------:R-:W-:Y:S01]  /*0260*/  @UP3 UIADD3 UR7, UR9, UR7, URZ ;  /* 0x0000000709073290 */ /* 0x000fe2000fffe03f */
[----:B--2---:R-:W-:Y:S02]  /*0270*/  R2UR UR12, R7 ;  /* 0x00000000070c72ca */ /* 0x004fe400000e0000 */
[----:B------:R-:W-:-:S11]  /*0280*/  R2UR UR26, R6 ;  /* 0x00000000061a72ca */ /* 0x000fd600000e0000 */
[----:B------:R-:W-:-:S04]  /*0290*/  UIADD3 UR11, UP1, UR12, UR14, URZ ;  /* 0x0000000e0c0b7290 */ /* 0x000fc8000ff3e03f */
[----:B------:R-:W-:Y:S02]  /*02a0*/  ULEA.HI.X.SX32 UR12, UR12, UR15, 0x1, UP1 ;  /* 0x0000000f0c0c7291 */ /* 0x000fe400088f0e3f */
[----:B------:R-:W-:-:S04]  /*02b0*/  UIADD3 UR11, UP1, UR11, -0x1, URZ ;  /* 0xffffffff0b0b7890 */ /* 0x000fc8000ff3e03f */
[----:B------:R-:W-:Y:S02]  /*02c0*/  UIADD3.X UR12, UR12, -0x1, URZ, UP1, !UPT ;  /* 0xffffffff0c0c7890 */ /* 0x000fe40008ffe43f */
[----:B------:R-:W-:-:S04]  /*02d0*/  @UP0 UIADD3 UR24, UP1, UR11, UR24, URZ ;  /* 0x000000180b180290 */ /* 0x000fc8000ff3e03f */
[----:B------:R-:W-:Y:S02]  /*02e0*/  @UP0 UIADD3.X UR27, URZ, UR12, URZ, UP1, !UPT ;  /* 0x0000000c3f1b0290 */ /* 0x000fe40008ffe43f */
[----:B------:R-:W-:Y:S02]  /*02f0*/  UIADD3 UR13, UP1, UR26, UR16, URZ ;  /* 0x000000101a0d7290 */ /* 0x000fe4000ff3e03f */
[----:B------:R-:W-:Y:S02]  /*0300*/  @UP0 UIMAD.WIDE.U32 UR18, UR27, UR20, URZ ;  /* 0x000000141b1202a5 */ /* 0x000fe4000f8e003f */
[----:B------:R-:W-:Y:S02]  /*0310*/  ULEA.HI.X.SX32 UR26, UR26, UR17, 0x1, UP1 ;  /* 0x000000111a1a7291 */ /* 0x000fe400088f0e3f */
[----:B------:R-:W-:Y:S02]  /*0320*/  @UP0 UIMAD.WIDE.U32 UR18, UP1, UR24, UR21, UR18 ;  /* 0x00000015181202a5 */ /* 0x000fe4000f820012 */
[----:B------:R-:W-:-:S02]  /*0330*/  @UP0 UIMAD.WIDE.U32 UR4, UR24, UR20, URZ ;  /* 0x00000014180402a5 */ /* 0x000fc4000f8e003f */
[----:B------:R-:W-:Y:S02]  /*0340*/  @UP0 UIADD3.X UR25, URZ, URZ, URZ, UP1, !UPT ;  /* 0x0000003f3f190290 */ /* 0x000fe40008ffe43f */
[----:B------:R-:W-:Y:S01]  /*0350*/  @UP0 UIADD3 URZ, UP1, UR5, UR18, URZ ;  /* 0x00000012053f0290 */ /* 0x000fe2000ff3e03f */
[----:B------:R-:W-:Y:S01]  /*0360*/  @UP0 UMOV UR24, UR19 ;  /* 0x0000001300180c82 */ /* 0x000fe20008000000 */
[----:B------:R-:W-:Y:S02]  /*0370*/  @!UP3 UIMAD.WIDE.U32 UR4, UR10, UR6, UR42 ;  /* 0x000000060a04b2a5 */ /* 0x000fe4000f8e002a */
[----:B------:R-:W-:Y:S02]  /*0380*/  @UP0 UIMAD.WIDE.U32.X UR18, UR27, UR21, UR24, UP1 ;  /* 0x000000151b1202a5 */ /* 0x000fe400088e0418 */
[----:B------:R-:W-:-:S03]  /*0390*/  UIADD3 UR13, UP2, UR13, -0x1, URZ ;  /* 0xffffffff0d0d7890 */ /* 0x000fc6000ff5e03f */
[----:B------:R-:W-:Y:S01]  /*03a0*/  @!UP3 UMOV UR8, UR4 ;  /* 0x000000040008bc82 */ /* 0x000fe20008000000 */
[----:B------:R-:W-:Y:S01]  /*03b0*/  UIADD3.X UR24, UR26, -0x1, URZ, UP2, !UPT ;  /* 0xffffffff1a187890 */ /* 0x000fe200097fe43f */
[----:B------:R-:W-:Y:S01]  /*03c0*/  @!UP3 UMOV UR7, UR5 ;  /* 0x000000050007bc82 */ /* 0x000fe20008000000 */
[----:B------:R-:W-:Y:S01]  /*03d0*/  @UP0 UMOV UR11, UR18 ;  /* 0x00000012000b0c82 */ /* 0x000fe20008000000 */
[----:B------:R-:W-:Y:S01]  /*03e0*/  @UP0 UMOV UR12, UR19 ;  /* 0x00000013000c0c82 */ /* 0x000fe20008000000 */
[----:B-1----:R-:W-:Y:S08]  /*03f0*/  @!P0 BRA `(.L_x_0) ;  /* 0x0000000000308947 */ /* 0x002ff00003800000 */
[----:B------:R-:W-:Y:S02]  /*0400*/  ULDC UR9, c[0x0][0x8f4] ;  /* 0x00023d0000097ab9 */ /* 0x000fe40000000800 */
[----:B------:R-:W-:-:S04]  /*0410*/  UIADD3 UR9, UP1, UR13, UR9, URZ ;  /* 0x000000090d097290 */ /* 0x000fc8000ff3e03f */
[----:B------:R-:W-:-:S04]  /*0420*/  UIADD3.X UR10, URZ, UR24, URZ, UP1, !UPT ;  /* 0x000000183f0a7290 */ /* 0x000fc80008ffe43f */
[----:B------:R-:W-:-:S04]  /*0430*/  UIMAD.WIDE.U32 UR4, UR10, UR22, URZ ;  /* 0x000000160a0472a5 */ /* 0x000fc8000f8e003f */
[----:B------:R-:W-:Y:S02]  /*0440*/  UIMAD.WIDE.U32 UR18, UP1, UR9, UR23, UR4 ;  /* 0x00000017091272a5 */ /* 0x000fe4000f820004 */
[----:B------:R-:W-:Y:S02]  /*0450*/  UIMAD.WIDE.U32 UR4, UR9, UR22, URZ ;  /* 0x00000016090472a5 */ /* 0x000fe4000f8e003f */
[----:B------:R-:W-:Y:S02]  /*0460*/  UIADD3.X UR25, URZ, URZ, URZ, UP1, !UPT ;  /* 0x0000003f3f197290 */ /* 0x000fe40008ffe43f */
[----:B------:R-:W-:Y:S01]  /*0470*/  UIADD3 URZ, UP1, UR5, UR18, URZ ;  /* 0x00000012053f7290 */ /* 0x000fe2000ff3e03f */
[----:B------:R-:W-:-:S03]  /*0480*/  UMOV UR24, UR19 ;  /* 0x0000001300187c82 */ /* 0x000fc60008000000 */
[----:B------:R-:W-:-:S07]  /*0490*/  UIMAD.WIDE.U32.X UR4, UR10, UR23, UR24, UP1 ;  /* 0x000000170a0472a5 */ /* 0x000fce00088e0418 */
[----:B------:R-:W-:Y:S01]  /*04a0*/  UMOV UR13, UR4 ;  /* 0x00000004000d7c82 */ /* 0x000fe20008000000 */
[----:B------:R-:W-:-:S05]  /*04b0*/  UMOV UR24, UR5 ;  /* 0x0000000500187c82 */ /* 0x000fca0008000000 */
.L_x_0:
[----:B------:R-:W-:Y:S01]  /*04c0*/  ULDC UR9, c[0x0][0x934] ;  /* 0x00024d0000097ab9 */ /* 0x000fe20000000800 */
[----:B------:R-:W-:Y:S01]  /*04d0*/  ULDC UR10, c[0x0][0x904] ;  /* 0x00024100000a7ab9 */ /* 0x000fe20000000800 */
[----:B------:R-:W-:Y:S01]  /*04e0*/  ULDC UR4, c[0x0][0x938] ;  /* 0x00024e0000047ab9 */ /* 0x000fe20000000800 */
[----:B------:R-:W-:Y:S01]  /*04f0*/  USHF.L.U32 UR9, UR9, UR10, URZ ;  /* 0x0000000a09097299 */ /* 0x000fe2000800063f */
[----:B------:R-:W-:Y:S01]  /*0500*/  SHF.R.U32.HI R24, RZ, 0x5, R19 ;  /* 0x00000005ff187819 */ /* 0x000fe20000011613 */
[----:B------:R-:W-:Y:S01]  /*0510*/  USHF.L.U32 UR10, UR4, UR10, URZ ;  /* 0x0000000a040a7299 */ /* 0x000fe2000800063f */
[----:B------:R-:W-:Y:S01]  /*0520*/  ULDC UR27, c[0x0][0x8d8] ;  /* 0x00023600001b7ab9 */ /* 0x000fe20000000800 */
[----:B------:R-:W-:Y:S02]  /*0530*/  ULDC UR31, c[0x0][0x8f0] ;  /* 0x00023c00001f7ab9 */ /* 0x000fe40000000800 */
[----:B------:R-:W-:Y:S01]  /*0540*/  IMAD.U32 R11, RZ, RZ, UR9 ;  /* 0x00000009ff0b7e24 */ /* 0x000fe2000f8e00ff */
[----:B------:R-:W-:Y:S01]  /*0550*/  USHF.R.U64 UR18, UR11, UR27, UR12 ;  /* 0x0000001b0b127299 */ /* 0x000fe2000800120c */
[----:B------:R-:W-:Y:S01]  /*0560*/  IMAD.U32 R20, RZ, RZ, UR10 ;  /* 0x0000000aff147e24 */ /* 0x000fe2000f8e00ff */
[----:B------:R-:W-:-:S02]  /*0570*/  USHF.R.U64 UR11, UR13, UR31, UR24 ;  /* 0x0000001f0d0b7299 */ /* 0x000fc40008001218 */
[----:B------:R-:W-:Y:S01]  /*0580*/  IABS R2, R11 ;  /* 0x0000000b00027213 */ /* 0x000fe20000000000 */
[----:B------:R-:W-:Y:S01]  /*0590*/  UIADD3 UR18, UR18, -0x1, UR9 ;  /* 0xffffffff12127890 */ /* 0x000fe2000fffe009 */
[----:B------:R-:W-:Y:S01]  /*05a0*/  IABS R3, R20 ;  /* 0x0000001400037213 */ /* 0x000fe20000000000 */
[----:B------:R-:W-:Y:S01]  /*05b0*/  UIADD3 UR11, UR11, -0x1, UR10 ;  /* 0xffffffff0b0b7890 */ /* 0x000fe2000fffe00a */
[----:B------:R-:W-:Y:S01]  /*05c0*/  R2UR UR29, R2 ;  /* 0x00000000021d72ca */ /* 0x000fe200000e0000 */
[----:B------:R-:W-:Y:S01]  /*05d0*/  UMOV UR12, URZ ;  /* 0x0000003f000c7c82 */ /* 0x000fe20008000000 */
[----:B------:R-:W-:Y:S01]  /*05e0*/  UMOV UR4, URZ ;  /* 0x0000003f00047c82 */ /* 0x000fe20008000000 */
[----:B------:R-:W-:Y:S01]  /*05f0*/  IMAD.MOV.U32 R2, RZ, RZ, R3 ;  /* 0x000000ffff027224 */ /* 0x000fe200078e0003 */
[----:B------:R-:W-:Y:S02]  /*0600*/  UISETP.GE.AND UP5, UPT, UR18, URZ, UPT ;  /* 0x0000003f1200728c */ /* 0x000fe4000bfa6270 */
[----:B------:R-:W-:-:S02]  /*0610*/  UISETP.NE.AND UP4, UPT, UR9, URZ, UPT ;  /* 0x0000003f0900728c */ /* 0x000fc4000bf85270 */
[----:B------:R-:W-:Y:S01]  /*0620*/  R2UR UR28, R2 ;  /* 0x00000000021c72ca */ /* 0x000fe200000e0000 */
[----:B------:R-:W-:-:S04]  /*0630*/  UMOV UR59, 0x1 ;  /* 0x00000001003b7882 */ /* 0x000fc80000000000 */
[----:B------:R-:W1:Y:S08]  /*0640*/  I2F.RP R2, UR29 ;  /* 0x0000001d00027d06 */ /* 0x000e700008209400 */
[----:B------:R-:W2:Y:S08]  /*0650*/  I2F.RP R4, UR28 ;  /* 0x0000001c00047d06 */ /* 0x000eb00008209400 */
[----:B-1----:R-:W1:Y:S08]  /*0660*/  MUFU.RCP R2, R2 ;  /* 0x0000000200027308 */ /* 0x002e700000001000 */
[----:B--2---:R-:W2:Y:S01]  /*0670*/  MUFU.RCP R4, R4 ;  /* 0x0000000400047308 */ /* 0x004ea20000001000 */
[----:B-1----:R-:W-:-:S02]  /*0680*/  VIADD R3, R2, 0xffffffe ;  /* 0x0ffffffe02037836 */ /* 0x002fc40000000000 */
[----:B------:R-:W-:-:S05]  /*0690*/  IMAD.U32 R2, RZ, RZ, UR18 ;  /* 0x00000012ff027e24 */ /* 0x000fca000f8e00ff */
[----:B------:R-:W1:Y:S01]  /*06a0*/  F2I.FTZ.U32.TRUNC.NTZ R3, R3 ;  /* 0x0000000300037305 */ /* 0x000e62000021f000 */
[----:B------:R-:W-:Y:S01]  /*06b0*/  IABS R2, R2 ;  /* 0x0000000200027213 */ /* 0x000fe20000000000 */
[----:B--2---:R-:W-:Y:S01]  /*06c0*/  VIADD R5, R4, 0xffffffe ;  /* 0x0ffffffe04057836 */ /* 0x004fe20000000000 */
[----:B------:R-:W-:Y:S02]  /*06d0*/  IABS R4, R11 ;  /* 0x0000000b00047213 */ /* 0x000fe40000000000 */
[----:B------:R-:W-:Y:S02]  /*06e0*/  R2UR UR26, R2 ;  /* 0x00000000021a72ca */ /* 0x000fe400000e0000 */
[----:B------:R-:W-:Y:S01]  /*06f0*/  IADD3 R4, RZ, -R4, RZ ;  /* 0x80000004ff047210 */ /* 0x000fe20007ffe0ff */
[----:B------:R-:W2:Y:S01]  /*0700*/  F2I.FTZ.U32.TRUNC.NTZ R5, R5 ;  /* 0x0000000500057305 */ /* 0x000ea2000021f000 */
[----:B-1----:R-:W-:Y:S01]  /*0710*/  R2UR UR13, R3 ;  /* 0x00000000030d72ca */ /* 0x002fe200000e0000 */
[----:B------:R-:W-:Y:S01]  /*0720*/  IMAD.U32 R3, RZ, RZ, UR11 ;  /* 0x0000000bff037e24 */ /* 0x000fe2000f8e00ff */
[----:B--2---:R-:W-:-:S04]  /*0730*/  R2UR UR5, R5 ;  /* 0x00000000050572ca */ /* 0x004fc800000e0000 */
[----:B------:R-:W-:Y:S01]  /*0740*/  IABS R5, R3 ;  /* 0x0000000300057213 */ /* 0x000fe20000000000 */
[----:B------:R-:W-:Y:S01]  /*0750*/  IMAD.MOV.U32 R3, RZ, RZ, R4 ;  /* 0x000000ffff037224 */ /* 0x000fe200078e0004 */
[----:B------:R-:W-:-:S05]  /*0760*/  IABS R4, R20 ;  /* 0x0000001400047213 */ /* 0x000fca0000000000 */
[----:B------:R-:W-:Y:S01]  /*0770*/  UIADD3 UR24, URZ, -UR13, URZ ;  /* 0x8000000d3f187290 */ /* 0x000fe2000fffe03f */
[----:B------:R-:W-:Y:S01]  /*0780*/  IMAD.MOV.U32 R2, RZ, RZ, R5 ;  /* 0x000000ffff027224 */ /* 0x000fe200078e0005 */
[----:B------:R-:W-:Y:S02]  /*0790*/  R2UR UR30, R3 ;  /* 0x00000000031e72ca */ /* 0x000fe400000e0000 */
[----:B------:R-:W-:Y:S01]  /*07a0*/  UIMAD UR24, UR24, UR29, URZ ;  /* 0x0000001d181872a4 */ /* 0x000fe2000f8e023f */
[----:B------:R-:W-:Y:S01]  /*07b0*/  IMAD.MOV R4, RZ, RZ, -R4 ;  /* 0x000000ffff047224 */ /* 0x000fe200078e0a04 */
[----:B------:R-:W1:Y:S01]  /*07c0*/  SHFL.IDX PT, R3, R24, RZ, 0x1f ;  /* 0x00001fff18037589 */ /* 0x000e6200000e0000 */
[----:B------:R-:W-:Y:S01]  /*07d0*/  R2UR UR34, R2 ;  /* 0x00000000022272ca */ /* 0x000fe200000e0000 */
[----:B------:R-:W-:Y:S01]  /*07e0*/  UIADD3 UR32, URZ, -UR5, URZ ;  /* 0x800000053f207290 */ /* 0x000fe2000fffe03f */
[----:B------:R-:W-:Y:S01]  /*07f0*/  IMAD.MOV.U32 R2, RZ, RZ, R4 ;  /* 0x000000ffff027224 */ /* 0x000fe200078e0004 */
[----:B------:R-:W-:-:S02]  /*0800*/  UIMAD.WIDE.U32 UR24, UR13, UR24, UR12 ;  /* 0x000000180d1872a5 */ /* 0x000fc4000f8e000c */
[----:B------:R-:W-:Y:S02]  /*0810*/  UIMAD UR32, UR32, UR28, URZ ;  /* 0x0000001c202072a4 */ /* 0x000fe4000f8e023f */
[----:B------:R-:W-:Y:S02]  /*0820*/  R2UR UR12, R2 ;  /* 0x00000000020c72ca */ /* 0x000fe400000e0000 */
[----:B------:R-:W-:Y:S01]  /*0830*/  UIMAD.WIDE.U32 UR32, UR5, UR32, UR4 ;  /* 0x00000020052072a5 */ /* 0x000fe2000f8e0004 */
[----:B------:R-:W-:Y:S01]  /*0840*/  SHF.R.U32.HI R2, RZ, 0x7, R19 ;  /* 0x00000007ff027819 */ /* 0x000fe20000011613 */
[----:B------:R-:W-:Y:S01]  /*0850*/  UMOV UR13, UR25 ;  /* 0x00000019000d7c82 */ /* 0x000fe20008000000 */
[----:B------:R-:W-:Y:S02]  /*0860*/  ULOP3.LUT UR32, URZ, UR9, URZ, 0x33, !UPT ;  /* 0x000000093f207292 */ /* 0x000fe4000f8e333f */
[----:B------:R-:W-:Y:S02]  /*0870*/  UIMAD.WIDE.U32 UR4, UR13, UR26, URZ ;  /* 0x0000001a0d0472a5 */ /* 0x000fe4000f8e003f */
[----:B------:R-:W-:Y:S01]  /*0880*/  UMOV UR19, UR33 ;  /* 0x0000002100137c82 */ /* 0x000fe20008000000 */
[----:B------:R-:W2:Y:S01]  /*0890*/  SHFL.IDX PT, R2, R2, RZ, 0x1f ;  /* 0x00001fff02027589 */ /* 0x000ea200000e0000 */
[----:B------:R-:W-:-:S02]  /*08a0*/  UIMAD UR5, UR5, UR30, UR26 ;  /* 0x0000001e050572a4 */ /* 0x000fc4000f8e021a */
[----:B------:R-:W-:Y:S02]  /*08b0*/  UIMAD.WIDE.U32 UR24, UR19, UR34, URZ ;  /* 0x00000022131872a5 */ /* 0x000fe4000f8e003f */
[----:B------:R-:W-:Y:S02]  /*08c0*/  UISETP.GT.U32.AND UP1, UPT, UR29, UR5, UPT ;  /* 0x000000051d00728c */ /* 0x000fe4000bf24070 */
[----:B------:R-:W-:Y:S01]  /*08d0*/  UIMAD UR25, UR25, UR12, UR34 ;  /* 0x0000000c191972a4 */ /* 0x000fe2000f8e0222 */
[----:B-1----:R-:W-:Y:S01]  /*08e0*/  R2UR UR34, R3 ;  /* 0x00000000032272ca */ /* 0x002fe200000e0000 */
[----:B------:R-:W-:Y:S02]  /*08f0*/  ULOP3.LUT UR33, URZ, UR10, URZ, 0x33, !UPT ;  /* 0x0000000a3f217292 */ /* 0x000fe4000f8e333f */
[----:B------:R-:W-:-:S05]  /*0900*/  UISETP.GT.U32.AND UP2, UPT, UR28, UR25, UPT ;  /* 0x000000191c00728c */ /* 0x000fca000bf44070 */
[----:B------:R-:W-:-:S04]  /*0910*/  @!UP1 UIADD3 UR5, UR5, -UR29, URZ ;  /* 0x8000001d05059290 */ /* 0x000fc8000fffe03f */
[----:B------:R-:W-:Y:S01]  /*0920*/  UISETP.GT.U32.AND UP6, UPT, UR29, UR5, UPT ;  /* 0x000000051d00728c */ /* 0x000fe2000bfc4070 */
[----:B------:R-:W-:Y:S01]  /*0930*/  ISETP.NE.AND P1, PT, RZ, UR34, PT ;  /* 0x00000022ff007c0c */ /* 0x000fe2000bf25270 */
[----:B------:R-:W-:Y:S02]  /*0940*/  @!UP2 UIADD3 UR25, UR25, -UR28, URZ ;  /* 0x8000001c1919a290 */ /* 0x000fe4000fffe03f */
[----:B------:R-:W-:Y:S01]  /*0950*/  USHF.R.S32.HI UR4, URZ, 0x1f, UR34 ;  /* 0x0000001f3f047899 */ /* 0x000fe20008011422 */
[----:B--2---:R-:W-:Y:S01]  /*0960*/  R2UR UR26, R2 ;  /* 0x00000000021a72ca */ /* 0x004fe200000e0000 */
[----:B------:R-:W-:Y:S02]  /*0970*/  UISETP.GT.U32.AND UP1, UPT, UR28, UR25, UPT ;  /* 0x000000191c00728c */ /* 0x000fe4000bf24070 */
[----:B------:R-:W-:Y:S02]  /*0980*/  UISETP.NE.AND UP2, UPT, UR10, URZ, UPT ;  /* 0x0000003f0a00728c */ /* 0x000fe4000bf45270 */
[----:B------:R-:W-:-:S02]  /*0990*/  ULEA.HI UR4, UR4, UR34, URZ, 0x2 ;  /* 0x0000002204047291 */ /* 0x000fc4000f8f103f */
[----:B------:R-:W-:Y:S02]  /*09a0*/  @!UP6 UIADD3 UR5, UR5, -UR29, URZ ;  /* 0x8000001d0505e290 */ /* 0x000fe4000fffe03f */
[----:B------:R-:W-:Y:S02]  /*09b0*/  UISETP.GE.AND UP6, UPT, UR11, URZ, UPT ;  /* 0x0000003f0b00728c */ /* 0x000fe4000bfc6270 */
[----:B------:R-:W-:Y:S02]  /*09c0*/  @!UP5 UIADD3 UR5, -UR5, URZ, URZ ;  /* 0x0000003f0505d290 */ /* 0x000fe4000fffe13f */
[----:B------:R-:W-:Y:S02]  /*09d0*/  @!UP1 UIADD3 UR25, UR25, -UR28, URZ ;  /* 0x8000001c19199290 */ /* 0x000fe4000fffe03f */
[----:B------:R-:W-:Y:S02]  /*09e0*/  USEL UR5, UR32, UR5, !UP4 ;  /* 0x0000000520057287 */ /* 0x000fe4000e000000 */
[----:B------:R-:W-:-:S02]  /*09f0*/  ULOP3.LUT UR4, UR4, 0xfffffffc, URZ, 0xc0, !UPT ;  /* 0xfffffffc04047892 */ /* 0x000fc4000f8ec03f */
[----:B------:R-:W-:Y:S02]  /*0a00*/  UIADD3 UR5, UR18, -UR5, URZ ;  /* 0x8000000512057290 */ /* 0x000fe4000fffe03f */
[----:B------:R-:W-:Y:S02]  /*0a10*/  @!UP6 UIADD3 UR25, -UR25, URZ, URZ ;  /* 0x0000003f1919e290 */ /* 0x000fe4000fffe13f */
[----:B------:R-:W-:Y:S02]  /*0a20*/  UIADD3 UR43, UR34, -UR4, URZ ;  /* 0x80000004222b7290 */ /* 0x000fe4000fffe03f */
[----:B------:R-:W-:Y:S02]  /*0a30*/  USEL UR25, UR33, UR25, !UP2 ;  /* 0x0000001921197287 */ /* 0x000fe4000d000000 */
[----:B------:R-:W-:Y:S02]  /*0a40*/  UISETP.NE.AND UP1, UPT, UR26, URZ, UPT ;  /* 0x0000003f1a00728c */ /* 0x000fe4000bf25270 */
[----:B------:R-:W-:-:S02]  /*0a50*/  UIADD3 UR25, UR11, -UR25, URZ ;  /* 0x800000190b197290 */ /* 0x000fc4000fffe03f */
[----:B------:R-:W-:Y:S02]  /*0a60*/  UISETP.EQ.AND UP5, UPT, UR43, 0x3, !UP1 ;  /* 0x000000032b00788c */ /* 0x000fe4000cfa2270 */
[----:B------:R-:W-:Y:S02]  /*0a70*/  UIMAD UR24, UR5, UR25, URZ ;  /* 0x00000019051872a4 */ /* 0x000fe4000f8e023f */
[----:B------:R-:W-:Y:S02]  /*0a80*/  USEL UR4, UR25, UR5, !UP3 ;  /* 0x0000000519047287 */ /* 0x000fe4000d800000 */
[----:B------:R-:W-:Y:S02]  /*0a90*/  USHF.R.S32.HI UR25, URZ, 0x1f, UR24 ;  /* 0x0000001f3f197899 */ /* 0x000fe40008011418 */
[----:B------:R-:W-:Y:S01]  /*0aa0*/  USHF.R.S32.HI UR5, URZ, 0x1f, UR4 ;  /* 0x0000001f3f057899 */ /* 0x000fe20008011404 */
[----:B------:R-:W-:Y:S01]  /*0ab0*/  IMAD.U32 R6, RZ, RZ, UR24 ;  /* 0x00000018ff067e24 */ /* 0x000fe2000f8e00ff */
[----:B------:R-:W-:Y:S01]  /*0ac0*/  USEL UR59, UR59, 0x2, UP5 ;  /* 0x000000023b3b7887 */ /* 0x000fe2000a800000 */
[----:B------:R-:W-:-:S02]  /*0ad0*/  IMAD.U32 R4, RZ, RZ, UR4 ;  /* 0x00000004ff047e24 */ /* 0x000fc4000f8e00ff */
[----:B------:R-:W-:Y:S02]  /*0ae0*/  IMAD.U32 R7, RZ, RZ, UR25 ;  /* 0x00000019ff077e24 */ /* 0x000fe4000f8e00ff */
[----:B------:R-:W-:Y:S01]  /*0af0*/  IMAD.U32 R5, RZ, RZ, UR5 ;  /* 0x00000005ff057e24 */ /* 0x000fe2000f8e00ff */
[----:B------:R-:W-:Y:S06]  /*0b00*/  @P1 BRA `(.L_x_1) ;  /* 0x0000000000841947 */ /* 0x000fec0003800000 */
[----:B------:R-:W-:Y:S01]  /*0b10*/  ELECT P1, URZ, PT ;  /* 0x00000000003f782f */ /* 0x000fe20003820000 */
[----:B------:R-:W-:-:S12]  /*0b20*/  BSSY B0, `(.L_x_1) ;  /* 0x000001f000007945 */ /* 0x000fd80003800000 */
[----:B------:R-:W-:Y:S05]  /*0b30*/  @!P1 BRA `(.L_x_2) ;  /* 0x0000000000749947 */ /* 0x000fea0003800000 */
[----:B------:R-:W1:Y:S01]  /*0b40*/  S2UR UR11, SR_CgaCtaId ;  /* 0x00000000000b79c3 */ /* 0x000e620000008800 */
[----:B------:R-:W-:Y:S01]  /*0b50*/  UMOV UR4, 0x400 ;  /* 0x0000040000047882 */ /* 0x000fe20000000000 */
[----:B------:R-:W-:Y:S01]  /*0b60*/  UMOV UR5, 0x1 ;  /* 0x0000000100057882 */ /* 0x000fe20000000000 */
[----:B------:R-:W-:Y:S02]  /*0b70*/  UMOV UR24, 0x140 ;  /* 0x0000014000187882 */ /* 0x000fe40000000000 */
[----:B------:R-:W-:-:S04]  /*0b80*/  UIADD3 UR24, -UR24, 0x100000, URZ ;  /* 0x0010000018187890 */ /* 0x000fc8000fffe13f */
[----:B------:R-:W-:Y:S02]  /*0b90*/  USHF.L.U32 UR25, UR24, 0xb, URZ ;  /* 0x0000000b18197899 */ /* 0x000fe4000800063f */
[----:B------:R-:W-:Y:S02]  /*0ba0*/  USHF.L.U32 UR24, UR24, 0x1, URZ ;  /* 0x0000000118187899 */ /* 0x000fe4000800063f */
[----:B-1----:R-:W-:Y:S02]  /*0bb0*/  ULEA UR11, UR11, UR4, 0x18 ;  /* 0x000000040b0b7291 */ /* 0x002fe4000f8ec03f */
[----:B------:R-:W-:-:S04]  /*0bc0*/  UIADD3 UR4, -UR5, 0x100000, URZ ;  /* 0x0010000005047890 */ /* 0x000fc8000fffe13f */
[----:B------:R-:W-:Y:S02]  /*0bd0*/  USHF.L.U32 UR5, UR4, 0xb, URZ ;  /* 0x0000000b04057899 */ /* 0x000fe4000800063f */
[----:B------:R-:W-:Y:S01]  /*0be0*/  USHF.L.U32 UR4, UR4, 0x1, URZ ;  /* 0x0000000104047899 */ /* 0x000fe2000800063f */
[----:B------:R-:W1:Y:S11]  /*0bf0*/  FENCE.VIEW.ASYNC.S ;  /* 0x00000000000073c6 */ /* 0x000e760000000000 */
[----:B-1----:R1:W2:Y:S01]  /*0c00*/  SYNCS.EXCH.64 URZ, [UR11+0x34400], UR4 ;  /* 0x034400040b3f75b2 */ /* 0x0022a20008000100 */
[----:B------:R1:W3:Y:S01]  /*0c10*/  SYNCS.EXCH.64 URZ, [UR11+0x34440], UR24 ;  /* 0x034440180b3f75b2 */ /* 0x0002e20008000100 */
[----:B------:R1:W4:Y:S01]  /*0c20*/  SYNCS.EXCH.64 URZ, [UR11+0x34408], UR4 ;  /* 0x034408040b3f75b2 */ /* 0x0003220008000100 */
[----:B------:R1:W1:Y:S01]  /*0c30*/  SYNCS.EXCH.64 URZ, [UR11+0x34448], UR24 ;  /* 0x034448180b3f75b2 */ /* 0x0002620008000100 */
        /* <DEDUP_REMOVED lines=12> */
[----:B------:R-:W-:Y:S01]  /*0d00*/  NOP ;  /* 0x0000000000007918 */ /* 0x000fe20000000000 */
.L_x_2:
[----:B-1----:R-:W-:Y:S05]  /*0d10*/  BSYNC B0 ;  /* 0x0000000000007941 */ /* 0x002fea0003800000 */
.L_x_1:
[----:B------:R-:W1:Y:S01]  /*0d20*/  SHFL.IDX PT, R3, R24, RZ, 0x1f ;  /* 0x00001fff18037589 */ /* 0x000e6200000e0000 */
[----:B------:R-:W-:Y:S01]  /*0d30*/  UIADD3 UR18, UR26, -0x1, URZ ;  /* 0xffffffff1a127890 */ /* 0x000fe2000fffe03f */
[----:B------:R-:W-:Y:S01]  /*0d40*/  I2FP.F32.U32 R2, UR6 ;  /* 0x0000000600027c45 */ /* 0x000fe20008201000 */
[----:B------:R-:W-:Y:S01]  /*0d50*/  UISETP.LT.U32.AND UP6, UPT, UR43, 0x2, !UP1 ;  /* 0x000000022b00788c */ /* 0x000fe2000cfc1070 */
[----:B------:R-:W-:Y:S01]  /*0d60*/  NOP ;  /* 0x0000000000007918 */ /* 0x000fe20000000000 */
[----:B------:R-:W-:Y:S02]  /*0d70*/  UISETP.GE.U32.AND UP5, UPT, UR18, 0x2, UPT ;  /* 0x000000021200788c */ /* 0x000fe4000bfa6070 */
[----:B------:R-:W-:-:S04]  /*0d80*/  USEL UR47, URZ, 0x1, !UP6 ;  /* 0x000000013f2f7887 */ /* 0x000fc8000f000000 */
[----:B------:R-:W-:Y:S01]  /*0d90*/  USEL UR47, UR47, 0x2, UP5 ;  /* 0x000000022f2f7887 */ /* 0x000fe2000a800000 */
[----:B-1----:R-:W-:-:S13]  /*0da0*/  ISETP.NE.AND P1, PT, R3, RZ, PT ;  /* 0x000000ff0300720c */ /* 0x002fda0003f25270 */
[----:B------:R-:W-:Y:S05]  /*0db0*/  @P1 BRA `(.L_x_3) ;  /* 0x0000000000681947 */ /* 0x000fea0003800000 */
[----:B------:R-:W1:Y:S01]  /*0dc0*/  S2UR UR5, SR_CgaCtaId ;  /* 0x00000000000579c3 */ /* 0x000e620000008800 */
[----:B------:R-:W-:Y:S01]  /*0dd0*/  UMOV UR4, 0x400 ;  /* 0x0000040000047882 */ /* 0x000fe20000000000 */
[----:B------:R-:W-:Y:S01]  /*0de0*/  UMOV UR24, 0x1 ;  /* 0x0000000100187882 */ /* 0x000fe20000000000 */
[----:B------:R-:W-:Y:S01]  /*0df0*/  UMOV UR25, 0x2 ;  /* 0x0000000200197882 */ /* 0x000fe20000000000 */
[----:B------:R-:W-:Y:S01]  /*0e00*/  ELECT P1, URZ, PT ;  /* 0x00000000003f782f */ /* 0x000fe20003820000 */
[----:B-1----:R-:W-:Y:S02]  /*0e10*/  ULEA UR11, UR5, UR4, 0x18 ;  /* 0x00000004050b7291 */ /* 0x002fe4000f8ec03f */
[----:B------:R-:W-:-:S04]  /*0e20*/  UIADD3 UR4, -UR24, 0x100000, URZ ;  /* 0x0010000018047890 */ /* 0x000fc8000fffe13f */
[----:B------:R-:W-:Y:S02]  /*0e30*/  USHF.L.U32 UR5, UR4, 0xb, URZ ;  /* 0x0000000b04057899 */ /* 0x000fe4000800063f */
[----:B------:R-:W-:Y:S02]  /*0e40*/  USHF.L.U32 UR4, UR4, 0x1, URZ ;  /* 0x0000000104047899 */ /* 0x000fe4000800063f */
[----:B------:R-:W-:-:S04]  /*0e50*/  UIADD3 UR24, -UR25, 0x100000, URZ ;  /* 0x0010000019187890 */ /* 0x000fc8000fffe13f */
[----:B------:R-:W-:Y:S02]  /*0e60*/  USHF.L.U32 UR25, UR24, 0xb, URZ ;  /* 0x0000000b18197899 */ /* 0x000fe4000800063f */
[----:B------:R-:W-:Y:S01]  /*0e70*/  USHF.L.U32 UR24, UR24, 0x1, URZ ;  /* 0x0000000118187899 */ /* 0x000fe2000800063f */
[----:B------:R-:W1:Y:S03]  /*0e80*/  FENCE.VIEW.ASYNC.S ;  /* 0x00000000000073c6 */ /* 0x000e660000000000 */
[----:B-1----:R1:W1:Y:S08]  /*0e90*/  SYNCS.EXCH.64 URZ, [UR11+0x34480], UR4 ;  /* 0x034480040b3f75b2 */ /* 0x0022700008000100 */
        /* <DEDUP_REMOVED lines=12> */
.L_x_3:
[----:B------:R-:W2:Y:S01]  /*0f60*/  SHFL.IDX PT, R15, R24, RZ, 0x1f ;  /* 0x00001fff180f7589 */ /* 0x000ea200000e0000 */
[----:B-1----:R-:W-:Y:S01]  /*0f70*/  ULDC UR4, c[0x0][0x154] ;  /* 0x0000550000047ab9 */ /* 0x002fe20000000800 */
[----:B------:R-:W1:Y:S01]  /*0f80*/  LDC R13, c[0x0][0x148] ;  /* 0x00005200ff0d7b82 */ /* 0x000e620000000800 */
[----:B------:R-:W-:Y:S01]  /*0f90*/  FMUL R12, R2, UR4 ;  /* 0x00000004020c7c20 */ /* 0x000fe20008400000 */
[----:B------:R-:W-:Y:S01]  /*0fa0*/  UISETP.EQ.AND UP6, UPT, UR43, 0x2, !UP1 ;  /* 0x000000022b00788c */ /* 0x000fe2000cfc2270 */
[----:B------:R-:W-:Y:S01]  /*0fb0*/  I2FP.F32.U32 R2, UR42 ;  /* 0x0000002a00027c45 */ /* 0x000fe20008201000 */
[----:B------:R-:W-:Y:S01]  /*0fc0*/  ULDC UR4, c[0x0][0x150] ;  /* 0x0000540000047ab9 */ /* 0x000fe20000000800 */
[----:B------:R-:W-:Y:S01]  /*0fd0*/  NOP ;  /* 0x0000000000007918 */ /* 0x000fe20000000000 */
[----:B------:R-:W-:Y:S01]  /*0fe0*/  USEL UR61, URZ, 0x1, !UP6 ;  /* 0x000000013f3d7887 */ /* 0x000fe2000f000000 */
[----:B------:R-:W3:Y:S01]  /*0ff0*/  F2I.U32.TRUNC.NTZ R12, R12 ;  /* 0x0000000c000c7305 */ /* 0x000ee2000020f000 */
[----:B------:R-:W-:-:S02]  /*1000*/  FMUL R16, R2, UR4 ;  /* 0x0000000402107c20 */ /* 0x000fc40008400000 */
[----:B------:R-:W-:Y:S01]  /*1010*/  USEL UR61, UR61, 0x2, UP5 ;  /* 0x000000023d3d7887 */ /* 0x000fe2000a800000 */
[----:B--2---:R-:W-:Y:S01]  /*1020*/  ISETP.NE.AND P1, PT, R15, RZ, PT ;  /* 0x000000ff0f00720c */ /* 0x004fe20003f25270 */
[----:B---3--:R-:W-:-:S04]  /*1030*/  IMAD.MOV R14, RZ, RZ, -R12 ;  /* 0x000000ffff0e7224 */ /* 0x008fc800078e0a0c */
[----:B-1----:R-:W-:-:S08]  /*1040*/  IMAD R21, R13, R14, UR6 ;  /* 0x000000060d157e24 */ /* 0x002fd0000f8e020e */
[----:B------:R-:W-:Y:S05]  /*1050*/  @P1 BRA `(.L_x_4) ;  /* 0x0000000000581947 */ /* 0x000fea0003800000 */
[----:B------:R-:W1:Y:S01]  /*1060*/  S2UR UR5, SR_CgaCtaId ;  /* 0x00000000000579c3 */ /* 0x000e620000008800 */
[----:B------:R-:W-:Y:S01]  /*1070*/  UMOV UR4, 0x400 ;  /* 0x0000040000047882 */ /* 0x000fe20000000000 */
[----:B------:R-:W-:Y:S01]  /*1080*/  UMOV UR11, 0x20 ;  /* 0x00000020000b7882 */ /* 0x000fe20000000000 */
[----:B------:R-:W-:Y:S01]  /*1090*/  UMOV UR24, 0x80 ;  /* 0x0000008000187882 */ /* 0x000fe20000000000 */
[----:B------:R-:W-:Y:S01]  /*10a0*/  ELECT P1, URZ, PT ;  /* 0x00000000003f782f */ /* 0x000fe20003820000 */
        /* <DEDUP_REMOVED lines=10> */
[----:B------:R1:W1:Y:S01]  /*1150*/  SYNCS.EXCH.64 URZ, [UR6+0x344e8], UR4 ;  /* 0x0344e804063f75b2 */ /* 0x0002620008000100 */
[----:B------:R1:W1:Y:S01]  /*1160*/  SYNCS.EXCH.64 URZ, [UR6+0x34508], UR24 ;  /* 0x03450818063f75b2 */ /* 0x0002620008000100 */
[----:B------:R1:W1:Y:S01]  /*1170*/  SYNCS.EXCH.64 URZ, [UR6+0x344f0], UR4 ;  /* 0x0344f004063f75b2 */ /* 0x0002620008000100 */
[----:B------:R1:W1:Y:S01]  /*1180*/  SYNCS.EXCH.64 URZ, [UR6+0x34510], UR24 ;  /* 0x03451018063f75b2 */ /* 0x0002620008000100 */
[----:B------:R1:W1:Y:S01]  /*1190*/  SYNCS.EXCH.64 URZ, [UR6+0x344f8], UR4 ;  /* 0x0344f804063f75b2 */ /* 0x0002620008000100 */
[----:B------:R1:W1:Y:S01]  /*11a0*/  SYNCS.EXCH.64 URZ, [UR6+0x34518], UR24 ;  /* 0x03451818063f75b2 */ /* 0x0002620008000100 */
[----:B------:R-:W-:Y:S01]  /*11b0*/  NOP ;  /* 0x0000000000007918 */ /* 0x000fe20000000000 */
.L_x_4:
[----:B------:R-:W4:Y:S01]  /*11c0*/  SHFL.IDX PT, R14, R24, RZ, 0x1f ;  /* 0x00001fff180e7589 */ /* 0x000f2200000e0000 */
[----:B------:R-:W-:Y:S02]  /*11d0*/  SHF.R.S32.HI R2, RZ, 0x1f, R19 ;  /* 0x0000001fff027819 */ /* 0x000fe40000011413 */
[----:B------:R-:W-:Y:S01]  /*11e0*/  ELECT P1, URZ, PT ;  /* 0x00000000003f782f */ /* 0x000fe20003820000 */
[----:B------:R-:W2:Y:S01]  /*11f0*/  LDC R17, c[0x0][0x144] ;  /* 0x00005100ff117b82 */ /* 0x000ea20000000800 */
[----:B------:R-:W3:Y:S01]  /*1200*/  SHFL.IDX PT, R12, R24, RZ, 0x1f ;  /* 0x00001fff180c7589 */ /* 0x000ee200000e0000 */
[----:B------:R-:W-:Y:S02]  /*1210*/  LEA.HI R2, R2, R19, RZ, 0x7 ;  /* 0x0000001302027211 */ /* 0x000fe400078f38ff */
[----:B------:R-:W-:Y:S01]  /*1220*/  ELECT P2, URZ, PT ;  /* 0x00000000003f782f */ /* 0x000fe20003840000 */
[----:B------:R-:W3:Y:S01]  /*1230*/  F2I.U32.TRUNC.NTZ R16, R16 ;  /* 0x0000001000107305 */ /* 0x000ee2000020f000 */
[----:B------:R-:W-:Y:S01]  /*1240*/  UMOV UR11, 0x20 ;  /* 0x00000020000b7882 */ /* 0x000fe20000000000 */
[----:B------:R-:W-:Y:S01]  /*1250*/  LOP3.LUT R2, R2, 0xffffff80, RZ, 0xc0, !PT ;  /* 0xffffff8002027812 */ /* 0x000fe200078ec0ff */
[----:B-1----:R-:W-:Y:S01]  /*1260*/  UMOV UR25, 0x80 ;  /* 0x0000008000197882 */ /* 0x002fe20000000000 */
[----:B------:R-:W-:Y:S01]  /*1270*/  NOP ;  /* 0x0000000000007918 */ /* 0x000fe20000000000 */
[----:B------:R-:W-:Y:S01]  /*1280*/  IMAD.MOV.U32 R23, RZ, RZ, 0x1 ;  /* 0x00000001ff177424 */ /* 0x000fe200078e00ff */
[----:B------:R-:W-:Y:S01]  /*1290*/  ULDC UR60, c[0x0][0xc] ;  /* 0x00000300003c7ab9 */ /* 0x000fe20000000800 */
[----:B------:R-:W-:Y:S01]  /*12a0*/  IMAD.IADD R13, R19, 0x1, -R2 ;  /* 0x00000001130d7824 */ /* 0x000fe200078e0a02 */
[----:B----4-:R-:W-:-:S04]  /*12b0*/  ISETP.NE.OR P1, PT, R14, RZ, !P1 ;  /* 0x000000ff0e00720c */ /* 0x010fc80004f25670 */
[----:B------:R-:W-:Y:S02]  /*12c0*/  SHF.R.S32.HI R14, RZ, 0x1f, R13 ;  /* 0x0000001fff0e7819 */ /* 0x000fe4000001140d */
[----:B---3--:R-:W-:Y:S02]  /*12d0*/  ISETP.NE.OR P2, PT, R12, RZ, !P2 ;  /* 0x000000ff0c00720c */ /* 0x008fe40005745670 */
[----:B------:R-:W-:Y:S02]  /*12e0*/  LEA.HI R2, R14, R13, RZ, 0x3 ;  /* 0x0000000d0e027211 */ /* 0x000fe400078f18ff */
[----:B------:R-:W-:Y:S02]  /*12f0*/  SHF.R.S32.HI R12, RZ, 0x1f, R3 ;  /* 0x0000001fff0c7819 */ /* 0x000fe40000011403 */
[--C-:B------:R-:W-:Y:S02]  /*1300*/  SHF.R.S32.HI R15, RZ, 0x3, R2.reuse ;  /* 0x00000003ff0f7819 */ /* 0x100fe40000011402 */
[----:B------:R-:W-:Y:S01]  /*1310*/  SHF.R.S32.HI R2, RZ, 0x1f, R2 ;  /* 0x0000001fff027819 */ /* 0x000fe20000011402 */
[----:B------:R-:W-:Y:S01]  /*1320*/  VOTEU.ALL UP6, P1 ;  /* 0x00000000003f7886 */ /* 0x000fe200008c0000 */
[----:B------:R-:W-:-:S02]  /*1330*/  LEA.HI R12, R12, R3, RZ, 0x2 ;  /* 0x000000030c0c7211 */ /* 0x000fc400078f10ff */
[----:B------:R-:W-:Y:S01]  /*1340*/  LEA.HI R2, R2, R15, RZ, 0x2 ;  /* 0x0000000f02027211 */ /* 0x000fe200078f10ff */
[----:B------:R-:W-:Y:S01]  /*1350*/  VOTEU.ALL UP5, P2 ;  /* 0x00000000003f7886 */ /* 0x000fe200010a0000 */
[----:B------:R-:W-:Y:S01]  /*1360*/  LOP3.LUT R12, R12, 0x3ffffffc, RZ, 0xc0, !PT ;  /* 0x3ffffffc0c0c7812 */ /* 0x000fe200078ec0ff */
[----:B------:R-:W1:Y:S01]  /*1370*/  @!UP6 S2UR UR5, SR_CgaCtaId ;  /* 0x000000000005e9c3 */ /* 0x000e620000008800 */
[----:B------:R-:W-:Y:S01]  /*1380*/  LOP3.LUT R2, R2, 0xfffffffc, RZ, 0xc0, !PT ;  /* 0xfffffffc02027812 */ /* 0x000fe200078ec0ff */
[----:B------:R-:W-:Y:S01]  /*1390*/  @!UP6 UMOV UR4, 0x400 ;  /* 0x000004000004e882 */ /* 0x000fe20000000000 */
[----:B------:R-:W-:Y:S01]  /*13a0*/  IADD3 R3, R3, -R12, RZ ;  /* 0x8000000c03037210 */ /* 0x000fe20007ffe0ff */
[----:B------:R-:W-:Y:S02]  /*13b0*/  IMAD.MOV R12, RZ, RZ, -R16 ;  /* 0x000000ffff0c7224 */ /* 0x000fe400078e0a10 */
[----:B------:R-:W-:Y:S02]  /*13c0*/  IMAD.IADD R2, R15, 0x1, -R2 ;  /* 0x000000010f027824 */ /* 0x000fe400078e0a02 */
[----:B------:R-:W3:Y:S01]  /*13d0*/  @!UP5 S2UR UR24, SR_CgaCtaId ;  /* 0x000000000018d9c3 */ /* 0x000ee20000008800 */
[----:B--2---:R-:W-:-:S02]  /*13e0*/  IMAD R12, R17, R12, UR42 ;  /* 0x0000002a110c7e24 */ /* 0x004fc4000f8e020c */
[----:B------:R-:W-:Y:S02]  /*13f0*/  IMAD R2, R3, 0x4, R2 ;  /* 0x0000000403027824 */ /* 0x000fe400078e0202 */
[----:B------:R-:W-:-:S03]  /*1400*/  IMAD.MOV.U32 R16, RZ, RZ, -0x1 ;  /* 0xffffffffff107424 */ /* 0x000fc600078e00ff */
[----:B------:R-:W-:-:S04]  /*1410*/  LEA.HI R3, R2, R2, RZ, 0x1 ;  /* 0x0000000202037211 */ /* 0x000fc800078f08ff */
[----:B------:R-:W-:Y:S01]  /*1420*/  LOP3.LUT R3, R3, 0xfffffffe, RZ, 0xc0, !PT ;  /* 0xfffffffe03037812 */ /* 0x000fe200078ec0ff */
[----:B-1----:R-:W-:-:S04]  /*1430*/  @!UP6 ULEA UR6, UR5, UR4, 0x18 ;  /* 0x000000040506e291 */ /* 0x002fc8000f8ec03f */
[----:B------:R-:W-:Y:S01]  /*1440*/  IMAD.IADD R3, R2, 0x1, -R3 ;  /* 0x0000000102037824 */ /* 0x000fe200078e0a03 */
[----:B------:R-:W-:-:S04]  /*1450*/  @!UP6 UIADD3 UR4, -UR11, 0x100000, URZ ;  /* 0x001000000b04e890 */ /* 0x000fc8000fffe13f */
[----:B------:R-:W-:Y:S02]  /*1460*/  @!UP6 USHF.L.U32 UR5, UR4, 0xb, URZ ;  /* 0x0000000b0405e899 */ /* 0x000fe4000800063f */
[----:B------:R-:W-:Y:S01]  /*1470*/  @!UP6 USHF.L.U32 UR4, UR4, 0x1, URZ ;  /* 0x000000010404e899 */ /* 0x000fe2000800063f */
[----:B------:R-:W-:Y:S01]  /*1480*/  VOTEU.ALL UP6, P1 ;  /* 0x00000000003f7886 */ /* 0x000fe200008c0000 */
[----:B------:R-:W-:Y:S01]  /*1490*/  @!UP5 UMOV UR11, 0x400 ;  /* 0x00000400000bd882 */ /* 0x000fe20000000000 */
[----:B------:R-:W-:Y:S01]  /*14a0*/  ISETP.NE.AND P3, PT, R3, R12, PT ;  /* 0x0000000c0300720c */ /* 0x000fe20003f65270 */
[----:B------:R-:W-:Y:S01]  /*14b0*/  IMAD.SHL.U32 R3, R2, 0x4, RZ ;  /* 0x0000000402037824 */ /* 0x000fe200078e00ff */
[----:B---3--:R-:W-:Y:S02]  /*14c0*/  @!UP5 ULEA UR11, UR24, UR11, 0x18 ;  /* 0x0000000b180bd291 */ /* 0x008fe4000f8ec03f */
[----:B------:R-:W-:-:S04]  /*14d0*/  @!UP5 UIADD3 UR24, -UR25, 0x100000, URZ ;  /* 0x001000001918d890 */ /* 0x000fc8000fffe13f */
[----:B------:R-:W-:Y:S02]  /*14e0*/  @!UP5 USHF.L.U32 UR25, UR24, 0xb, URZ ;  /* 0x0000000b1819d899 */ /* 0x000fe4000800063f */
[----:B------:R-:W-:Y:S01]  /*14f0*/  @!UP5 USHF.L.U32 UR24, UR24, 0x1, URZ ;  /* 0x000000011818d899 */ /* 0x000fe2000800063f */
[----:B------:R-:W-:Y:S01]  /*1500*/  LOP3.LUT R22, R2, 0xc, R3, 0x78, !PT ;  /* 0x0000000c02167812 */ /* 0x000fe200078e7803 */
[----:B------:R-:W-:Y:S01]  /*1510*/  VOTEU.ALL UP5, P1 ;  /* 0x00000000003f7886 */ /* 0x000fe200008a0000 */
[----:B------:R-:W1:Y:S01]  /*1520*/  LDC R3, c[0x0][0x140] ;  /* 0x00005000ff037b82 */ /* 0x000e620000000800 */
[----:B------:R-:W-:Y:S02]  /*1530*/  LOP3.LUT P1, RZ, R13, 0x7, RZ, 0xc0, !PT ;  /* 0x000000070dff7812 */ /* 0x000fe4000782c0ff */
[C---:B------:R-:W-:Y:S02]  /*1540*/  @P3 LEA.HI R2, R22.reuse, R22, RZ, 0x1 ;  /* 0x0000001616023211 */ /* 0x040fe400078f08ff */
[----:B------:R-:W-:Y:S01]  /*1550*/  ISETP.LT.U32.AND P1, PT, R22, 0x2, !P1 ;  /* 0x000000021600780c */ /* 0x000fe20004f21070 */
[----:B------:R-:W2:Y:S02]  /*1560*/  FENCE.VIEW.ASYNC.S ;  /* 0x00000000000073c6 */ /* 0x000ea40000000000 */
[----:B--2---:R-:W2:Y:S01]  /*1570*/  @!UP6 SYNCS.EXCH.64 URZ, [UR6+0x34520], UR4 ;  /* 0x03452004063fe5b2 */ /* 0x004ea20008000100 */
[----:B------:R-:W-:Y:S01]  /*1580*/  VOTEU.ALL UP6, P2 ;  /* 0x00000000003f7886 */ /* 0x000fe200010c0000 */
[----:B------:R-:W-:Y:S01]  /*1590*/  @P3 SHF.R.S32.HI R2, RZ, 0x1, R2 ;  /* 0x00000001ff023819 */ /* 0x000fe20000011402 */
[----:B------:R3:W4:Y:S01]  /*15a0*/  @!UP5 SYNCS.EXCH.64 URZ, [UR6+0x34528], UR4 ;  /* 0x03452804063fd5b2 */ /* 0x0007220008000100 */
[----:B------:R-:W-:Y:S01]  /*15b0*/  VOTEU.ALL UP5, P2 ;  /* 0x00000000003f7886 */ /* 0x000fe200010a0000 */
[----:B------:R-:W-:Y:S01]  /*15c0*/  NOP ;  /* 0x0000000000007918 */ /* 0x000fe20000000000 */
[----:B---3--:R-:W-:Y:S01]  /*15d0*/  UMOV UR4, URZ ;  /* 0x0000003f00047c82 */ /* 0x008fe20008000000 */
[----:B------:R-:W-:Y:S01]  /*15e0*/  ULDC.U8 UR5, c[0x0][0x900] ;  /* 0x0002400000057ab9 */ /* 0x000fe20000000000 */
[----:B------:R3:W1:Y:S01]  /*15f0*/  @!UP6 SYNCS.EXCH.64 URZ, [UR11+0x34530], UR24 ;  /* 0x034530180b3fe5b2 */ /* 0x0006620008000100 */
[----:B------:R-:W-:Y:S01]  /*1600*/  VOTEU.ALL UP6, P2 ;  /* 0x00000000003f7886 */ /* 0x000fe200010c0000 */
[----:B------:R3:W1:Y:S01]  /*1610*/  @!UP5 SYNCS.EXCH.64 URZ, [UR11+0x34538], UR24 ;  /* 0x034538180b3fd5b2 */ /* 0x0006620008000100 */
[----:B------:R-:W-:Y:S01]  /*1620*/  VOTEU.ALL UP5, P2 ;  /* 0x00000000003f7886 */ /* 0x000fe200010a0000 */
[----:B------:R-:W-:-:S02]  /*1630*/  @P3 ISETP.NE.AND P2, PT, R2, R21, PT ;  /* 0x000000150200320c */ /* 0x000fc40003f45270 */
[----:B------:R-:W-:Y:S02]  /*1640*/  SEL R2, RZ, 0x1, !P1 ;  /* 0x00000001ff027807 */ /* 0x000fe40004800000 */
[----:B-1----:R-:W-:Y:S02]  /*1650*/  ISETP.EQ.U32.AND P1, PT, R3, 0x1, PT ;  /* 0x000000010300780c */ /* 0x002fe40003f22070 */
[----:B------:R-:W-:-:S04]  /*1660*/  @P3 SEL R23, RZ, 0x1, P2 ;  /* 0x00000001ff173807 */ /* 0x000fc80001000000 */
[----:B------:R-:W-:Y:S01]  /*1670*/  LOP3.LUT R23, R23, R2, RZ, 0xc0, !PT ;  /* 0x0000000217177212 */ /* 0x000fe200078ec0ff */
[----:B------:R3:W1:Y:S01]  /*1680*/  @!UP6 SYNCS.EXCH.64 URZ, [UR11+0x34540], UR24 ;  /* 0x034540180b3fe5b2 */ /* 0x0006620008000100 */
[----:B------:R3:W1:Y:S01]  /*1690*/  @!UP5 SYNCS.EXCH.64 URZ, [UR11+0x34548], UR24 ;  /* 0x034548180b3fd5b2 */ /* 0x0006620008000100 */
[----:B------:R-:W-:-:S04]  /*16a0*/  NOP ;  /* 0x0000000000007918 */ /* 0x000fc80000000000 */
[----:B--234-:R-:W-:Y:S05]  /*16b0*/  @!P1 BRA `(.L_x_5) ;  /* 0x0000000000089947 */ /* 0x01cfea0003800000 */
[----:B-1----:R-:W-:Y:S01]  /*16c0*/  UCGABAR_ARV ;  /* 0x00000000000079c7 */ /* 0x002fe20008000000 */
[----:B------:R-:W-:Y:S05]  /*16d0*/  BRA `(.L_x_6) ;  /* 0x0000000000047947 */ /* 0x000fea0003800000 */
.L_x_5:
[----:B-1----:R-:W-:Y:S01]  /*16e0*/  NOP ;  /* 0x0000000000007918 */ /* 0x002fe20000000000 */
.L_x_6:
[----:B------:R-:W-:Y:S05]  /*16f0*/  @!P1 BRA `(.L_x_7) ;  /* 0x00000000000c9947 */ /* 0x000fea0003800000 */
[----:B------:R-:W-:Y:S01]  /*1700*/  UCGABAR_WAIT ;  /* 0x0000000000007dc7 */ /* 0x000fe20008000000 */
[----:B------:R-:W-:Y:S01]  /*1710*/  CCTL.IVALL ;  /* 0x00000000ff00798f */ /* 0x000fe20002000000 */
[----:B------:R-:W-:Y:S05]  /*1720*/  BRA `(.L_x_8) ;  /* 0x0000000000047947 */ /* 0x000fea0003800000 */
.L_x_7:
[----:B------:R-:W-:Y:S06]  /*1730*/  BAR.SYNC.DEFER_BLOCKING 0x0 ;  /* 0x0000000000007b1d */ /* 0x000fec0000010000 */
.L_x_8:
[----:B------:R-:W1:Y:S01]  /*1740*/  LDC.64 R26, c[0x0][0x8f8] ;  /* 0x00023e00ff1a7b82 */ /* 0x000e620000000a00 */
[----:B------:R-:W-:Y:S01]  /*1750*/  IMAD.U32 R2, RZ, RZ, UR7 ;  /* 0x00000007ff027e24 */ /* 0x000fe2000f8e00ff */
[----:B------:R-:W-:Y:S01]  /*1760*/  ISETP.NE.AND P2, PT, RZ, UR5, PT ;  /* 0x00000005ff007c0c */ /* 0x000fe2000bf45270 */
[----:B------:R-:W-:Y:S01]  /*1770*/  UMOV UR5, URZ ;  /* 0x0000003f00057c82 */ /* 0x000fe20008000000 */
[----:B------:R-:W-:Y:S01]  /*1780*/  UMOV UR6, URZ ;  /* 0x0000003f00067c82 */ /* 0x000fe20008000000 */
[----:B------:R-:W-:Y:S01]  /*1790*/  UMOV UR11, URZ ;  /* 0x0000003f000b7c82 */ /* 0x000fe20008000000 */
[----:B------:R-:W-:Y:S01]  /*17a0*/  IMAD.MOV.U32 R17, RZ, RZ, -0x1 ;  /* 0xffffffffff117424 */ /* 0x000fe200078e00ff */
[----:B------:R-:W-:Y:S01]  /*17b0*/  P2R R21, PR, RZ, 0x4 ;  /* 0x00000004ff157803 */ /* 0x000fe20000000000 */
[----:B------:R-:W-:Y:S01]  /*17c0*/  IMAD.MOV.U32 R18, RZ, RZ, -0x1 ;  /* 0xffffffffff127424 */ /* 0x000fe200078e00ff */
[----:B-1----:R-:W-:-:S04]  /*17d0*/  ISETP.LE.U32.AND P1, PT, R26, UR8, PT ;  /* 0x000000081a007c0c */ /* 0x002fc8000bf23070 */
[----:B------:R-:W-:-:S13]  /*17e0*/  ISETP.GE.U32.AND.EX P1, PT, R2, R27, PT, P1 ;  /* 0x0000001b0200720c */ /* 0x000fda0003f26110 */
[----:B------:R-:W-:Y:S05]  /*17f0*/  @P2 BRA P1, `(.L_x_9) ;  /* 0x0000001800002947 */ /* 0x000fea0000800000 */
[----:B------:R-:W-:Y:S01]  /*1800*/  ISETP.LE.U32.AND P1, PT, R6, UR8, PT ;  /* 0x0000000806007c0c */ /* 0x000fe2000bf23070 */
[----:B------:R-:W-:Y:S01]  /*1810*/  UMOV UR5, URZ ;  /* 0x0000003f00057c82 */ /* 0x000fe20008000000 */
[----:B------:R-:W-:Y:S01]  /*1820*/  MOV R3, UR7 ;  /* 0x0000000700037c02 */ /* 0x000fe20008000f00 */
[----:B------:R-:W-:Y:S01]  /*1830*/  UMOV UR6, URZ ;  /* 0x0000003f00067c82 */ /* 0x000fe20008000000 */
[----:B------:R-:W-:Y:S01]  /*1840*/  UMOV UR11, URZ ;  /* 0x0000003f000b7c82 */ /* 0x000fe20008000000 */
[----:B------:R-:W-:Y:S01]  /*1850*/  UMOV UR4, URZ ;  /* 0x0000003f00047c82 */ /* 0x000fe20008000000 */
[----:B------:R-:W-:-:S13]  /*1860*/  ISETP.GE.U32.AND.EX P1, PT, R3, R7, PT, P1 ;  /* 0x000000070300720c */ /* 0x000fda0003f26110 */
[----:B------:R-:W-:Y:S05]  /*1870*/  @!P1 BRA `(.L_x_10) ;  /* 0x0000001000cc9947 */ /* 0x000fea0003800000 */
[----:B------:R-:W-:Y:S02]  /*1880*/  VIADD R7, R9, 0x20 ;  /* 0x0000002009077836 */ /* 0x000fe40000000000 */
[----:B------:R-:W-:Y:S02]  /*1890*/  IMAD.MOV.U32 R3, RZ, RZ, R9 ;  /* 0x000000ffff037224 */ /* 0x000fe400078e0009 */
[----:B-----5:R-:W-:Y:S01]  /*18a0*/  IMAD.MOV.U32 R12, RZ, RZ, R8 ;  /* 0x000000ffff0c7224 */ /* 0x020fe200078e0008 */
[----:B------:R-:W-:-:S13]  /*18b0*/  ISETP.GE.AND P1, PT, R7, R0, PT ;  /* 0x000000000700720c */ /* 0x000fda0003f26270 */
[----:B------:R-:W1:Y:S01]  /*18c0*/  @!P1 LDC.64 R26, c[0x0][0x918] ;  /* 0x00024600ff1a9b82 */ /* 0x000e620000000a00 */
[----:B------:R-:W-:Y:S01]  /*18d0*/  @!P1 VIADD R17, R3, 0x20 ;  /* 0x0000002003119836 */ /* 0x000fe20000000000 */
[----:B------:R-:W-:Y:S02]  /*18e0*/  UIADD3 UR16, UP5, UR16, -0x1, URZ ;  /* 0xffffffff10107890 */ /* 0x000fe4000ffbe03f */
[----:B------:R-:W-:Y:S01]  /*18f0*/  UIADD3 UR14, UP6, UR14, -0x1, URZ ;  /* 0xffffffff0e0e7890 */ /* 0x000fe2000ffde03f */
[----:B------:R-:W-:Y:S01]  /*1900*/  BSSY B0, `(.L_x_11) ;  /* 0x0000051000007945 */ /* 0x000fe20003800000 */
[----:B------:R-:W-:Y:S01]  /*1910*/  UIADD3.X UR17, UR17, -0x1, URZ, UP5, !UPT ;  /* 0xffffffff11117890 */ /* 0x000fe2000affe43f */
[----:B-1----:R-:W-:-:S04]  /*1920*/  @!P1 IMAD.WIDE R26, R17, 0xc, R26 ;  /* 0x0000000c111a9825 */ /* 0x002fc800078e021a */
[----:B------:R-:W-:Y:S01]  /*1930*/  IMAD.MOV.U32 R17, RZ, RZ, R10 ;  /* 0x000000ffff117224 */ /* 0x000fe200078e000a */
[----:B------:R1:W5:Y:S04]  /*1940*/  @!P1 LDG.E R8, desc[UR38][R26.64] ;  /* 0x000000261a089981 */ /* 0x000368000c1e1900 */
[----:B------:R1:W5:Y:S01]  /*1950*/  @!P1 LDG.E R10, desc[UR38][R26.64+0x4] ;  /* 0x000004261a0a9981 */ /* 0x000362000c1e1900 */
[----:B------:R-:W-:Y:S01]  /*1960*/  ISETP.GE.AND P1, PT, R3, R0, PT ;  /* 0x000000000300720c */ /* 0x000fe20003f26270 */
[----:B------:R-:W-:Y:S01]  /*1970*/  UIADD3.X UR15, UR15, -0x1, URZ, UP6, !UPT ;  /* 0xffffffff0f0f7890 */ /* 0x000fe2000b7fe43f */
[----:B------:R-:W-:Y:S01]  /*1980*/  IMAD.MOV.U32 R6, RZ, RZ, RZ ;  /* 0x000000ffff067224 */ /* 0x000fe200078e00ff */
[----:B------:R-:W-:Y:S01]  /*1990*/  UIADD3 UR4, UR9, -0x1, URZ ;  /* 0xffffffff09047890 */ /* 0x000fe2000fffe03f */
[----:B------:R-:W-:Y:S01]  /*19a0*/  IMAD.MOV.U32 R2, RZ, RZ, RZ ;  /* 0x000000ffff027224 */ /* 0x000fe200078e00ff */
[----:B------:R-:W-:Y:S01]  /*19b0*/  UIADD3 UR5, UR10, -0x1, URZ ;  /* 0xffffffff0a057890 */ /* 0x000fe2000fffe03f */
[----:B------:R-:W-:-:S02]  /*19c0*/  IMAD.MOV.U32 R30, RZ, RZ, 0x7fffffff ;  /* 0x7fffffffff1e7424 */ /* 0x000fc400078e00ff */
[----:B------:R-:W-:-:S05]  /*19d0*/  IMAD.MOV.U32 R31, RZ, RZ, RZ ;  /* 0x000000ffff1f7224 */ /* 0x000fca00078e00ff */
[----:B-1----:R-:W-:Y:S05]  /*19e0*/  @P1 BRA `(.L_x_12) ;  /* 0x0000000400081947 */ /* 0x002fea0003800000 */
[----:B------:R-:W-:Y:S02]  /*19f0*/  PLOP3.LUT P3, PT, PT, PT, UP0, 0x80, 0x0 ;  /* 0x000000000000781c */ /* 0x000fe40003f6f008 */
[C---:B------:R-:W-:Y:S02]  /*1a00*/  IADD3 R18, P2, R17.reuse, UR16, RZ ;  /* 0x0000001011127c10 */ /* 0x040fe4000ff5e0ff */
[C---:B------:R-:W-:Y:S02]  /*1a10*/  IADD3 R30, P1, R12.reuse, UR14, RZ ;  /* 0x0000000e0c1e7c10 */ /* 0x040fe4000ff3e0ff */
[----:B------:R-:W-:Y:S02]  /*1a20*/  LEA.HI.X.SX32 R25, R17, UR17, 0x1, P2 ;  /* 0x0000001111197c11 */ /* 0x000fe400090f0eff */
[----:B------:R-:W-:-:S05]  /*1a30*/  LEA.HI.X.SX32 R31, R12, UR15, 0x1, P1 ;  /* 0x0000000f0c1f7c11 */ /* 0x000fca00088f0eff */
[----:B------:R-:W-:Y:S05]  /*1a40*/  @!P3 BRA `(.L_x_13) ;  /* 0x000000000030b947 */ /* 0x000fea0003800000 */
[----:B------:R-:W-:Y:S02]  /*1a50*/  ULDC UR6, c[0x0][0x8dc] ;  /* 0x0002370000067ab9 */ /* 0x000fe40000000800 */
[----:B------:R-:W-:-:S05]  /*1a60*/  IADD3 R17, P1, R30, UR6, RZ ;  /* 0x000000061e117c10 */ /* 0x000fca000ff3e0ff */
[----:B------:R-:W-:-:S04]  /*1a70*/  IMAD.X R31, RZ, RZ, R31, P1 ;  /* 0x000000ffff1f7224 */ /* 0x000fc800008e061f */
[----:B------:R-:W-:-:S04]  /*1a80*/  IMAD.WIDE.U32 R4, R31, UR20, RZ ;  /* 0x000000141f047c25 */ /* 0x000fc8000f8e00ff */
[----:B------:R-:W-:-:S04]  /*1a90*/  IMAD.WIDE.U32 R26, P1, R17, UR21, R4 ;  /* 0x00000015111a7c25 */ /* 0x000fc8000f820004 */
[----:B------:R-:W-:Y:S01]  /*1aa0*/  IMAD.WIDE.U32 R4, R17, UR20, RZ ;  /* 0x0000001411047c25 */ /* 0x000fe2000f8e00ff */
[----:B------:R-:W-:-:S03]  /*1ab0*/  IADD3.X R29, RZ, RZ, RZ, P1, !PT ;  /* 0x000000ffff1d7210 */ /* 0x000fc60000ffe4ff */
[----:B------:R-:W-:Y:S01]  /*1ac0*/  IMAD.MOV.U32 R28, RZ, RZ, R27 ;  /* 0x000000ffff1c7224 */ /* 0x000fe200078e001b */
[----:B------:R-:W-:-:S05]  /*1ad0*/  IADD3 RZ, P1, R5, R26, RZ ;  /* 0x0000001a05ff7210 */ /* 0x000fca0007f3e0ff */
[----:B------:R-:W-:-:S04]  /*1ae0*/  IMAD.WIDE.U32.X R4, R31, UR21, R28, P1 ;  /* 0x000000151f047c25 */ /* 0x000fc800088e041c */
[----:B------:R-:W-:Y:S02]  /*1af0*/  IMAD.MOV.U32 R30, RZ, RZ, R4 ;  /* 0x000000ffff1e7224 */ /* 0x000fe400078e0004 */
[----:B------:R-:W-:-:S07]  /*1b00*/  IMAD.MOV.U32 R31, RZ, RZ, R5 ;  /* 0x000000ffff1f7224 */ /* 0x000fce00078e0005 */
.L_x_13:
[----:B------:R-:W-:Y:S05]  /*1b10*/  @!P0 BRA `(.L_x_14) ;  /* 0x0000000000308947 */ /* 0x000fea0003800000 */
[----:B------:R-:W-:Y:S02]  /*1b20*/  ULDC UR6, c[0x0][0x8f4] ;  /* 0x00023d0000067ab9 */ /* 0x000fe40000000800 */
[----:B------:R-:W-:-:S05]  /*1b30*/  IADD3 R17, P1, R18, UR6, RZ ;  /* 0x0000000612117c10 */ /* 0x000fca000ff3e0ff */
[----:B------:R-:W-:-:S04]  /*1b40*/  IMAD.X R25, RZ, RZ, R25, P1 ;  /* 0x000000ffff197224 */ /* 0x000fc800008e0619 */
[----:B------:R-:W-:-:S04]  /*1b50*/  IMAD.WIDE.U32 R4, R25, UR22, RZ ;  /* 0x0000001619047c25 */ /* 0x000fc8000f8e00ff */
[----:B------:R-:W-:-:S04]  /*1b60*/  IMAD.WIDE.U32 R26, P1, R17, UR23, R4 ;  /* 0x00000017111a7c25 */ /* 0x000fc8000f820004 */
[----:B------:R-:W-:-:S04]  /*1b70*/  IMAD.WIDE.U32 R4, R17, UR22, RZ ;  /* 0x0000001611047c25 */ /* 0x000fc8000f8e00ff */
[----:B------:R-:W-:Y:S01]  /*1b80*/  IMAD.X R29, RZ, RZ, RZ, P1 ;  /* 0x000000ffff1d7224 */ /* 0x000fe200008e06ff */
[----:B------:R-:W-:Y:S01]  /*1b90*/  IADD3 RZ, P1, R5, R26, RZ ;  /* 0x0000001a05ff7210 */ /* 0x000fe20007f3e0ff */
[----:B------:R-:W-:-:S04]  /*1ba0*/  IMAD.MOV.U32 R28, RZ, RZ, R27 ;  /* 0x000000ffff1c7224 */ /* 0x000fc800078e001b */
[----:B------:R-:W-:-:S04]  /*1bb0*/  IMAD.WIDE.U32.X R4, R25, UR23, R28, P1 ;  /* 0x0000001719047c25 */ /* 0x000fc800088e041c */
[----:B------:R-:W-:Y:S02]  /*1bc0*/  IMAD.MOV.U32 R18, RZ, RZ, R4 ;  /* 0x000000ffff127224 */ /* 0x000fe400078e0004 */
[----:B------:R-:W-:-:S07]  /*1bd0*/  IMAD.MOV.U32 R25, RZ, RZ, R5 ;  /* 0x000000ffff197224 */ /* 0x000fce00078e0005 */
.L_x_14:
[----:B------:R-:W-:Y:S02]  /*1be0*/  SHF.R.U64 R4, R18, UR31, R25 ;  /* 0x0000001f12047c19 */ /* 0x000fe40008001219 */
[----:B------:R-:W-:-:S03]  /*1bf0*/  SHF.R.U64 R5, R30, UR27, R31 ;  /* 0x0000001b1e057c19 */ /* 0x000fc6000800121f */
[----:B------:R-:W-:Y:S02]  /*1c00*/  VIADD R18, R4, UR5 ;  /* 0x0000000504127c36 */ /* 0x000fe40008000000 */
[----:B------:R-:W-:-:S03]  /*1c10*/  VIADD R25, R5, UR4 ;  /* 0x0000000405197c36 */ /* 0x000fc60008000000 */
[----:B------:R-:W-:Y:S02]  /*1c20*/  IABS R12, R18 ;  /* 0x00000012000c7213 */ /* 0x000fe40000000000 */
[----:B------:R-:W-:-:S03]  /*1c30*/  IABS R17, R25 ;  /* 0x0000001900117213 */ /* 0x000fc60000000000 */
[----:B------:R-:W-:-:S04]  /*1c40*/  IMAD.HI.U32 R5, R12, UR19, RZ ;  /* 0x000000130c057c27 */ /* 0x000fc8000f8e00ff */
[----:B------:R-:W-:-:S04]  /*1c50*/  IMAD.HI.U32 R4, R17, UR13, RZ ;  /* 0x0000000d11047c27 */ /* 0x000fc8000f8e00ff */
[----:B------:R-:W-:Y:S02]  /*1c60*/  IMAD R5, R5, UR12, R12 ;  /* 0x0000000c05057c24 */ /* 0x000fe4000f8e020c */
[----:B------:R-:W-:Y:S02]  /*1c70*/  IMAD R4, R4, UR30, R17 ;  /* 0x0000001e04047c24 */ /* 0x000fe4000f8e0211 */
[----:B------:R-:W-:Y:S01]  /*1c80*/  IMAD.U32 R17, RZ, RZ, UR32 ;  /* 0x00000020ff117e24 */ /* 0x000fe2000f8e00ff */
[----:B------:R-:W-:Y:S01]  /*1c90*/  ISETP.LT.U32.AND P2, PT, R5, UR28, PT ;  /* 0x0000001c05007c0c */ /* 0x000fe2000bf41070 */
[----:B------:R-:W-:Y:S01]  /*1ca0*/  IMAD.U32 R12, RZ, RZ, UR33 ;  /* 0x00000021ff0c7e24 */ /* 0x000fe2000f8e00ff */
[----:B------:R-:W-:-:S11]  /*1cb0*/  ISETP.LT.U32.AND P1, PT, R4, UR29, PT ;  /* 0x0000001d04007c0c */ /* 0x000fd6000bf21070 */
[----:B------:R-:W-:Y:S01]  /*1cc0*/  @!P2 VIADD R5, R5, -UR28 ;  /* 0x8000001c0505ac36 */ /* 0x000fe20008000000 */
[----:B------:R-:W-:Y:S02]  /*1cd0*/  ISETP.GE.AND P2, PT, R25, RZ, PT ;  /* 0x000000ff1900720c */ /* 0x000fe40003f46270 */
[----:B------:R-:W-:Y:S02]  /*1ce0*/  @!P1 IADD3 R4, R4, -UR29, RZ ;  /* 0x8000001d04049c10 */ /* 0x000fe4000fffe0ff */
[----:B------:R-:W-:Y:S02]  /*1cf0*/  ISETP.LT.U32.AND P4, PT, R5, UR28, PT ;  /* 0x0000001c05007c0c */ /* 0x000fe4000bf81070 */
[----:B------:R-:W-:Y:S02]  /*1d00*/  ISETP.LT.U32.AND P3, PT, R4, UR29, PT ;  /* 0x0000001d04007c0c */ /* 0x000fe4000bf61070 */
[----:B------:R-:W-:-:S09]  /*1d10*/  ISETP.GE.AND P1, PT, R18, RZ, PT ;  /* 0x000000ff1200720c */ /* 0x000fd20003f26270 */
[----:B------:R-:W-:Y:S01]  /*1d20*/  @!P4 VIADD R5, R5, -UR28 ;  /* 0x8000001c0505cc36 */ /* 0x000fe20008000000 */
[----:B------:R-:W-:Y:S01]  /*1d30*/  PLOP3.LUT P4, PT, PT, PT, UP2, 0x80, 0x0 ;  /* 0x000000000000781c */ /* 0x000fe20003f8f028 */
[----:B------:R-:W-:Y:S01]  /*1d40*/  @!P3 VIADD R4, R4, -UR29 ;  /* 0x8000001d0404bc36 */ /* 0x000fe20008000000 */
[----:B------:R-:W-:Y:S01]  /*1d50*/  PLOP3.LUT P3, PT, PT, PT, UP4, 0x80, 0x0 ;  /* 0x000000000000781c */ /* 0x000fe20003f6f048 */
[----:B------:R-:W-:Y:S01]  /*1d60*/  @!P1 IMAD.MOV R5, RZ, RZ, -R5 ;  /* 0x000000ffff059224 */ /* 0x000fe200078e0a05 */
[----:B------:R-:W-:Y:S01]  /*1d70*/  PLOP3.LUT P1, PT, PT, PT, UP3, 0x80, 0x0 ;  /* 0x000000000000781c */ /* 0x000fe20003f2f038 */
[----:B------:R-:W-:-:S03]  /*1d80*/  @!P2 IMAD.MOV R4, RZ, RZ, -R4 ;  /* 0x000000ffff04a224 */ /* 0x000fc600078e0a04 */
[----:B------:R-:W-:Y:S02]  /*1d90*/  SEL R5, R12, R5, !P4 ;  /* 0x000000050c057207 */ /* 0x000fe40006000000 */
[----:B------:R-:W-:-:S03]  /*1da0*/  SEL R4, R17, R4, !P3 ;  /* 0x0000000411047207 */ /* 0x000fc60005800000 */
[----:B------:R-:W-:Y:S02]  /*1db0*/  IMAD.IADD R5, R18, 0x1, -R5 ;  /* 0x0000000112057824 */ /* 0x000fe400078e0a05 */
[----:B------:R-:W-:-:S05]  /*1dc0*/  IMAD.IADD R30, R25, 0x1, -R4 ;  /* 0x00000001191e7824 */ /* 0x000fca00078e0a04 */
[----:B------:R-:W-:Y:S01]  /*1dd0*/  SEL R4, R5, R30, !P1 ;  /* 0x0000001e05047207 */ /* 0x000fe20004800000 */
[----:B------:R-:W-:-:S03]  /*1de0*/  IMAD R30, R30, R5, RZ ;  /* 0x000000051e1e7224 */ /* 0x000fc600078e02ff */
[----:B------:R-:W-:Y:S02]  /*1df0*/  SHF.R.S32.HI R5, RZ, 0x1f, R4 ;  /* 0x0000001fff057819 */ /* 0x000fe40000011404 */
[----:B------:R-:W-:-:S07]  /*1e00*/  SHF.R.S32.HI R31, RZ, 0x1f, R30 ;  /* 0x0000001fff1f7819 */ /* 0x000fce000001141e */
.L_x_12:
[----:B------:R-:W-:Y:S05]  /*1e10*/  BSYNC B0 ;  /* 0x0000000000007941 */ /* 0x000fea0003800000 */
.L_x_11:
[----:B------:R-:W1:Y:S01]  /*1e20*/  SHFL.UP PT, R17, R30, 0x1, RZ ;  /* 0x042000001e117989 */ /* 0x000e6200000e00ff */
[C---:B------:R-:W-:Y:S02]  /*1e30*/  ISETP.NE.AND P2, PT, R9.reuse, RZ, PT ;  /* 0x000000ff0900720c */ /* 0x040fe40003f45270 */
[C---:B------:R-:W-:Y:S01]  /*1e40*/  ISETP.GE.U32.AND P3, PT, R9.reuse, 0x2, PT ;  /* 0x000000020900780c */ /* 0x040fe20003f66070 */
[----:B------:R-:W2:Y:S01]  /*1e50*/  SHFL.UP PT, R12, R31, 0x1, RZ ;  /* 0x042000001f0c7989 */ /* 0x000ea200000e00ff */
[C---:B------:R-:W-:Y:S02]  /*1e60*/  ISETP.GE.U32.AND P4, PT, R9.reuse, 0x4, PT ;  /* 0x000000040900780c */ /* 0x040fe40003f86070 */
[C---:B------:R-:W-:Y:S02]  /*1e70*/  ISETP.GE.U32.AND P5, PT, R9.reuse, 0x8, PT ;  /* 0x000000080900780c */ /* 0x040fe40003fa6070 */
[----:B------:R-:W-:Y:S02]  /*1e80*/  ISETP.GE.U32.AND P6, PT, R9, 0x10, PT ;  /* 0x000000100900780c */ /* 0x000fe40003fc6070 */
[----:B-1----:R-:W-:-:S02]  /*1e90*/  SEL R17, R17, RZ, P2 ;  /* 0x000000ff11117207 */ /* 0x002fc40001000000 */
[----:B--2---:R-:W-:Y:S02]  /*1ea0*/  SEL R12, R12, RZ, P2 ;  /* 0x000000ff0c0c7207 */ /* 0x004fe40001000000 */
[----:B------:R-:W-:-:S04]  /*1eb0*/  IADD3 R26, P1, R17, R30, RZ ;  /* 0x0000001e111a7210 */ /* 0x000fc80007f3e0ff */
[----:B------:R-:W-:Y:S01]  /*1ec0*/  IADD3.X R25, R12, R31, RZ, P1, !PT ;  /* 0x0000001f0c197210 */ /* 0x000fe20000ffe4ff */
[----:B------:R-:W1:Y:S04]  /*1ed0*/  SHFL.UP PT, R17, R26, 0x2, RZ ;  /* 0x044000001a117989 */ /* 0x000e6800000e00ff */
[----:B------:R-:W2:Y:S01]  /*1ee0*/  SHFL.UP PT, R12, R25, 0x2, RZ ;  /* 0x04400000190c7989 */ /* 0x000ea200000e00ff */
[----:B-1----:R-:W-:-:S04]  /*1ef0*/  SEL R17, R17, RZ, P3 ;  /* 0x000000ff11117207 */ /* 0x002fc80001800000 */
[----:B------:R-:W-:Y:S02]  /*1f00*/  IADD3 R18, P1, R17, R26, RZ ;  /* 0x0000001a11127210 */ /* 0x000fe40007f3e0ff */
[----:B--2---:R-:W-:-:S03]  /*1f10*/  SEL R12, R12, RZ, P3 ;  /* 0x000000ff0c0c7207 */ /* 0x004fc60001800000 */
[----:B------:R-:W1:Y:S02]  /*1f20*/  SHFL.UP PT, R17, R18, 0x4, RZ ;  /* 0x0480000012117989 */ /* 0x000e6400000e00ff */
[----:B------:R-:W-:-:S05]  /*1f30*/  IMAD.X R27, R12, 0x1, R25, P1 ;  /* 0x000000010c1b7824 */ /* 0x000fca00008e0619 */
        /* <DEDUP_REMOVED lines=15> */
[----:B--2---:R-:W-:-:S05]  /*2030*/  SEL R12, R12, RZ, P6 ;  /* 0x000000ff0c0c7207 */ /* 0x004fca0003000000 */
[----:B------:R-:W-:Y:S01]  /*2040*/  IMAD.X R25, R12, 0x1, R27, P1 ;  /* 0x000000010c197824 */ /* 0x000fe200008e061b */
[----:B------:R-:W-:-:S04]  /*2050*/  ISETP.GT.U32.AND P1, PT, R17, UR8, PT ;  /* 0x0000000811007c0c */ /* 0x000fc8000bf24070 */
[----:B------:R-:W-:-:S13]  /*2060*/  ISETP.GT.U32.AND.EX P1, PT, R25, UR7, PT, P1 ;  /* 0x0000000719007c0c */ /* 0x000fda000bf24110 */
[----:B------:R-:W-:-:S04]  /*2070*/  VOTE.ANY R12, PT, P1 ;  /* 0x00000000000c7806 */ /* 0x000fc800008e0100 */
[----:B------:R-:W-:-:S13]  /*2080*/  ISETP.NE.AND P1, PT, R12, RZ, PT ;  /* 0x000000ff0c00720c */ /* 0x000fda0003f25270 */
[----:B------:R-:W-:Y:S05]  /*2090*/  @P1 BRA `(.L_x_15) ;  /* 0x0000000800701947 */ /* 0x000fea0003800000 */
[----:B------:R-:W1:Y:S01]  /*20a0*/  LDC R0, c[0x0][0x910] ;  /* 0x00024400ff007b82 */ /* 0x000e620000000800 */
[----:B------:R-:W-:Y:S01]  /*20b0*/  IMAD.MOV.U32 R28, RZ, RZ, R17 ;  /* 0x000000ffff1c7224 */ /* 0x000fe200078e0011 */
[----:B------:R-:W-:Y:S01]  /*20c0*/  ULDC UR19, c[0x0][0x8f4] ;  /* 0x00023d0000137ab9 */ /* 0x000fe20000000800 */
[----:B------:R-:W-:Y:S01]  /*20d0*/  IMAD.MOV.U32 R29, RZ, RZ, R25 ;  /* 0x000000ffff1d7224 */ /* 0x000fe200078e0019 */
[----:B------:R-:W-:Y:S01]  /*20e0*/  ULDC UR6, c[0x0][0x8dc] ;  /* 0x0002370000067ab9 */ /* 0x000fe20000000800 */
[----:B------:R-:W-:Y:S01]  /*20f0*/  ULDC UR22, c[0x0][0x8d8] ;  /* 0x0002360000167ab9 */ /* 0x000fe20000000800 */
[----:B------:R-:W-:Y:S01]  /*2100*/  ULDC UR23, c[0x0][0x8f0] ;  /* 0x00023c0000177ab9 */ /* 0x000fe20000000800 */
[----:B------:R-:W-:Y:S01]  /*2110*/  ULDC.64 UR12, c[0x0][0x8d0] ;  /* 0x00023400000c7ab9 */ /* 0x000fe20000000a00 */
[----:B------:R-:W-:-:S05]  /*2120*/  ULDC.64 UR20, c[0x0][0x8e8] ;  /* 0x00023a0000147ab9 */ /* 0x000fca0000000a00 */
.L_x_20:
[----:B------:R-:W-:Y:S01]  /*2130*/  IMAD.MOV.U32 R3, RZ, RZ, R7 ;  /* 0x000000ffff037224 */ /* 0x000fe200078e0007 */
[----:B-----5:R-:W-:Y:S01]  /*2140*/  MOV R12, R8 ;  /* 0x00000008000c7202 */ /* 0x020fe20000000f00 */
[----:B------:R-:W-:-:S05]  /*2150*/  VIADD R7, R7, 0x20 ;  /* 0x0000002007077836 */ /* 0x000fca0000000000 */
[----:B-1----:R-:W-:-:S13]  /*2160*/  ISETP.GE.AND P1, PT, R7, R0, PT ;  /* 0x000000000700720c */ /* 0x002fda0003f26270 */
[----:B------:R-:W1:Y:S01]  /*2170*/  @!P1 LDC.64 R26, c[0x0][0x918] ;  /* 0x00024600ff1a9b82 */ /* 0x000e620000000a00 */
[----:B------:R-:W-:Y:S01]  /*2180*/  @!P1 VIADD R17, R3, 0x20 ;  /* 0x0000002003119836 */ /* 0x000fe20000000000 */
[----:B------:R2:W3:Y:S01]  /*2190*/  SHFL.IDX PT, R2, R29, 0x1f, 0x1f ;  /* 0x03e01f001d027f89 */ /* 0x0004e200000e0000 */
[----:B------:R-:W-:Y:S03]  /*21a0*/  BSSY B0, `(.L_x_16) ;  /* 0x0000066000007945 */ /* 0x000fe60003800000 */
[----:B------:R2:W4:Y:S01]  /*21b0*/  SHFL.IDX PT, R6, R28, 0x1f, 0x1f ;  /* 0x03e01f001c067f89 */ /* 0x00052200000e0000 */
[----:B-1----:R-:W-:-:S04]  /*21c0*/  @!P1 IMAD.WIDE R26, R17, 0xc, R26 ;  /* 0x0000000c111a9825 */ /* 0x002fc800078e021a */
[----:B------:R-:W-:Y:S01]  /*21d0*/  IMAD.MOV.U32 R17, RZ, RZ, R10 ;  /* 0x000000ffff117224 */ /* 0x000fe200078e000a */
[----:B------:R2:W5:Y:S04]  /*21e0*/  @!P1 LDG.E R8, desc[UR38][R26.64] ;  /* 0x000000261a089981 */ /* 0x000568000c1e1900 */
[----:B------:R2:W5:Y:S01]  /*21f0*/  @!P1 LDG.E R10, desc[UR38][R26.64+0x4] ;  /* 0x000004261a0a9981 */ /* 0x000562000c1e1900 */
[----:B------:R-:W-:Y:S01]  /*2200*/  ISETP.GE.AND P1, PT, R3, R0, PT ;  /* 0x000000000300720c */ /* 0x000fe20003f26270 */
[----:B------:R-:W-:Y:S02]  /*2210*/  IMAD.MOV.U32 R30, RZ, RZ, 0x7fffffff ;  /* 0x7fffffffff1e7424 */ /* 0x000fe400078e00ff */
[----:B------:R-:W-:-:S10]  /*2220*/  IMAD.MOV.U32 R31, RZ, RZ, RZ ;  /* 0x000000ffff1f7224 */ /* 0x000fd400078e00ff */
[----:B--234-:R-:W-:Y:S05]  /*2230*/  @P1 BRA `(.L_x_17) ;  /* 0x0000000400701947 */ /* 0x01cfea0003800000 */
[----:B------:R-:W-:Y:S02]  /*2240*/  IABS R33, R20 ;  /* 0x0000001400217213 */ /* 0x000fe40000000000 */
[C---:B------:R-:W-:Y:S02]  /*2250*/  IADD3 R18, P1, R12.reuse, UR14, RZ ;  /* 0x0000000e0c127c10 */ /* 0x040fe4000ff3e0ff */
[----:B------:R-:W1:Y:S02]  /*2260*/  I2F.RP R4, R33 ;  /* 0x0000002100047306 */ /* 0x000e640000209400 */
[----:B------:R-:W-:Y:S02]  /*2270*/  LEA.HI.X.SX32 R25, R12, UR15, 0x1, P1 ;  /* 0x0000000f0c197c11 */ /* 0x000fe400088f0eff */
[----:B------:R-:W-:-:S04]  /*2280*/  IADD3 R12, P1, R17, UR16, RZ ;  /* 0x00000010110c7c10 */ /* 0x000fc8000ff3e0ff */
[----:B------:R-:W-:Y:S02]  /*2290*/  LEA.HI.X.SX32 R17, R17, UR17, 0x1, P1 ;  /* 0x0000001111117c11 */ /* 0x000fe400088f0eff */
[----:B------:R-:W-:Y:S01]  /*22a0*/  PLOP3.LUT P1, PT, PT, PT, UP0, 0x80, 0x0 ;  /* 0x000000000000781c */ /* 0x000fe20003f2f008 */
[----:B-1----:R-:W1:Y:S02]  /*22b0*/  MUFU.RCP R4, R4 ;  /* 0x0000000400047308 */ /* 0x002e640000001000 */
[----:B-1----:R-:W-:-:S06]  /*22c0*/  VIADD R5, R4, 0xffffffe ;  /* 0x0ffffffe04057836 */ /* 0x002fcc0000000000 */
[----:B------:R-:W1:Y:S02]  /*22d0*/  F2I.FTZ.U32.TRUNC.NTZ R35, R5 ;  /* 0x0000000500237305 */ /* 0x000e64000021f000 */
[----:B-1----:R-:W-:Y:S02]  /*22e0*/  IMAD.MOV R30, RZ, RZ, -R35 ;  /* 0x000000ffff1e7224 */ /* 0x002fe400078e0a23 */
[----:B------:R-:W-:Y:S05]  /*22f0*/  @!P1 BRA `(.L_x_18) ;  /* 0x00000000002c9947 */ /* 0x000fea0003800000 */
        /* <DEDUP_REMOVED lines=9> */
[----:B------:R-:W-:Y:S01]  /*2390*/  IMAD.MOV.U32 R18, RZ, RZ, R4 ;  /* 0x000000ffff127224 */ /* 0x000fe200078e0004 */
[----:B------:R-:W-:-:S07]  /*23a0*/  MOV R25, R5 ;  /* 0x0000000500197202 */ /* 0x000fce0000000f00 */
.L_x_18:
        /* <DEDUP_REMOVED lines=12> */
.L_x_19:
[----:B------:R-:W-:Y:S01]  /*2470*/  SHF.R.U64 R12, R12, UR23, R17 ;  /* 0x000000170c0c7c19 */ /* 0x000fe20008001211 */
[----:B------:R-:W-:Y:S01]  /*2480*/  IMAD.MOV.U32 R4, RZ, RZ, R30 ;  /* 0x000000ffff047224 */ /* 0x000fe200078e001e */
[----:B------:R-:W-:Y:S02]  /*2490*/  IABS R5, R20 ;  /* 0x0000001400057213 */ /* 0x000fe40000000000 */
[----:B------:R-:W-:Y:S01]  /*24a0*/  SHF.R.U64 R18, R18, UR22, R25 ;  /* 0x0000001612127c19 */ /* 0x000fe20008001219 */
[----:B------:R-:W-:Y:S01]  /*24b0*/  VIADD R17, R12, UR5 ;  /* 0x000000050c117c36 */ /* 0x000fe20008000000 */
[----:B------:R-:W-:Y:S01]  /*24c0*/  IABS R30, R11 ;  /* 0x0000000b001e7213 */ /* 0x000fe20000000000 */
[----:B------:R-:W-:Y:S01]  /*24d0*/  IMAD.MOV R27, RZ, RZ, -R5 ;  /* 0x000000ffff1b7224 */ /* 0x000fe200078e0a05 */
[----:B------:R-:W-:Y:S01]  /*24e0*/  MOV R5, R35 ;  /* 0x0000002300057202 */ /* 0x000fe20000000f00 */
[----:B------:R-:W-:Y:S01]  /*24f0*/  IMAD R12, R4, R33, RZ ;  /* 0x00000021040c7224 */ /* 0x000fe200078e02ff */
[----:B------:R-:W-:Y:S01]  /*2500*/  IABS R26, R17 ;  /* 0x00000011001a7213 */ /* 0x000fe20000000000 */
[----:B------:R-:W-:-:S02]  /*2510*/  IMAD.MOV.U32 R4, RZ, RZ, RZ ;  /* 0x000000ffff047224 */ /* 0x000fc400078e00ff */
[----:B------:R-:W-:Y:S02]  /*2520*/  VIADD R18, R18, UR4 ;  /* 0x0000000412127c36 */ /* 0x000fe40008000000 */
[----:B------:R-:W-:-:S03]  /*2530*/  IMAD.HI.U32 R4, R35, R12, R4 ;  /* 0x0000000c23047227 */ /* 0x000fc600078e0004 */
[----:B------:R-:W-:Y:S01]  /*2540*/  IABS R29, R18 ;  /* 0x00000012001d7213 */ /* 0x000fe20000000000 */
[----:B------:R-:W-:Y:S01]  /*2550*/  IMAD.MOV.U32 R5, RZ, RZ, R26 ;  /* 0x000000ffff057224 */ /* 0x000fe200078e001a */
[----:B------:R-:W-:Y:S01]  /*2560*/  IABS R26, R11 ;  /* 0x0000000b001a7213 */ /* 0x000fe20000000000 */
[----:B------:R-:W-:Y:S02]  /*2570*/  IMAD.MOV.U32 R12, RZ, RZ, R27 ;  /* 0x000000ffff0c7224 */ /* 0x000fe400078e001b */
[----:B------:R-:W-:Y:S01]  /*2580*/  IMAD.HI.U32 R4, R4, R5, RZ ;  /* 0x0000000504047227 */ /* 0x000fe200078e00ff */
[----:B------:R-:W1:Y:S03]  /*2590*/  I2F.RP R27, R26 ;  /* 0x0000001a001b7306 */ /* 0x000e660000209400 */
[----:B------:R-:W-:-:S05]  /*25a0*/  IMAD R12, R4, R12, R5 ;  /* 0x0000000c040c7224 */ /* 0x000fca00078e0205 */
[----:B------:R-:W-:Y:S01]  /*25b0*/  ISETP.GT.U32.AND P1, PT, R33, R12, PT ;  /* 0x0000000c2100720c */ /* 0x000fe20003f24070 */
[----:B-1----:R-:W1:-:S12]  /*25c0*/  MUFU.RCP R27, R27 ;  /* 0x0000001b001b7308 */ /* 0x002e580000001000 */
[----:B------:R-:W-:Y:S02]  /*25d0*/  @!P1 IMAD.IADD R12, R12, 0x1, -R33 ;  /* 0x000000010c0c9824 */ /* 0x000fe400078e0a21 */
[----:B-1----:R-:W-:-:S04]  /*25e0*/  VIADD R4, R27, 0xffffffe ;  /* 0x0ffffffe1b047836 */ /* 0x002fc80000000000 */
[----:B------:R1:W2:Y:S02]  /*25f0*/  F2I.FTZ.U32.TRUNC.NTZ R5, R4 ;  /* 0x0000000400057305 */ /* 0x0002a4000021f000 */
[----:B-1----:R-:W-:Y:S02]  /*2600*/  IMAD.MOV.U32 R4, RZ, RZ, RZ ;  /* 0x000000ffff047224 */ /* 0x002fe400078e00ff */
[----:B--2---:R-:W-:-:S04]  /*2610*/  IMAD.MOV R28, RZ, RZ, -R5 ;  /* 0x000000ffff1c7224 */ /* 0x004fc800078e0a05 */
[----:B------:R-:W-:-:S04]  /*2620*/  IMAD.MOV.U32 R25, RZ, RZ, R28 ;  /* 0x000000ffff197224 */ /* 0x000fc800078e001c */
[----:B------:R-:W-:-:S04]  /*2630*/  IMAD R25, R25, R26, RZ ;  /* 0x0000001a19197224 */ /* 0x000fc800078e02ff */
[----:B------:R-:W-:Y:S01]  /*2640*/  IMAD.HI.U32 R28, R5, R25, R4 ;  /* 0x00000019051c7227 */ /* 0x000fe200078e0004 */
[----:B------:R-:W-:-:S03]  /*2650*/  MOV R5, R29 ;  /* 0x0000001d00057202 */ /* 0x000fc60000000f00 */
[----:B------:R-:W-:Y:S02]  /*2660*/  IMAD.MOV R25, RZ, RZ, -R30 ;  /* 0x000000ffff197224 */ /* 0x000fe400078e0a1e */
[----:B------:R-:W-:-:S04]  /*2670*/  IMAD.HI.U32 R4, R28, R5, RZ ;  /* 0x000000051c047227 */ /* 0x000fc800078e00ff */
[----:B------:R-:W-:-:S05]  /*2680*/  IMAD R5, R4, R25, R5 ;  /* 0x0000001904057224 */ /* 0x000fca00078e0205 */
[----:B------:R-:W-:-:S13]  /*2690*/  ISETP.GT.U32.AND P1, PT, R26, R5, PT ;  /* 0x000000051a00720c */ /* 0x000fda0003f24070 */
[----:B------:R-:W-:Y:S01]  /*26a0*/  @!P1 IMAD.IADD R5, R5, 0x1, -R26 ;  /* 0x0000000105059824 */ /* 0x000fe200078e0a1a */
[----:B------:R-:W-:-:S13]  /*26b0*/  ISETP.GT.U32.AND P1, PT, R33, R12, PT ;  /* 0x0000000c2100720c */ /* 0x000fda0003f24070 */
[----:B------:R-:W-:Y:S01]  /*26c0*/  @!P1 IMAD.IADD R12, R12, 0x1, -R33 ;  /* 0x000000010c0c9824 */ /* 0x000fe200078e0a21 */
[----:B------:R-:W-:-:S03]  /*26d0*/  ISETP.GT.U32.AND P1, PT, R26, R5, PT ;  /* 0x000000051a00720c */ /* 0x000fc60003f24070 */
[----:B------:R-:W-:-:S10]  /*26e0*/  IMAD.MOV.U32 R4, RZ, RZ, R12 ;  /* 0x000000ffff047224 */ /* 0x000fd400078e000c */
[----:B------:R-:W-:Y:S01]  /*26f0*/  @!P1 IMAD.IADD R5, R5, 0x1, -R26 ;  /* 0x0000000105059824 */ /* 0x000fe200078e0a1a */
[----:B------:R-:W-:-:S13]  /*2700*/  ISETP.GE.AND P1, PT, R17, RZ, PT ;  /* 0x000000ff1100720c */ /* 0x000fda0003f26270 */
[----:B------:R-:W-:Y:S01]  /*2710*/  @!P1 IMAD.MOV R4, RZ, RZ, -R4 ;  /* 0x000000ffff049224 */ /* 0x000fe200078e0a04 */
[----:B------:R-:W-:-:S13]  /*2720*/  ISETP.GE.AND P1, PT, R18, RZ, PT ;  /* 0x000000ff1200720c */ /* 0x000fda0003f26270 */
[----:B------:R-:W-:Y:S01]  /*2730*/  @!P1 IMAD.MOV R5, RZ, RZ, -R5 ;  /* 0x000000ffff059224 */ /* 0x000fe200078e0a05 */
[----:B------:R-:W-:-:S13]  /*2740*/  ISETP.NE.AND P1, PT, RZ, UR10, PT ;  /* 0x0000000aff007c0c */ /* 0x000fda000bf25270 */
[----:B------:R-:W-:Y:S02]  /*2750*/  @!P1 LOP3.LUT R4, RZ, UR10, RZ, 0x33, !PT ;  /* 0x0000000aff049c12 */ /* 0x000fe4000f8e33ff */
[----:B------:R-:W-:-:S03]  /*2760*/  ISETP.NE.AND P1, PT, RZ, UR9, PT ;  /* 0x00000009ff007c0c */ /* 0x000fc6000bf25270 */
[----:B------:R-:W-:-:S10]  /*2770*/  IMAD.IADD R4, R17, 0x1, -R4 ;  /* 0x0000000111047824 */ /* 0x000fd400078e0a04 */
[----:B------:R-:W-:Y:S02]  /*2780*/  @!P1 LOP3.LUT R5, RZ, UR9, RZ, 0x33, !PT ;  /* 0x00000009ff059c12 */ /* 0x000fe4000f8e33ff */
[----:B------:R-:W-:-:S03]  /*2790*/  PLOP3.LUT P1, PT, PT, PT, UP3, 0x80, 0x0 ;  /* 0x000000000000781c */ /* 0x000fc60003f2f038 */
[----:B------:R-:W-:-:S04]  /*27a0*/  IMAD.IADD R5, R18, 0x1, -R5 ;  /* 0x0000000112057824 */ /* 0x000fc800078e0a05 */
[CC--:B------:R-:W-:Y:S01]  /*27b0*/  IMAD R30, R4.reuse, R5.reuse, RZ ;  /* 0x00000005041e7224 */ /* 0x0c0fe200078e02ff */
[----:B------:R-:W-:-:S04]  /*27c0*/  SEL R17, R4, R5, !P1 ;  /* 0x0000000504117207 */ /* 0x000fc80004800000 */
[--C-:B------:R-:W-:Y:S01]  /*27d0*/  SHF.R.S32.HI R5, RZ, 0x1f, R17.reuse ;  /* 0x0000001fff057819 */ /* 0x100fe20000011411 */
[----:B------:R-:W-:Y:S01]  /*27e0*/  IMAD.MOV.U32 R4, RZ, RZ, R17 ;  /* 0x000000ffff047224 */ /* 0x000fe200078e0011 */
[----:B------:R-:W-:-:S07]  /*27f0*/  SHF.R.S32.HI R31, RZ, 0x1f, R30 ;  /* 0x0000001fff1f7819 */ /* 0x000fce000001141e */
.L_x_17:
[----:B------:R-:W-:Y:S05]  /*2800*/  BSYNC B0 ;  /* 0x0000000000007941 */ /* 0x000fea0003800000 */
.L_x_16:
[----:B------:R-:W1:Y:S04]  /*2810*/  SHFL.UP PT, R17, R30, 0x1, RZ ;  /* 0x042000001e117989 */ /* 0x000e6800000e00ff */
[----:B------:R-:W2:Y:S01]  /*2820*/  SHFL.UP PT, R12, R31, 0x1, RZ ;  /* 0x042000001f0c7989 */ /* 0x000ea200000e00ff */
[----:B-1----:R-:W-:Y:S02]  /*2830*/  SEL R17, R17, RZ, P2 ;  /* 0x000000ff11117207 */ /* 0x002fe40001000000 */
[----:B--2---:R-:W-:Y:S02]  /*2840*/  SEL R12, R12, RZ, P2 ;  /* 0x000000ff0c0c7207 */ /* 0x004fe40001000000 */
[----:B------:R-:W-:-:S04]  /*2850*/  IADD3 R18, P1, R17, R30, RZ ;  /* 0x0000001e11127210 */ /* 0x000fc80007f3e0ff */
[----:B------:R-:W-:Y:S01]  /*2860*/  IADD3.X R27, R12, R31, RZ, P1, !PT ;  /* 0x0000001f0c1b7210 */ /* 0x000fe20000ffe4ff */
[----:B------:R-:W1:Y:S04]  /*2870*/  SHFL.UP PT, R17, R18, 0x2, RZ ;  /* 0x0440000012117989 */ /* 0x000e6800000e00ff */
[----:B------:R-:W2:Y:S01]  /*2880*/  SHFL.UP PT, R12, R27, 0x2, RZ ;  /* 0x044000001b0c7989 */ /* 0x000ea200000e00ff */
[----:B-1----:R-:W-:Y:S02]  /*2890*/  SEL R17, R17, RZ, P3 ;  /* 0x000000ff11117207 */ /* 0x002fe40001800000 */
[----:B--2---:R-:W-:Y:S02]  /*28a0*/  SEL R12, R12, RZ, P3 ;  /* 0x000000ff0c0c7207 */ /* 0x004fe40001800000 */
[----:B------:R-:W-:-:S05]  /*28b0*/  IADD3 R28, P1, R17, R18, RZ ;  /* 0x00000012111c7210 */ /* 0x000fca0007f3e0ff */
[----:B------:R-:W-:Y:S01]  /*28c0*/  IMAD.X R25, R12, 0x1, R27, P1 ;  /* 0x000000010c197824 */ /* 0x000fe200008e061b */
        /* <DEDUP_REMOVED lines=18> */
[----:B------:R-:W-:-:S05]  /*29f0*/  IADD3 R28, P1, R17, R6, RZ ;  /* 0x00000006111c7210 */ /* 0x000fca0007f3e0ff */
[----:B------:R-:W-:Y:S01]  /*2a00*/  IMAD.X R29, R25, 0x1, R2, P1 ;  /* 0x00000001191d7824 */ /* 0x000fe200008e0602 */
[----:B------:R-:W-:-:S04]  /*2a10*/  ISETP.GT.U32.AND P1, PT, R28, UR8, PT ;  /* 0x000000081c007c0c */ /* 0x000fc8000bf24070 */
[----:B------:R-:W-:-:S13]  /*2a20*/  ISETP.GT.U32.AND.EX P1, PT, R29, UR7, PT, P1 ;  /* 0x000000071d007c0c */ /* 0x000fda000bf24110 */
[----:B------:R-:W-:-:S04]  /*2a30*/  VOTE.ANY R12, PT, P1 ;  /* 0x00000000000c7806 */ /* 0x000fc800008e0100 */
[----:B------:R-:W-:-:S13]  /*2a40*/  ISETP.NE.AND P1, PT, R12, RZ, PT ;  /* 0x000000ff0c00720c */ /* 0x000fda0003f25270 */
[----:B------:R-:W-:Y:S05]  /*2a50*/  @!P1 BRA `(.L_x_20) ;  /* 0xfffffff400b49947 */ /* 0x000fea000383ffff */
.L_x_15:
[----:B------:R-:W1:Y:S08]  /*2a60*/  BREV R12, R12 ;  /* 0x0000000c000c7301 */ /* 0x000e700000000000 */
[----:B-1----:R-:W1:Y:S02]  /*2a70*/  FLO.U32.SH R7, R12 ;  /* 0x0000000c00077300 */ /* 0x002e6400000e0400 */
[----:B-1----:R-:W1:Y:S02]  /*2a80*/  SHFL.IDX PT, R3, R3, R7, 0x1f ;  /* 0x00001f0703037589 */ /* 0x002e6400000e0000 */
[----:B-1----:R-:W-:-:S13]  /*2a90*/  R2UR UR4, R3 ;  /* 0x00000000030472ca */ /* 0x002fda00000e0000 */
[----:B------:R-:W-:-:S05]  /*2aa0*/  VIADD R29, R9, UR4 ;  /* 0x00000004091d7c36 */ /* 0x000fca0008000000 */
[----:B------:R-:W-:-:S13]  /*2ab0*/  ISETP.GE.AND P1, PT, R29, R0, PT ;  /* 0x000000001d00720c */ /* 0x000fda0003f26270 */
[----:B------:R-:W1:Y:S02]  /*2ac0*/  @!P1 LDC.64 R26, c[0x0][0x918] ;  /* 0x00024600ff1a9b82 */ /* 0x000e640000000a00 */
[----:B-1----:R-:W-:-:S05]  /*2ad0*/  @!P1 IMAD.WIDE R26, R29, 0xc, R26 ;  /* 0x0000000c1d1a9825 */ /* 0x002fca00078e021a */
[----:B-----5:R1:W5:Y:S04]  /*2ae0*/  @!P1 LDG.E R8, desc[UR38][R26.64] ;  /* 0x000000261a089981 */ /* 0x020368000c1e1900 */
[----:B------:R1:W5:Y:S01]  /*2af0*/  @!P1 LDG.E R10, desc[UR38][R26.64+0x4] ;  /* 0x000004261a0a9981 */ /* 0x000362000c1e1900 */
[----:B------:R-:W-:-:S03]  /*2b00*/  IADD3 R18, P1, P2, R17, R6, -R30 ;  /* 0x0000000611127210 */ /* 0x000fc60007a3e81e */
[----:B------:R-:W-:Y:S01]  /*2b10*/  SHFL.IDX PT, R6, R30, R7, 0x1f ;  /* 0x00001f071e067589 */ /* 0x000fe200000e0000 */
[----:B------:R-:W-:-:S03]  /*2b20*/  IADD3.X R28, R25, R2, ~R31, P1, P2 ;  /* 0x00000002191c7210 */ /* 0x000fc60000fe4c1f */
[----:B------:R-:W2:Y:S04]  /*2b30*/  SHFL.IDX PT, R18, R18, R7, 0x1f ;  /* 0x00001f0712127589 */ /* 0x000ea800000e0000 */
[----:B------:R-:W3:Y:S04]  /*2b40*/  SHFL.IDX PT, R28, R28, R7, 0x1f ;  /* 0x00001f071c1c7589 */ /* 0x000ee800000e0000 */
[----:B------:R-:W4:Y:S04]  /*2b50*/  SHFL.IDX PT, R2, R31, R7, 0x1f ;  /* 0x00001f071f027589 */ /* 0x000f2800000e0000 */
[----:B------:R-:W1:Y:S04]  /*2b60*/  SHFL.IDX PT, R5, R5, R7, 0x1f ;  /* 0x00001f0705057589 */ /* 0x000e6800000e0000 */
[----:B------:R4:W1:Y:S01]  /*2b70*/  SHFL.IDX PT, R4, R4, R7, 0x1f ;  /* 0x00001f0704047589 */ /* 0x00086200000e0000 */
[----:B--2---:R-:W-:-:S02]  /*2b80*/  R2UR UR5, R18 ;  /* 0x00000000120572ca */ /* 0x004fc400000e0000 */
[----:B---3--:R-:W-:Y:S01]  /*2b90*/  R2UR UR6, R28 ;  /* 0x000000001c0672ca */ /* 0x008fe200000e0000 */
[----:B----4-:R-:W-:-:S14]  /*2ba0*/  IMAD.MOV.U32 R7, RZ, RZ, R2 ;  /* 0x000000ffff077224 */ /* 0x010fdc00078e0002 */
.L_x_10:
[----:B------:R-:W-:Y:S01]  /*2bb0*/  ISETP.LE.AND P1, PT, R0, UR4, PT ;  /* 0x0000000400007c0c */ /* 0x000fe2000bf23270 */
[----:B------:R-:W-:Y:S02]  /*2bc0*/  IMAD.MOV.U32 R17, RZ, RZ, -0x1 ;  /* 0xffffffffff117424 */ /* 0x000fe400078e00ff */
[----:B------:R-:W-:-:S10]  /*2bd0*/  IMAD.MOV.U32 R18, RZ, RZ, -0x1 ;  /* 0xffffffffff127424 */ /* 0x000fd400078e00ff */
[----:B------:R-:W-:Y:S05]  /*2be0*/  @P1 BRA `(.L_x_9) ;  /* 0x0000000400041947 */ /* 0x000fea0003800000 */
[----:B------:R-:W-:Y:S01]  /*2bf0*/  UIADD3 UR14, UP2, -UR5, UR8, URZ ;  /* 0x00000008050e7290 */ /* 0x000fe2000ff5e13f */
[----:B------:R-:W2:Y:S01]  /*2c00*/  S2UR UR17, SR_CTAID.Y ;  /* 0x00000000001179c3 */ /* 0x000ea20000002600 */
[----:B------:R-:W-:Y:S01]  /*2c10*/  ULDC UR16, c[0x0][0x8c0] ;  /* 0x0002300000107ab9 */ /* 0x000fe20000000800 */
[----:B------:R-:W-:Y:S01]  /*2c20*/  ULDC UR20, c[0x0][0x8b0] ;  /* 0x00022c0000147ab9 */ /* 0x000fe20000000800 */
[----:B------:R-:W-:Y:S01]  /*2c30*/  UIADD3.X UR11, ~UR6, UR7, URZ, UP2, !UPT ;  /* 0x00000007060b7290 */ /* 0x000fe200097fe53f */
[--C-:B-1----:R-:W-:Y:S01]  /*2c40*/  SHF.R.U32.HI R27, RZ, UR20, R5.reuse ;  /* 0x00000014ff1b7c19 */ /* 0x102fe20008011605 */
[----:B------:R-:W-:Y:S01]  /*2c50*/  ULDC UR19, c[0x0][0x904] ;  /* 0x0002410000137ab9 */ /* 0x000fe20000000800 */
[----:B------:R-:W-:Y:S01]  /*2c60*/  ULDC UR12, c[0x0][0x8a8] ;  /* 0x00022a00000c7ab9 */ /* 0x000fe20000000800 */
[----:B------:R-:W-:Y:S01]  /*2c70*/  USHF.R.U32.HI UR15, URZ, UR16, UR11 ;  /* 0x000000103f0f7299 */ /* 0x000fe2000801160b */
[----:B------:R-:W-:Y:S01]  /*2c80*/  SHF.R.U64 R26, R4, UR20, R5 ;  /* 0x00000014041a7c19 */ /* 0x000fe20008001205 */
[----:B------:R-:W-:-:S02]  /*2c90*/  USHF.R.U64 UR14, UR14, UR16, UR11 ;  /* 0x000000100e0e7299 */ /* 0x000fc4000800120b */
[----:B------:R-:W-:Y:S02]  /*2ca0*/  USHF.R.U32.HI UR13, URZ, UR20, UR15 ;  /* 0x000000143f0d7299 */ /* 0x000fe4000801160f */
[----:B------:R-:W-:Y:S02]  /*2cb0*/  UIADD3 UR12, UR12, -0x1, URZ ;  /* 0xffffffff0c0c7890 */ /* 0x000fe4000fffe03f */
[----:B------:R-:W-:Y:S02]  /*2cc0*/  USHF.R.U32.HI UR21, URZ, UR19, UR13 ;  /* 0x000000133f157299 */ /* 0x000fe4000801160d */
[----:B------:R-:W-:Y:S02]  /*2cd0*/  USHF.R.U64 UR15, UR14, UR20, UR15 ;  /* 0x000000140e0f7299 */ /* 0x000fe4000800120f */
[----:B------:R-:W-:Y:S02]  /*2ce0*/  ULOP3.LUT UR14, UR14, UR12, URZ, 0xc0, !UPT ;  /* 0x0000000c0e0e7292 */ /* 0x000fe4000f8ec03f */
[----:B------:R-:W-:Y:S01]  /*2cf0*/  LOP3.LUT R0, R27, UR21, RZ, 0xfc, !PT ;  /* 0x000000151b007c12 */ /* 0x000fe2000f8efcff */
[----:B------:R-:W-:-:S02]  /*2d00*/  USHF.R.U64 UR13, UR15, UR19, UR13 ;  /* 0x000000130f0d7299 */ /* 0x000fc4000800120d */
[----:B--2---:R-:W-:Y:S01]  /*2d10*/  USEL UR11, UR42, UR17, !UP3 ;  /* 0x000000112a0b7287 */ /* 0x004fe2000d800000 */
[----:B------:R-:W-:-:S13]  /*2d20*/  ISETP.NE.U32.AND P1, PT, R0, RZ, PT ;  /* 0x000000ff0000720c */ /* 0x000fda0003f25070 */
[----:B------:R-:W-:Y:S05]  /*2d30*/  @!P1 BRA `(.L_x_21) ;  /* 0x0000000000149947 */ /* 0x000fea0003800000 */
[----:B------:R-:W-:-:S07]  /*2d40*/  MOV R12, 0x2d60 ;  /* 0x00002d60000c7802 */ /* 0x000fce0000000f00 */
[----:B-----5:R-:W-:Y:S05]  /*2d50*/  CALL.REL.NOINC `($__internal_0_$__cuda_sm20_div_u64) ;  /* 0x000000cc007c7944 */ /* 0x020fea0003c00000 */
[----:B------:R-:W-:-:S05]  /*2d60*/  IADD3 R12, -R0, RZ, RZ ;  /* 0x000000ff000c7210 */ /* 0x000fca0007ffe1ff */
[----:B------:R-:W-:Y:S01]  /*2d70*/  IMAD R12, R26, R12, UR13 ;  /* 0x0000000d1a0c7e24 */ /* 0x000fe2000f8e020c */
[----:B------:R-:W-:Y:S06]  /*2d80*/  BRA `(.L_x_22) ;  /* 0x0000000000507947 */ /* 0x000fec0003800000 */
.L_x_21:
[----:B------:R-:W1:Y:S01]  /*2d90*/  I2F.U32.RP R0, R26 ;  /* 0x0000001a00007306 */ /* 0x000e620000209000 */
[----:B------:R-:W-:-:S07]  /*2da0*/  ISETP.NE.U32.AND P3, PT, R26, RZ, PT ;  /* 0x000000ff1a00720c */ /* 0x000fce0003f65070 */
[----:B-1----:R-:W1:Y:S02]  /*2db0*/  MUFU.RCP R0, R0 ;  /* 0x0000000000007308 */ /* 0x002e640000001000 */
[----:B-1----:R-:W-:-:S06]  /*2dc0*/  VIADD R2, R0, 0xffffffe ;  /* 0x0ffffffe00027836 */ /* 0x002fcc0000000000 */
[----:B------:R1:W2:Y:S02]  /*2dd0*/  F2I.FTZ.U32.TRUNC.NTZ R3, R2 ;  /* 0x0000000200037305 */ /* 0x0002a4000021f000 */
[----:B-1----:R-:W-:Y:S02]  /*2de0*/  IMAD.MOV.U32 R2, RZ, RZ, RZ ;  /* 0x000000ffff027224 */ /* 0x002fe400078e00ff */
[----:B--2---:R-:W-:-:S04]  /*2df0*/  IMAD.MOV R17, RZ, RZ, -R3 ;  /* 0x000000ffff117224 */ /* 0x004fc800078e0a03 */
[----:B------:R-:W-:-:S04]  /*2e00*/  IMAD R17, R17, R26, RZ ;  /* 0x0000001a11117224 */ /* 0x000fc800078e02ff */
[----:B------:R-:W-:-:S06]  /*2e10*/  IMAD.HI.U32 R3, R3, R17, R2 ;  /* 0x0000001103037227 */ /* 0x000fcc00078e0002 */
[----:B------:R-:W-:-:S04]  /*2e20*/  IMAD.HI.U32 R0, R3, UR13, RZ ;  /* 0x0000000d03007c27 */ /* 0x000fc8000f8e00ff */
[----:B------:R-:W-:-:S04]  /*2e30*/  IMAD.MOV R3, RZ, RZ, -R0 ;  /* 0x000000ffff037224 */ /* 0x000fc800078e0a00 */
[----:B------:R-:W-:-:S05]  /*2e40*/  IMAD R3, R26, R3, UR13 ;  /* 0x0000000d1a037e24 */ /* 0x000fca000f8e0203 */
[----:B------:R-:W-:-:S13]  /*2e50*/  ISETP.GE.U32.AND P1, PT, R3, R26, PT ;  /* 0x0000001a0300720c */ /* 0x000fda0003f26070 */
[----:B------:R-:W-:Y:S02]  /*2e60*/  @P1 IMAD.IADD R3, R3, 0x1, -R26 ;  /* 0x0000000103031824 */ /* 0x000fe400078e0a1a */
[----:B------:R-:W-:-:S03]  /*2e70*/  @P1 VIADD R0, R0, 0x1 ;  /* 0x0000000100001836 */ /* 0x000fc60000000000 */
[----:B------:R-:W-:-:S13]  /*2e80*/  ISETP.GE.U32.AND P2, PT, R3, R26, PT ;  /* 0x0000001a0300720c */ /* 0x000fda0003f46070 */
[----:B------:R-:W-:Y:S01]  /*2e90*/  @P2 VIADD R0, R0, 0x1 ;  /* 0x0000000100002836 */ /* 0x000fe20000000000 */
[----:B------:R-:W-:-:S05]  /*2ea0*/  @!P3 LOP3.LUT R0, RZ, R26, RZ, 0x33, !PT ;  /* 0x0000001aff00b212 */ /* 0x000fca00078e33ff */
[----:B------:R-:W-:-:S04]  /*2eb0*/  IMAD.MOV R12, RZ, RZ, -R0 ;  /* 0x000000ffff0c7224 */ /* 0x000fc800078e0a00 */
[----:B------:R-:W-:-:S07]  /*2ec0*/  IMAD R12, R26, R12, UR13 ;  /* 0x0000000d1a0c7e24 */ /* 0x000fce000f8e020c */
.L_x_22:
[----:B------:R-:W1:Y:S01]  /*2ed0*/  LDC R25, c[0x0][0x8a8] ;  /* 0x00022a00ff197b82 */ /* 0x000e620000000800 */
[----:B------:R-:W-:Y:S01]  /*2ee0*/  ULDC UR13, c[0x0][0x904] ;  /* 0x00024100000d7ab9 */ /* 0x000fe20000000800 */
[----:B------:R-:W-:Y:S01]  /*2ef0*/  UMOV UR12, 0xffffffff ;  /* 0xffffffff000c7882 */ /* 0x000fe20000000000 */
[----:B------:R-:W-:Y:S01]  /*2f00*/  PLOP3.LUT P1, PT, PT, PT, UP3, 0x80, 0x0 ;  /* 0x000000000000781c */ /* 0x000fe20003f2f038 */
[----:B------:R-:W-:-:S04]  /*2f10*/  USHF.L.U32 UR12, UR12, UR13, URZ ;  /* 0x0000000d0c0c7299 */ /* 0x000fc8000800063f */
[----:B------:R-:W2:Y:S02]  /*2f20*/  LDC R17, c[0x0][0x8b8] ;  /* 0x00022e00ff117b82 */ /* 0x000ea40000000800 */
[----:B------:R-:W-:Y:S01]  /*2f30*/  LOP3.LUT R2, RZ, UR12, RZ, 0x33, !PT ;  /* 0x0000000cff027c12 */ /* 0x000fe2000f8e33ff */
[----:B------:R-:W-:Y:S02]  /*2f40*/  UMOV UR12, 0x1 ;  /* 0x00000001000c7882 */ /* 0x000fe40000000000 */
[----:B------:R-:W-:Y:S01]  /*2f50*/  USHF.L.U32 UR12, UR12, UR13, URZ ;  /* 0x0000000d0c0c7299 */ /* 0x000fe2000800063f */
[----:B------:R-:W-:Y:S02]  /*2f60*/  LOP3.LUT R3, R2, UR15, RZ, 0xc0, !PT ;  /* 0x0000000f02037c12 */ /* 0x000fe4000f8ec0ff */
[----:B------:R-:W-:Y:S02]  /*2f70*/  @P1 IMAD.U32 R18, RZ, RZ, UR4 ;  /* 0x00000004ff121e24 */ /* 0x000fe4000f8e00ff */
[----:B------:R-:W-:-:S02]  /*2f80*/  @!P1 IMAD.U32 R18, RZ, RZ, UR4 ;  /* 0x00000004ff129e24 */ /* 0x000fc4000f8e00ff */
[----:B------:R-:W-:Y:S02]  /*2f90*/  IMAD R0, R0, UR12, R3 ;  /* 0x0000000c00007c24 */ /* 0x000fe4000f8e0203 */
[----:B-1----:R-:W-:-:S05]  /*2fa0*/  IMAD R12, R12, R25, UR14 ;  /* 0x0000000e0c0c7e24 */ /* 0x002fca000f8e0219 */
[----:B------:R-:W-:Y:S01]  /*2fb0*/  @P1 MOV R16, R12 ;  /* 0x0000000c00101202 */ /* 0x000fe20000000f00 */
[----:B--2---:R-:W-:Y:S01]  /*2fc0*/  IMAD R17, R0, R17, UR11 ;  /* 0x0000000b00117e24 */ /* 0x004fe2000f8e0211 */
[----:B------:R-:W-:-:S03]  /*2fd0*/  UMOV UR11, 0x1 ;  /* 0x00000001000b7882 */ /* 0x000fc60000000000 */
[----:B------:R-:W-:Y:S02]  /*2fe0*/  @!P1 IMAD.MOV.U32 R16, RZ, RZ, R17 ;  /* 0x000000ffff109224 */ /* 0x000fe400078e0011 */
[----:B------:R-:W-:-:S07]  /*2ff0*/  @!P1 IMAD.MOV.U32 R17, RZ, RZ, R12 ;  /* 0x000000ffff119224 */ /* 0x000fce00078e000c */
.L_x_9:
[----:B------:R-:W-:-:S13]  /*3000*/  ISETP.NE.AND P1, PT, RZ, UR11, PT ;  /* 0x0000000bff007c0c */ /* 0x000fda000bf25270 */
[----:B------:R-:W-:Y:S05]  /*3010*/  @!P1 EXIT ;  /* 0x000000000000994d */ /* 0x000fea0003800000 */
[----:B------:R-:W2:Y:S02]  /*3020*/  LDC.64 R28, c[0x0][0x290] ;  /* 0x0000a400ff1c7b82 */ /* 0x000ea40000000a00 */
[----:B--2---:R-:W-:-:S06]  /*3030*/  IMAD.WIDE R36, R18, 0xc, R28 ;  /* 0x0000000c12247825 */ /* 0x004fcc00078e021c */
[----:B------:R2:W5:Y:S01]  /*3040*/  LDG.E R36, desc[UR38][R36.64+0x8] ;  /* 0x0000082624247981 */ /* 0x000562000c1e1900 */
[----:B------:R-:W-:Y:S01]  /*3050*/  UISETP.NE.AND UP2, UPT, UR26, 0x2, UPT ;  /* 0x000000021a00788c */ /* 0x000fe2000bf45270 */
[----:B------:R-:W3:Y:S01]  /*3060*/  S2UR UR58, SR_CgaCtaId ;  /* 0x00000000003a79c3 */ /* 0x000ee20000008800 */
[----:B------:R-:W-:Y:S01]  /*3070*/  UMOV UR40, URZ ;  /* 0x0000003f00287c82 */ /* 0x000fe20008000000 */
[----:B------:R-:W-:Y:S01]  /*3080*/  UMOV UR41, URZ ;  /* 0x0000003f00297c82 */ /* 0x000fe20008000000 */
[--C-:B-1----:R-:W-:Y:S01]  /*3090*/  SHF.R.S32.HI R27, RZ, 0x1f, R18.reuse ;  /* 0x0000001fff1b7819 */ /* 0x102fe20000011412 */
[----:B------:R-:W-:Y:S01]  /*30a0*/  IMAD.MOV.U32 R2, RZ, RZ, RZ ;  /* 0x000000ffff027224 */ /* 0x000fe200078e00ff */
[----:B------:R-:W-:Y:S01]  /*30b0*/  PLOP3.LUT P1, PT, PT, PT, UP2, 0x80, 0x0 ;  /* 0x000000000000781c */ /* 0x000fe20003f2f028 */
[----:B------:R-:W-:-:S12]  /*30c0*/  IMAD.MOV.U32 R26, RZ, RZ, R18 ;  /* 0x000000ffff1a7224 */ /* 0x000fd800078e0012 */
[----:B--2---:R-:W-:Y:S05]  /*30d0*/  @P1 BRA `(.L_x_23) ;  /* 0x0000000000ac1947 */ /* 0x004fea0003800000 */
[----:B-----5:R-:W-:Y:S01]  /*30e0*/  R2UR UR11, R36 ;  /* 0x00000000240b72ca */ /* 0x020fe200000e0000 */
[----:B------:R-:W-:-:S04]  /*30f0*/  ULOP3.LUT UR13, UR59, 0x1, URZ, 0xfc, !UPT ;  /* 0x000000013b0d7892 */ /* 0x000fc8000f8efc3f */
[----:B------:R-:W-:-:S06]  /*3100*/  UISETP.NE.AND UP2, UPT, UR13, 0x3, UPT ;  /* 0x000000030d00788c */ /* 0x000fcc000bf45270 */
[----:B------:R-:W-:Y:S02]  /*3110*/  PLOP3.LUT P2, PT, PT, PT, UP2, 0x80, 0x0 ;  /* 0x000000000000781c */ /* 0x000fe40003f4f028 */
[----:B------:R-:W-:-:S04]  /*3120*/  UIADD3 UR11, UR11, 0x3f, URZ ;  /* 0x0000003f0b0b7890 */ /* 0x000fc8000fffe03f */
[----:B------:R-:W-:-:S04]  /*3130*/  USHF.R.S32.HI UR12, URZ, 0x1f, UR11 ;  /* 0x0000001f3f0c7899 */ /* 0x000fc8000801140b */
[----:B------:R-:W-:-:S04]  /*3140*/  ULEA.HI UR12, UR12, UR11, URZ, 0x6 ;  /* 0x0000000b0c0c7291 */ /* 0x000fc8000f8f303f */
[----:B------:R-:W-:Y:S01]  /*3150*/  USHF.R.S32.HI UR40, URZ, 0x6, UR12 ;  /* 0x000000063f287899 */ /* 0x000fe2000801140c */
[----:B------:R-:W-:Y:S11]  /*3160*/  @!P2 BRA `(.L_x_24) ;  /* 0x000000000004a947 */ /* 0x000ff60003800000 */
[----:B---3--:R-:W-:Y:S01]  /*3170*/  BPT.TRAP 0x1 ;  /* 0x000000040000795c */ /* 0x008fe20000300000 */
.L_x_24:
[----:B------:R-:W-:Y:S01]  /*3180*/  UMOV UR11, 0x400 ;  /* 0x00000400000b7882 */ /* 0x000fe20000000000 */
[----:B------:R-:W-:Y:S01]  /*3190*/  SHF.L.U32 R0, RZ, 0x1f, RZ ;  /* 0x0000001fff007819 */ /* 0x000fe200000006ff */
[----:B---3--:R-:W-:-:S09]  /*31a0*/  ULEA UR11, UR58, UR11, 0x18 ;  /* 0x0000000b3a0b7291 */ /* 0x008fd2000f8ec03f */
[----:B------:R-:W1:Y:S02]  /*31b0*/  SYNCS.PHASECHK.TRANS64.TRYWAIT P1, [UR11+0x34400], R0 ;  /* 0x03440000ff0075a7 */ /* 0x000e64000802014b */
[----:B-1----:R-:W-:Y:S05]  /*31c0*/  @!P1 BRA `(.L_x_25) ;  /* 0x000000b400e49947 */ /* 0x002fea0003800000 */
.L_x_275:
[----:B------:R-:W2:Y:S01]  /*31d0*/  LDS.128 R32, [UR11+0x34550] ;  /* 0x0345500bff207984 */ /* 0x000ea20008000c00 */
[----:B------:R-:W-:Y:S01]  /*31e0*/  @!PT LDS RZ, [RZ] ;  /* 0x00000000fffff984 */ /* 0x000fe20000000800 */
[----:B------:R-:W-:Y:S01]  /*31f0*/  @!PT LDS RZ, [RZ] ;  /* 0x00000000fffff984 */ /* 0x000fe20000000800 */
[----:B------:R-:W-:Y:S01]  /*3200*/  @!PT LDS RZ, [RZ] ;  /* 0x00000000fffff984 */ /* 0x000fe20000000800 */
[----:B------:R-:W-:Y:S01]  /*3210*/  @!PT LDS RZ, [RZ] ;  /* 0x00000000fffff984 */ /* 0x000fe20000000800 */
[----:B------:R3:W-:Y:S06]  /*3220*/  MEMBAR.ALL.CTA ;  /* 0x0000000000007992 */ /* 0x0007ec0000008000 */
[----:B---3--:R-:W3:Y:S01]  /*3230*/  FENCE.VIEW.ASYNC.S ;  /* 0x00000000000073c6 */ /* 0x008ee20000000000 */
[----:B--2---:R-:W-:Y:S02]  /*3240*/  IMAD.MOV.U32 R18, RZ, RZ, R34 ;  /* 0x000000ffff127224 */ /* 0x004fe400078e0022 */
[----:B------:R-:W-:-:S02]  /*3250*/  IMAD.MOV.U32 R17, RZ, RZ, R33 ;  /* 0x000000ffff117224 */ /* 0x000fc400078e0021 */
[----:B------:R-:W-:Y:S01]  /*3260*/  IMAD.MOV.U32 R16, RZ, RZ, R32 ;  /* 0x000000ffff107224 */ /* 0x000fe200078e0020 */
[----:B---3--:R-:W-:Y:S06]  /*3270*/  @!P2 BRA `(.L_x_26) ;  /* 0x000000000004a947 */ /* 0x008fec0003800000 */
[----:B------:R-:W-:Y:S01]  /*3280*/  BPT.TRAP 0x1 ;  /* 0x000000040000795c */ /* 0x000fe20000300000 */
.L_x_26:
[----:B------:R-:W-:Y:S01]  /*3290*/  UIADD3 UR11, UR11, 0x34440, URZ ;  /* 0x000344400b0b7890 */ /* 0x000fe2000fffe03f */
[----:B------:R-:W-:-:S03]  /*32a0*/  ISETP.NE.AND P1, PT, R35, RZ, PT ;  /* 0x000000ff2300720c */ /* 0x000fc60003f25270 */
[----:B------:R-:W-:-:S09]  /*32b0*/  UPRMT UR11, UR58, 0x654, UR11 ;  /* 0x000006543a0b7896 */ /* 0x000fd2000800000b */
[----:B------:R-:W-:Y:S01]  /*32c0*/  SYNCS.ARRIVE.TRANS64.RED.A1T0 RZ, [UR11], RZ ;  /* 0x000000ffffff79a7 */ /* 0x000fe2000810040b */
[----:B------:R-:W-:Y:S05]  /*32d0*/  @!P1 EXIT ;  /* 0x000000000000994d */ /* 0x000fea0003800000 */
[----:B------:R-:W-:-:S06]  /*32e0*/  IMAD.WIDE R36, R18, 0xc, R28 ;  /* 0x0000000c12247825 */ /* 0x000fcc00078e021c */
[----:B------:R2:W5:Y:S01]  /*32f0*/  LDG.E R36, desc[UR38][R36.64+0x8] ;  /* 0x0000082624247981 */ /* 0x000562000c1e1900 */
[----:B------:R-:W-:Y:S01]  /*3300*/  UISETP.GE.U32.AND UP2, UPT, UR40, 0x6, UPT ;  /* 0x000000062800788c */ /* 0x000fe2000bf46070 */
[----:B------:R-:W-:Y:S01]  /*3310*/  SHF.R.S32.HI R27, RZ, 0x1f, R18 ;  /* 0x0000001fff1b7819 */ /* 0x000fe20000011412 */
[----:B------:R-:W-:Y:S01]  /*3320*/  UIMAD.WIDE.U32 UR12, UR40, -0x55555555, URZ ;  /* 0xaaaaaaab280c78a5 */ /* 0x000fe2000f8e003f */
[----:B------:R-:W-:Y:S01]  /*3330*/  IMAD.MOV.U32 R2, RZ, RZ, 0x1 ;  /* 0x00000001ff027424 */ /* 0x000fe200078e00ff */
[----:B------:R-:W-:Y:S01]  /*3340*/  MOV R26, R18 ;  /* 0x00000012001a7202 */ /* 0x000fe20000000f00 */
[----:B------:R-:W-:Y:S01]  /*3350*/  UMOV UR41, URZ ;  /* 0x0000003f00297c82 */ /* 0x000fe20008000000 */
[----:B------:R-:W-:-:S04]  /*3360*/  USHF.R.U32.HI UR12, URZ, 0x2, UR13 ;  /* 0x000000023f0c7899 */ /* 0x000fc8000801160d */
[----:B------:R-:W-:Y:S02]  /*3370*/  UIMAD UR40, UR12, -0x6, UR40 ;  /* 0xfffffffa0c2878a4 */ /* 0x000fe4000f8e0228 */
[----:B--2---:R-:W-:-:S12]  /*3380*/  @UP2 ULOP3.LUT UR41, UR12, 0x1, URZ, 0xc0, !UPT ;  /* 0x000000010c292892 */ /* 0x004fd8000f8ec03f */
.L_x_23:
[----:B------:R-:W-:-:S04]  /*3390*/  IMAD.WIDE.U32 R28, R26, 0xc, R28 ;  /* 0x0000000c1a1c7825 */ /* 0x000fc800078e001c */
[----:B------:R-:W-:Y:S02]  /*33a0*/  IMAD R27, R27, 0xc, RZ ;  /* 0x0000000c1b1b7824 */ /* 0x000fe400078e02ff */
[----:B------:R-:W-:Y:S02]  /*33b0*/  IMAD.MOV.U32 R26, RZ, RZ, R28 ;  /* 0x000000ffff1a7224 */ /* 0x000fe400078e001c */
[----:B------:R-:W-:-:S05]  /*33c0*/  IMAD.IADD R27, R29, 0x1, R27 ;  /* 0x000000011d1b7824 */ /* 0x000fca00078e021b */
[----:B-1----:R1:W5:Y:S04]  /*33d0*/  LDG.E R3, desc[UR38][R26.64+0x4] ;  /* 0x000004261a037981 */ /* 0x002368000c1e1900 */
[----:B------:R1:W5:Y:S01]  /*33e0*/  LDG.E R0, desc[UR38][R26.64] ;  /* 0x000000261a007981 */ /* 0x000362000c1e1900 */
[----:B------:R-:W-:-:S13]  /*33f0*/  PLOP3.LUT P1, PT, PT, PT, UP1, 0x80, 0x0 ;  /* 0x000000000000781c */ /* 0x000fda0003f2f018 */
[----:B-1----:R-:W-:Y:S05]  /*3400*/  @!P1 BRA `(.L_x_27) ;  /* 0x00000058002c9947 */ /* 0x002fea0003800000 */
[----:B------:R-:W-:-:S06]  /*3410*/  UISETP.GT.U32.AND UP0, UPT, UR18, 0x1, UPT ;  /* 0x000000011200788c */ /* 0x000fcc000bf04070 */
[----:B------:R-:W-:-:S13]  /*3420*/  PLOP3.LUT P0, PT, PT, PT, UP0, 0x80, 0x0 ;  /* 0x000000000000781c */ /* 0x000fda0003f0f008 */
[----:B---3--:R-:W-:Y:S05]  /*3430*/  @P0 EXIT ;  /* 0x000000000000094d */ /* 0x008fea0003800000 */
.L_x_28:
[----:B------:R-:W-:-:S08]  /*3440*/  NOP ;  /* 0x0000000000007918 */ /* 0x000fd00000000000 */
[----:B------:R-:W1:Y:S02]  /*3450*/  USETMAXREG.TRY_ALLOC.CTAPOOL UP0, 0xe8 ;  /* 0x000000e8000079c8 */ /* 0x000e640008000600 */
[----:B-1----:R-:W-:-:S13]  /*3460*/  PLOP3.LUT P0, PT, PT, PT, UP0, 0x80, 0x0 ;  /* 0x000000000000781c */ /* 0x002fda0003f0f008 */
[----:B------:R-:W-:Y:S05]  /*3470*/  @!P0 BRA `(.L_x_28) ;  /* 0xfffffffc00f08947 */ /* 0x000fea000383ffff */
[----:B------:R-:W1:Y:S01]  /*3480*/  SHFL.IDX PT, R24, R24, RZ, 0x1f ;  /* 0x00001fff18187589 */ /* 0x000e6200000e0000 */
[----:B------:R-:W2:Y:S01]  /*3490*/  S2UR UR4, SR_CTAID.Y ;  /* 0x00000000000479c3 */ /* 0x000ea20000002600 */
[----:B------:R-:W-:Y:S01]  /*34a0*/  UMOV UR36, URZ ;  /* 0x0000003f00247c82 */ /* 0x000fe20008000000 */
[----:B------:R-:W-:Y:S01]  /*34b0*/  UMOV UR37, URZ ;  /* 0x0000003f00257c82 */ /* 0x000fe20008000000 */
[----:B-1----:R-:W-:Y:S01]  /*34c0*/  LOP3.LUT P0, RZ, R24, 0x3, RZ, 0xc0, !PT ;  /* 0x0000000318ff7812 */ /* 0x002fe2000780c0ff */
[----:B--2---:R-:W-:-:S12]  /*34d0*/  UIMAD UR4, UR4, UR60, UR42 ;  /* 0x0000003c040472a4 */ /* 0x004fd8000f8e022a */
[----:B------:R-:W-:Y:S05]  /*34e0*/  @P0 BRA `(.L_x_29) ;  /* 0x0000000000a40947 */ /* 0x000fea0003800000 */
[----:B------:R-:W-:Y:S01]  /*34f0*/  ELECT P0, URZ, PT ;  /* 0x00000000003f782f */ /* 0x000fe20003800000 */
[----:B------:R-:W-:-:S12]  /*3500*/  BSSY B0, `(.L_x_30) ;  /* 0x0000020000007945 */ /* 0x000fd80003800000 */
[----:B------:R-:W-:Y:S05]  /*3510*/  @!P0 BRA `(.L_x_31) ;  /* 0x0000000000788947 */ /* 0x000fea0003800000 */
[----:B------:R-:W1:Y:S01]  /*3520*/  S2UR UR6, SR_CgaCtaId ;  /* 0x00000000000679c3 */ /* 0x000e620000008800 */
[----:B------:R-:W-:Y:S01]  /*3530*/  UISETP.NE.AND UP0, UPT, UR26, 0x1, UPT ;  /* 0x000000011a00788c */ /* 0x000fe2000bf05270 */
[----:B------:R-:W-:-:S06]  /*3540*/  UMOV UR5, 0x400 ;  /* 0x0000040000057882 */ /* 0x000fcc0000000000 */
[----:B------:R-:W2:Y:S08]  /*3550*/  LDC.64 R4, c[0x0][0x700] ;  /* 0x0001c000ff047b82 */ /* 0x000eb00000000a00 */
[----:B------:R-:W2:Y:S08]  /*3560*/  LDC.64 R6, c[0x0][0x708] ;  /* 0x0001c200ff067b82 */ /* 0x000eb00000000a00 */
[----:B-----5:R-:W3:Y:S01]  /*3570*/  LDC.64 R8, c[0x0][0x710] ;  /* 0x0001c400ff087b82 */ /* 0x020ee20000000a00 */
[----:B-1----:R-:W-:-:S04]  /*3580*/  ULEA UR5, UR6, UR5, 0x18 ;  /* 0x0000000506057291 */ /* 0x002fc8000f8ec03f */
[----:B------:R-:W-:Y:S02]  /*3590*/  UIADD3 UR6, UR5, 0x80, URZ ;  /* 0x0000008005067890 */ /* 0x000fe4000fffe03f */
[----:B------:R-:W-:Y:S01]  /*35a0*/  @!UP0 UIADD3 UR6, UR5, URZ, URZ ;  /* 0x0000003f05068290 */ /* 0x000fe2000fffe03f */
[----:B------:R-:W3:Y:S08]  /*35b0*/  LDC.64 R10, c[0x0][0x718] ;  /* 0x0001c600ff0a7b82 */ /* 0x000ef00000000a00 */
[----:B------:R-:W1:Y:S01]  /*35c0*/  LDC.64 R24, c[0x0][0x720] ;  /* 0x0001c800ff187b82 */ /* 0x000e620000000a00 */
[----:B--2---:R2:W-:Y:S07]  /*35d0*/  STS.128 [UR6+0x34780], R4 ;  /* 0x03478004ff007988 */ /* 0x0045ee0008000c06 */
[----:B------:R-:W1:Y:S08]  /*35e0*/  LDC.64 R26, c[0x0][0x728] ;  /* 0x0001ca00ff1a7b82 */ /* 0x000e700000000a00 */
[----:B------:R-:W4:Y:S01]  /*35f0*/  LDC.64 R28, c[0x0][0x730] ;  /* 0x0001cc00ff1c7b82 */ /* 0x000f220000000a00 */
[----:B---3--:R2:W-:Y:S07]  /*3600*/  STS.128 [UR6+0x34790], R8 ;  /* 0x03479008ff007988 */ /* 0x0085ee0008000c06 */
[----:B------:R-:W4:Y:S08]  /*3610*/  LDC.64 R30, c[0x0][0x738] ;  /* 0x0001ce00ff1e7b82 */ /* 0x000f300000000a00 */
[----:B------:R-:W3:Y:S01]  /*3620*/  LDC.64 R32, c[0x0][0x740] ;  /* 0x0001d000ff207b82 */ /* 0x000ee20000000a00 */
[----:B-1----:R2:W-:Y:S07]  /*3630*/  STS.128 [UR6+0x347a0], R24 ;  /* 0x0347a018ff007988 */ /* 0x0025ee0008000c06 */
[----:B------:R-:W3:Y:S08]  /*3640*/  LDC.64 R34, c[0x0][0x748] ;  /* 0x0001d200ff227b82 */ /* 0x000ef00000000a00 */
[----:B------:R-:W1:Y:S01]  /*3650*/  LDC.64 R36, c[0x0][0x750] ;  /* 0x0001d400ff247b82 */ /* 0x000e620000000a00 */
[----:B----4-:R2:W-:Y:S07]  /*3660*/  STS.128 [UR6+0x347b0], R28 ;  /* 0x0347b01cff007988 */ /* 0x0105ee0008000c06 */
[----:B------:R-:W1:Y:S08]  /*3670*/  LDC.64 R38, c[0x0][0x758] ;  /* 0x0001d600ff267b82 */ /* 0x000e700000000a00 */
[----:B------:R-:W4:Y:S01]  /*3680*/  LDC.64 R40, c[0x0][0x760] ;  /* 0x0001d800ff287b82 */ /* 0x000f220000000a00 */
[----:B---3--:R2:W-:Y:S07]  /*3690*/  STS.128 [UR6+0x347c0], R32 ;  /* 0x0347c020ff007988 */ /* 0x0085ee0008000c06 */
[----:B------:R-:W4:Y:S08]  /*36a0*/  LDC.64 R42, c[0x0][0x768] ;  /* 0x0001da00ff2a7b82 */ /* 0x000f300000000a00 */
[----:B------:R-:W3:Y:S01]  /*36b0*/  LDC.64 R44, c[0x0][0x770] ;  /* 0x0001dc00ff2c7b82 */ /* 0x000ee20000000a00 */
[----:B-1----:R2:W-:Y:S07]  /*36c0*/  STS.128 [UR6+0x347d0], R36 ;  /* 0x0347d024ff007988 */ /* 0x0025ee0008000c06 */
[----:B------:R-:W3:Y:S01]  /*36d0*/  LDC.64 R46, c[0x0][0x778] ;  /* 0x0001de00ff2e7b82 */ /* 0x000ee20000000a00 */
[----:B----4-:R2:W-:Y:S04]  /*36e0*/  STS.128 [UR6+0x347e0], R40 ;  /* 0x0347e028ff007988 */ /* 0x0105e80008000c06 */
[----:B---3--:R2:W-:Y:S02]  /*36f0*/  STS.128 [UR6+0x347f0], R44 ;  /* 0x0347f02cff007988 */ /* 0x0085e40008000c06 */
.L_x_31:
[----:B------:R-:W-:Y:S05]  /*3700*/  BSYNC B0 ;  /* 0x0000000000007941 */ /* 0x000fea0003800000 */
.L_x_30:
[----:B------:R-:W-:Y:S01]  /*3710*/  UISETP.NE.AND UP0, UPT, UR26, 0x1, UPT ;  /* 0x000000011a00788c */ /* 0x000fe2000bf05270 */
[----:B------:R-:W-:Y:S01]  /*3720*/  NOP ;  /* 0x0000000000007918 */ /* 0x000fe20000000000 */
[----:B------:R-:W-:Y:S01]  /*3730*/  ULDC UR5, c[0x0][0x884] ;  /* 0x0002210000057ab9 */ /* 0x000fe20000000800 */
[----:B------:R-:W-:Y:S01]  /*3740*/  ULDC.64 UR36, c[0x0][0x800] ;  /* 0x0002000000247ab9 */ /* 0x000fe20000000a00 */
[----:B------:R-:W-:-:S04]  /*3750*/  USEL UR5, UR5, URZ, UP0 ;  /* 0x0000003f05057287 */ /* 0x000fc80008000000 */
[----:B------:R-:W-:-:S04]  /*3760*/  UIADD3 UR5, UR4, UR5, URZ ;  /* 0x0000000504057290 */ /* 0x000fc8000fffe03f */
[----:B------:R-:W-:-:S12]  /*3770*/  UIMAD.WIDE UR36, UR5, 0x80, UR36 ;  /* 0x00000080052478a5 */ /* 0x000fd8000f8e0224 */
.L_x_29:
[----:B------:R-:W-:-:S13]  /*3780*/  ISETP.NE.AND P0, PT, RZ, UR43, PT ;  /* 0x0000002bff007c0c */ /* 0x000fda000bf05270 */
[----:B------:R-:W-:Y:S05]  /*3790*/  @P0 BRA `(.L_x_32) ;  /* 0x00000004000c0947 */ /* 0x000fea0003800000 */
[----:B------:R-:W-:Y:S01]  /*37a0*/  ELECT P0, URZ, PT ;  /* 0x00000000003f782f */ /* 0x000fe20003800000 */
[----:B------:R-:W-:-:S12]  /*37b0*/  BSSY B0, `(.L_x_33) ;  /* 0x000002c000007945 */ /* 0x000fd80003800000 */
[----:B------:R-:W-:Y:S05]  /*37c0*/  @!P0 BRA `(.L_x_34) ;  /* 0x0000000000a88947 */ /* 0x000fea0003800000 */
[----:B--2---:R-:W1:Y:S08]  /*37d0*/  LDC.64 R6, c[0x0][0x820] ;  /* 0x00020800ff067b82 */ /* 0x004e700000000a00 */
[----:B------:R-:W2:Y:S01]  /*37e0*/  LDC.64 R4, c[0x0][0x818] ;  /* 0x00020600ff047b82 */ /* 0x000ea20000000a00 */
[----:B-1----:R-:W-:-:S06]  /*37f0*/  IMAD.WIDE R6, R18, 0x8, R6 ;  /* 0x0000000812067825 */ /* 0x002fcc00078e0206 */
[----:B------:R-:W3:Y:S01]  /*3800*/  LDG.E.64 R6, desc[UR38][R6.64] ;  /* 0x0000002606067981 */ /* 0x000ee2000c1e1b00 */
[----:B--2---:R-:W-:-:S06]  /*3810*/  IMAD.WIDE R4, R18, 0x8, R4 ;  /* 0x0000000812047825 */ /* 0x004fcc00078e0204 */
[----:B------:R-:W2:Y:S01]  /*3820*/  LDG.E.64 R4, desc[UR38][R4.64] ;  /* 0x0000002604047981 */ /* 0x000ea2000c1e1b00 */
[----:B------:R-:W1:Y:S01]  /*3830*/  S2UR UR5, SR_CgaCtaId ;  /* 0x00000000000579c3 */ /* 0x000e620000008800 */
[----:B------:R-:W-:Y:S01]  /*3840*/  UISETP.NE.AND UP0, UPT, UR26, 0x1, UPT ;  /* 0x000000011a00788c */ /* 0x000fe2000bf05270 */
[----:B-----5:R-:W-:Y:S01]  /*3850*/  CS2R R10, SRZ ;  /* 0x00000000000a7805 */ /* 0x020fe2000001ff00 */
[----:B------:R-:W-:Y:S02]  /*3860*/  UMOV UR4, 0x400 ;  /* 0x0000040000047882 */ /* 0x000fe40000000000 */
[----:B-1----:R-:W-:-:S04]  /*3870*/  ULEA UR4, UR5, UR4, 0x18 ;  /* 0x0000000405047291 */ /* 0x002fc8000f8ec03f */
[----:B------:R-:W-:-:S03]  /*3880*/  UIADD3 UR5, UR4, 0x80, URZ ;  /* 0x0000008004057890 */ /* 0x000fc6000fffe03f */
[----:B------:R-:W-:-:S04]  /*3890*/  @!UP0 UIADD3 UR5, UR4, URZ, URZ ;  /* 0x0000003f04058290 */ /* 0x000fc8000fffe03f */
[----:B------:R-:W-:-:S05]  /*38a0*/  UIADD3 UR4, UR5, 0x34780, URZ ;  /* 0x0003478005047890 */ /* 0x000fca000fffe03f */
[----:B------:R-:W1:Y:S01]  /*38b0*/  LDS R8, [UR5+0x3479c] ;  /* 0x03479c05ff087984 */ /* 0x000e620008000800 */
[----:B------:R-:W-:-:S03]  /*38c0*/  IMAD.U32 R20, RZ, RZ, UR4 ;  /* 0x00000004ff147e24 */ /* 0x000fc6000f8e00ff */
[----:B------:R-:W-:Y:S02]  /*38d0*/  STS [UR5+0x347b0], RZ ;  /* 0x0347b0ffff007988 */ /* 0x000fe40008000805 */
[----:B------:R-:W-:-:S05]  /*38e0*/  SHF.R.U64 R20, R20, 0x4, RZ ;  /* 0x0000000414147819 */ /* 0x000fca00000012ff */
[----:B------:R-:W-:Y:S04]  /*38f0*/  STS [UR5+0x34790], R20 ;  /* 0x03479014ff007988 */ /* 0x000fe80008000805 */
[----:B------:R-:W-:Y:S01]  /*3900*/  STS [UR5+0x34794], R20 ;  /* 0x03479414ff007988 */ /* 0x000fe20008000805 */
[C---:B---3--:R-:W-:Y:S01]  /*3910*/  SHF.L.U64.HI R19, R6.reuse, 0x1, R7 ;  /* 0x0000000106137819 */ /* 0x048fe20000010207 */
[----:B------:R-:W-:-:S03]  /*3920*/  IMAD.SHL.U32 R6, R6, 0x2, RZ ;  /* 0x0000000206067824 */ /* 0x000fc600078e00ff */
[----:B------:R-:W-:-:S04]  /*3930*/  LOP3.LUT R19, R19, 0x1fffffff, RZ, 0xc0, !PT ;  /* 0x1fffffff13137812 */ /* 0x000fc800078ec0ff */
[----:B------:R-:W-:Y:S01]  /*3940*/  SHF.R.U32.HI R7, RZ, 0x4, R19 ;  /* 0x00000004ff077819 */ /* 0x000fe20000011613 */
[----:B--2---:R-:W-:Y:S03]  /*3950*/  STS.64 [UR5+0x34780], R4 ;  /* 0x03478004ff007988 */ /* 0x004fe60008000a05 */
[----:B-1----:R-:W-:-:S05]  /*3960*/  LOP3.LUT R8, R8, 0xf, R7, 0xb8, !PT ;  /* 0x0000000f08087812 */ /* 0x002fca00078eb807 */
[----:B------:R1:W-:Y:S04]  /*3970*/  STS [UR5+0x3479c], R8 ;  /* 0x03479c08ff007988 */ /* 0x0003e80008000805 */
[----:B------:R-:W2:Y:S01]  /*3980*/  LDS R7, [UR5+0x3479c] ;  /* 0x03479c05ff077984 */ /* 0x000ea20008000800 */
[----:B-1----:R-:W-:Y:S01]  /*3990*/  VIADD R8, R0, 0xffffffff ;  /* 0xffffffff00087836 */ /* 0x002fe20000000000 */
[----:B------:R-:W-:-:S04]  /*39a0*/  LOP3.LUT R0, R6, 0xfffffffe, RZ, 0xc0, !PT ;  /* 0xfffffffe06007812 */ /* 0x000fc800078ec0ff */
[----:B------:R-:W-:-:S05]  /*39b0*/  SHF.R.U64 R0, R0, 0x4, R19 ;  /* 0x0000000400007819 */ /* 0x000fca0000001213 */
[----:B------:R-:W-:Y:S01]  /*39c0*/  STS [UR5+0x3478c], R0 ;  /* 0x03478c00ff007988 */ /* 0x000fe20008000805 */
[----:B--2---:R-:W-:-:S05]  /*39d0*/  LOP3.LUT R7, R7, 0xf0, RZ, 0xb8, !PT ;  /* 0x000000f007077812 */ /* 0x004fca00078eb8ff */
[----:B------:R-:W-:Y:S04]  /*39e0*/  STS [UR5+0x3479c], R7 ;  /* 0x03479c07ff007988 */ /* 0x000fe80008000805 */
[----:B------:R-:W1:Y:S02]  /*39f0*/  LDS R9, [UR5+0x3479c] ;  /* 0x03479c05ff097984 */ /* 0x000e640008000800 */
[----:B-1----:R-:W-:Y:S01]  /*3a00*/  LOP3.LUT R21, R9, 0xf00, RZ, 0xb8, !PT ;  /* 0x00000f0009157812 */ /* 0x002fe200078eb8ff */
[----:B------:R-:W-:-:S04]  /*3a10*/  VIADD R9, R3, 0xffffffff ;  /* 0xffffffff03097836 */ /* 0x000fc80000000000 */
[----:B------:R-:W-:Y:S04]  /*3a20*/  STS.64 [UR5+0x34798], R20 ;  /* 0x03479814ff007988 */ /* 0x000fe80008000a05 */
[----:B------:R-:W1:Y:S04]  /*3a30*/  LDS R12, [UR5+0x3479c] ;  /* 0x03479c05ff0c7984 */ /* 0x000e680008000800 */
[----:B------:R3:W-:Y:S01]  /*3a40*/  STS.128 [UR5+0x347a0], R8 ;  /* 0x0347a008ff007988 */ /* 0x0007e20008000c05 */
[----:B-1----:R-:W-:-:S05]  /*3a50*/  LOP3.LUT R12, R12, 0xf000, RZ, 0xb8, !PT ;  /* 0x0000f0000c0c7812 */ /* 0x002fca00078eb8ff */
[----:B------:R3:W-:Y:S02]  /*3a60*/  STS [UR5+0x3479c], R12 ;  /* 0x03479c0cff007988 */ /* 0x0007e40008000805 */
.L_x_34:
[----:B------:R-:W-:Y:S05]  /*3a70*/  BSYNC B0 ;  /* 0x0000000000007941 */ /* 0x000fea0003800000 */
.L_x_33:
[----:B------:R-:W-:Y:S01]  /*3a80*/  ELECT P0, URZ, PT ;  /* 0x00000000003f782f */ /* 0x000fe20003800000 */
[----:B------:R-:W-:Y:S01]  /*3a90*/  NOP ;  /* 0x0000000000007918 */ /* 0x000fe20000000000 */
[----:B------:R-:W-:Y:S11]  /*3aa0*/  BSSY B0, `(.L_x_35) ;  /* 0x0000004000007945 */ /* 0x000ff60003800000 */
[----:B------:R-:W-:Y:S05]  /*3ab0*/  @!P0 BRA `(.L_x_36) ;  /* 0x0000000000088947 */ /* 0x000fea0003800000 */
[----:B------:R0:W-:Y:S01]  /*3ac0*/  UTMACMDFLUSH ;  /* 0x00000000000079b7 */ /* 0x0001e20000000000 */
[----:B------:R-:W-:-:S04]  /*3ad0*/  DEPBAR.LE SB0, 0x0 ;  /* 0x000080000000791a */ /* 0x000fc80000000000 */
.L_x_36:
[----:B------:R-:W-:Y:S05]  /*3ae0*/  BSYNC B0 ;  /* 0x0000000000007941 */ /* 0x000fea0003800000 */
.L_x_35:
[----:B------:R-:W1:Y:S01]  /*3af0*/  S2UR UR5, SR_CgaCtaId ;  /* 0x00000000000579c3 */ /* 0x000e620000008800 */
[----:B-----5:R-:W4:Y:S01]  /*3b00*/  S2R R0, SR_LANEID ;  /* 0x0000000000007919 */ /* 0x020f220000000000 */
[----:B------:R-:W-:Y:S01]  /*3b10*/  UISETP.NE.AND UP0, UPT, UR26, 0x1, UPT ;  /* 0x000000011a00788c */ /* 0x000fe2000bf05270 */
[----:B------:R-:W-:Y:S02]  /*3b20*/  UMOV UR4, 0x400 ;  /* 0x0000040000047882 */ /* 0x000fe40000000000 */
[----:B-1----:R-:W-:-:S04]  /*3b30*/  ULEA UR4, UR5, UR4, 0x18 ;  /* 0x0000000405047291 */ /* 0x002fc8000f8ec03f */
[----:B------:R-:W-:-:S04]  /*3b40*/  UIADD3 UR5, UR4, 0x80, URZ ;  /* 0x0000008004057890 */ /* 0x000fc8000fffe03f */
[----:B------:R-:W-:Y:S01]  /*3b50*/  @!UP0 UIADD3 UR5, UR4, URZ, URZ ;  /* 0x0000003f04058290 */ /* 0x000fe2000fffe03f */
[----:B----4-:R-:W-:-:S05]  /*3b60*/  IMAD.SHL.U32 R0, R0, 0x4, RZ ;  /* 0x0000000400007824 */ /* 0x010fca00078e00ff */
[----:B------:R-:W-:Y:S01]  /*3b70*/  IMAD.U32 R3, RZ, RZ, UR5 ;  /* 0x00000005ff037e24 */ /* 0x000fe2000f8e00ff */
[----:B--2---:R-:W-:-:S04]  /*3b80*/  IADD3 R4, P0, R0, UR36, RZ ;  /* 0x0000002400047c10 */ /* 0x004fc8000ff1e0ff */
[----:B------:R-:W-:Y:S01]  /*3b90*/  IADD3 R3, R0, 0x34780, R3 ;  /* 0x0003478000037810 */ /* 0x000fe20007ffe003 */
[----:B------:R-:W-:-:S05]  /*3ba0*/  IMAD.X R5, RZ, RZ, UR37, P0 ;  /* 0x00000025ff057e24 */ /* 0x000fca00080e06ff */
[----:B------:R-:W1:Y:S04]  /*3bb0*/  LDS R3, [R3] ;  /* 0x0000000003037984 */ /* 0x000e680000000800 */
[----:B-1----:R1:W5:Y:S02]  /*3bc0*/  ATOMG.E.EXCH.STRONG.GPU PT, RZ, [R4], R3 ;  /* 0x0000000304ff73a8 */ /* 0x00236400041ee100 */
.L_x_32:
[----:B------:R-:W4:Y:S01]  /*3bd0*/  S2UR UR57, SR_CgaCtaId ;  /* 0x00000000003979c3 */ /* 0x000f220000008800 */
[----:B-----5:R-:W-:Y:S01]  /*3be0*/  SHF.L.U32 R0, R13, 0x6, RZ ;  /* 0x000000060d007819 */ /* 0x020fe200000006ff */
[----:B------:R-:W-:Y:S01]  /*3bf0*/  UMOV UR50, 0x400 ;  /* 0x0000040000327882 */ /* 0x000fe20000000000 */
[-C--:B-12---:R-:W-:Y:S01]  /*3c00*/  LEA.HI R4, R14, R13.reuse, RZ, 0x5 ;  /* 0x0000000d0e047211 */ /* 0x086fe200078f28ff */
[----:B------:R-:W-:Y:S01]  /*3c10*/  IMAD.SHL.U32 R15, R15, 0x8, RZ ;  /* 0x000000080f0f7824 */ /* 0x000fe200078e00ff */
[----:B------:R-:W-:Y:S01]  /*3c20*/  LOP3.LUT R3, R0, 0x40, RZ, 0xc0, !PT ;  /* 0x0000004000037812 */ /* 0x000fe200078ec0ff */
[----:B------:R-:W-:Y:S01]  /*3c30*/  UISETP.NE.AND UP1, UPT, UR26, 0x1, UPT ;  /* 0x000000011a00788c */ /* 0x000fe2000bf25270 */
[-C--:B------:R-:W-:Y:S01]  /*3c40*/  LEA.HI R0, R13, R13.reuse, RZ, 0x1 ;  /* 0x0000000d0d007211 */ /* 0x080fe200078f08ff */
[----:B------:R-:W-:Y:S01]  /*3c50*/  USHF.L.U32 UR48, UR18, 0x3, URZ ;  /* 0x0000000312307899 */ /* 0x000fe2000800063f */
[----:B------:R-:W-:Y:S01]  /*3c60*/  LEA.HI R14, R14, R13, RZ, 0x4 ;  /* 0x0000000d0e0e7211 */ /* 0x000fe200078f20ff */
[----:B------:R-:W-:Y:S01]  /*3c70*/  UISETP.NE.AND UP0, UPT, UR18, URZ, UPT ;  /* 0x0000003f1200728c */ /* 0x000fe2000bf05270 */
[----:B------:R-:W-:Y:S01]  /*3c80*/  SHF.R.S32.HI R0, RZ, 0x1, R0 ;  /* 0x00000001ff007819 */ /* 0x000fe20000011400 */
[----:B------:R-:W-:Y:S01]  /*3c90*/  ULOP3.LUT UR54, UR48, 0x8, URZ, 0xc0, !UPT ;  /* 0x0000000830367892 */ /* 0x000fe2000f8ec03f */
[----:B------:R-:W-:Y:S01]  /*3ca0*/  SHF.R.U32.HI R4, RZ, 0x1, R4 ;  /* 0x00000001ff047819 */ /* 0x000fe20000011604 */
[----:B------:R-:W-:Y:S01]  /*3cb0*/  USEL UR4, URZ, 0x1, UP0 ;  /* 0x000000013f047887 */ /* 0x000fe20008000000 */
[----:B------:R-:W-:Y:S01]  /*3cc0*/  SHF.R.S32.HI R5, RZ, 0x4, R14 ;  /* 0x00000004ff057819 */ /* 0x000fe2000001140e */
[----:B------:R-:W-:Y:S01]  /*3cd0*/  IMAD.SHL.U32 R0, R0, 0x80, RZ ;  /* 0x0000008000007824 */ /* 0x000fe200078e00ff */
[----:B------:R-:W-:Y:S01]  /*3ce0*/  LOP3.LUT R4, R3, 0x30, R4, 0xf8, !PT ;  /* 0x0000003003047812 */ /* 0x000fe200078ef804 */
[----:B------:R-:W-:Y:S01]  /*3cf0*/  VIADD R153, R13, 0x1f ;  /* 0x0000001f0d997836 */ /* 0x000fe20000000000 */
[----:B------:R-:W-:Y:S01]  /*3d00*/  LEA.HI R14, R14, R5, RZ, 0x1 ;  /* 0x000000050e0e7211 */ /* 0x000fe200078f08ff */
[----:B------:R-:W-:Y:S01]  /*3d10*/  IMAD.MOV.U32 R154, RZ, RZ, RZ ;  /* 0x000000ffff9a7224 */ /* 0x000fe200078e00ff */
[----:B------:R-:W-:Y:S01]  /*3d20*/  LOP3.LUT R0, R0, 0x180, RZ, 0xc0, !PT ;  /* 0x0000018000007812 */ /* 0x000fe200078ec0ff */
[----:B------:R-:W-:Y:S01]  /*3d30*/  IMAD.U32 R156, RZ, RZ, UR4 ;  /* 0x00000004ff9c7e24 */ /* 0x000fe2000f8e00ff */
[----:B------:R-:W-:Y:S01]  /*3d40*/  LOP3.LUT R15, R4, 0x8, R15, 0xf8, !PT ;  /* 0x00000008040f7812 */ /* 0x000fe200078ef80f */
[----:B----4-:R-:W-:Y:S01]  /*3d50*/  ULEA UR50, UR57, UR50, 0x18 ;  /* 0x0000003239327291 */ /* 0x010fe2000f8ec03f */
[----:B------:R-:W-:Y:S01]  /*3d60*/  LOP3.LUT R3, R0, R3, RZ, 0xfc, !PT ;  /* 0x0000000300037212 */ /* 0x000fe200078efcff */
[----:B------:R-:W-:Y:S01]  /*3d70*/  ULOP3.LUT UR49, UR47, 0x1, URZ, 0xfc, !UPT ;  /* 0x000000012f317892 */ /* 0x000fe2000f8efc3f */
[----:B------:R-:W-:Y:S01]  /*3d80*/  LOP3.LUT R14, R14, 0x7ffffe, RZ, 0xc0, !PT ;  /* 0x007ffffe0e0e7812 */ /* 0x000fe200078ec0ff */
[----:B------:R-:W-:Y:S01]  /*3d90*/  UIADD3 UR51, UR50, 0x34530, URZ ;  /* 0x0003453032337890 */ /* 0x000fe2000fffe03f */
[----:B------:R-:W-:Y:S01]  /*3da0*/  SHF.R.U32.HI R3, RZ, 0x3, R3 ;  /* 0x00000003ff037819 */ /* 0x000fe20000011603 */
[----:B------:R-:W-:-:S02]  /*3db0*/  UIADD3 UR52, UR50, 0x80, URZ ;  /* 0x0000008032347890 */ /* 0x000fc4000fffe03f */
[----:B------:R-:W-:Y:S01]  /*3dc0*/  UIADD3 UR5, UR48, UR51, URZ ;  /* 0x0000003330057290 */ /* 0x000fe2000fffe03f */
[----:B------:R-:W-:Y:S01]  /*3dd0*/  LOP3.LUT R3, R3, R15, R0, 0x1e, !PT ;  /* 0x0000000f03037212 */ /* 0x000fe200078e1e00 */
[----:B------:R-:W-:Y:S01]  /*3de0*/  IMAD.IADD R14, R5, 0x1, -R14 ;  /* 0x00000001050e7824 */ /* 0x000fe200078e0a0e */
[----:B------:R-:W-:Y:S01]  /*3df0*/  @!UP1 UIADD3 UR52, UR50, URZ, URZ ;  /* 0x0000003f32349290 */ /* 0x000fe2000fffe03f */
[----:B------:R-:W-:Y:S01]  /*3e00*/  IMAD.MOV.U32 R0, RZ, RZ, 0x1 ;  /* 0x00000001ff007424 */ /* 0x000fe200078e00ff */
[----:B------:R-:W-:Y:S01]  /*3e10*/  ULOP3.LUT UR53, UR59, 0x1, URZ, 0xfc, !UPT ;  /* 0x000000013b357892 */ /* 0x000fe2000f8efc3f */
[----:B------:R-:W-:Y:S01]  /*3e20*/  IMAD.U32 R4, RZ, RZ, UR5 ;  /* 0x00000005ff047e24 */ /* 0x000fe2000f8e00ff */
[----:B------:R-:W-:Y:S01]  /*3e30*/  ULOP3.LUT UR55, UR61, 0x1, URZ, 0xfc, !UPT ;  /* 0x000000013d377892 */ /* 0x000fe2000f8efc3f */
[----:B------:R-:W-:Y:S01]  /*3e40*/  IMAD R152, R14, 0x200, R3 ;  /* 0x000002000e987824 */ /* 0x000fe200078e0203 */
[----:B------:R-:W-:Y:S02]  /*3e50*/  ULOP3.LUT UR56, UR48, 0x8, URZ, 0xc, !UPT ;  /* 0x0000000830387892 */ /* 0x000fe4000f8e0c3f */
[----:B------:R-:W-:-:S02]  /*3e60*/  ULOP3.LUT UR54, UR54, 0x18, URZ, 0x3c, !UPT ;  /* 0x0000001836367892 */ /* 0x000fc4000f8e3c3f */
[----:B------:R-:W-:-:S12]  /*3e70*/  UIADD3 UR52, UR52, 0x34780, URZ ;  /* 0x0003478034347890 */ /* 0x000fd8000fffe03f */
.L_x_120:
[----:B--2---:R-:W1:Y:S02]  /*3e80*/  LDC.64 R4, c[0x0][0x290] ;  /* 0x0000a400ff047b82 */ /* 0x004e640000000a00 */
[----:B-1----:R-:W-:-:S05]  /*3e90*/  IMAD.WIDE R4, R18, 0xc, R4 ;  /* 0x0000000c12047825 */ /* 0x002fca00078e0204 */
[----:B---3--:R-:W2:Y:S01]  /*3ea0*/  LDG.E R8, desc[UR38][R4.64+0x8] ;  /* 0x0000082604087981 */ /* 0x008ea2000c1e1900 */
[----:B------:R-:W-:Y:S01]  /*3eb0*/  SHF.L.U32 R7, R156, 0x1f, RZ ;  /* 0x0000001f9c077819 */ /* 0x000fe200000006ff */
[----:B------:R-:W-:Y:S01]  /*3ec0*/  IMAD.MOV.U32 R155, RZ, RZ, R18 ;  /* 0x000000ffff9b7224 */ /* 0x000fe200078e0012 */
[----:B------:R-:W-:-:S04]  /*3ed0*/  MOV R10, UR51 ;  /* 0x00000033000a7c02 */ /* 0x000fc80008000f00 */
[----:B------:R-:W1:Y:S01]  /*3ee0*/  SYNCS.PHASECHK.TRANS64.TRYWAIT P0, [R10+UR48], R7 ;  /* 0x000000070a0075a7 */ /* 0x000e620008000170 */
[----:B--2---:R-:W-:-:S05]  /*3ef0*/  VIADD R3, R8, 0x3f ;  /* 0x0000003f08037836 */ /* 0x004fca0000000000 */
[----:B------:R-:W-:-:S04]  /*3f00*/  SHF.R.S32.HI R6, RZ, 0x1f, R3 ;  /* 0x0000001fff067819 */ /* 0x000fc80000011403 */
[----:B------:R-:W-:Y:S01]  /*3f10*/  LEA.HI R6, R6, R3, RZ, 0x6 ;  /* 0x0000000306067211 */ /* 0x000fe200078f30ff */
[----:B-1----:R-:W-:Y:S06]  /*3f20*/  @!P0 BRA `(.L_x_37) ;  /* 0x000000a800a48947 */ /* 0x002fec0003800000 */
.L_x_276:
[----:B------:R-:W-:Y:S01]  /*3f30*/  ISETP.GE.AND P0, PT, R8, 0x1, PT ;  /* 0x000000010800780c */ /* 0x000fe20003f06270 */
[----:B------:R-:W-:Y:S01]  /*3f40*/  UMOV UR9, UR40 ;  /* 0x0000002800097c82 */ /* 0x000fe20008000000 */
[----:B------:R-:W-:Y:S01]  /*3f50*/  UMOV UR8, URZ ;  /* 0x0000003f00087c82 */ /* 0x000fe20008000000 */
[----:B------:R-:W-:Y:S01]  /*3f60*/  SHF.R.S32.HI R19, RZ, 0x1f, R18 ;  /* 0x0000001fff137819 */ /* 0x000fe20000011412 */
[----:B-1----:R-:W-:Y:S01]  /*3f70*/  IMAD.U32 R7, RZ, RZ, UR41 ;  /* 0x00000029ff077e24 */ /* 0x002fe2000f8e00ff */
[----:B------:R-:W-:Y:S02]  /*3f80*/  CS2R R86, SRZ ;  /* 0x0000000000567805 */ /* 0x000fe4000001ff00 */
[----:B------:R-:W-:Y:S02]  /*3f90*/  CS2R R88, SRZ ;  /* 0x0000000000587805 */ /* 0x000fe4000001ff00 */
[----:B------:R-:W-:Y:S02]  /*3fa0*/  CS2R R90, SRZ ;  /* 0x00000000005a7805 */ /* 0x000fe4000001ff00 */
[----:B------:R-:W-:-:S02]  /*3fb0*/  CS2R R92, SRZ ;  /* 0x00000000005c7805 */ /* 0x000fc4000001ff00 */
[----:B------:R-:W-:Y:S02]  /*3fc0*/  CS2R R94, SRZ ;  /* 0x00000000005e7805 */ /* 0x000fe4000001ff00 */
[----:B------:R-:W-:Y:S02]  /*3fd0*/  CS2R R96, SRZ ;  /* 0x0000000000607805 */ /* 0x000fe4000001ff00 */
        /* <DEDUP_REMOVED lines=58> */
[----:B------:R-:W-:Y:S01]  /*4380*/  SHF.R.S32.HI R6, RZ, 0x6, R6 ;  /* 0x00000006ff067819 */ /* 0x000fe20000011406 */
[----:B------:R-:W-:Y:S06]  /*4390*/  @!P0 BRA `(.L_x_38) ;  /* 0x0000000400348947 */ /* 0x000fec0003800000 */
[----:B------:R-:W-:-:S06]  /*43a0*/  UISETP.NE.AND UP0, UPT, UR49, 0x3, UPT ;  /* 0x000000033100788c */ /* 0x000fcc000bf05270 */
[----:B------:R-:W-:-:S13]  /*43b0*/  PLOP3.LUT P1, PT, PT, PT, UP0, 0x80, 0x0 ;  /* 0x000000000000781c */ /* 0x000fda0003f2f008 */
[----:B------:R-:W-:Y:S05]  /*43c0*/  @!P1 BRA `(.L_x_39) ;  /* 0x0000000000049947 */ /* 0x000fea0003800000 */
[----:B------:R-:W-:Y:S01]  /*43d0*/  BPT.TRAP 0x1 ;  /* 0x000000040000795c */ /* 0x000fe20000300000 */
.L_x_39:
[----:B------:R-:W-:Y:S01]  /*43e0*/  ULEA UR4, UR40, UR50, 0x3 ;  /* 0x0000003228047291 */ /* 0x000fe2000f8e183f */
[----:B------:R-:W-:-:S05]  /*43f0*/  IMAD.U32 R3, RZ, RZ, UR41 ;  /* 0x00000029ff037e24 */ /* 0x000fca000f8e00ff */
[----:B------:R-:W-:-:S04]  /*4400*/  SHF.L.U32 R3, R3, 0x1f, RZ ;  /* 0x0000001f03037819 */ /* 0x000fc800000006ff */
[----:B------:R1:W2:Y:S01]  /*4410*/  SYNCS.PHASECHK.TRANS64.TRYWAIT P0, [UR4+0x34480], R3 ;  /* 0x03448003ff0075a7 */ /* 0x0002a20008000144 */
[----:B------:R-:W-:Y:S05]  /*4420*/  @!P1 BRA `(.L_x_40) ;  /* 0x0000000000049947 */ /* 0x000fea0003800000 */
[----:B------:R-:W-:Y:S01]  /*4430*/  BPT.TRAP 0x1 ;  /* 0x000000040000795c */ /* 0x000fe20000300000 */
.L_x_40:
[----:B--2---:R-:W-:Y:S05]  /*4440*/  @P0 BRA `(.L_x_41) ;  /* 0x0000000000080947 */ /* 0x004fea0003800000 */
[----:B------:R-:W2:Y:S02]  /*4450*/  SYNCS.PHASECHK.TRANS64.TRYWAIT P0, [UR4+0x34480], R3 ;  /* 0x03448003ff0075a7 */ /* 0x000ea40008000144 */
[----:B--2---:R-:W-:Y:S05]  /*4460*/  @!P0 BRA `(.L_x_42) ;  /* 0x000000a400708947 */ /* 0x004fea0003800000 */
.L_x_41:
[----:B------:R-:W-:Y:S01]  /*4470*/  UIADD3 UR5, UR50, 0x18000, URZ ;  /* 0x0001800032057890 */ /* 0x000fe2000fffe03f */
[----:B------:R-:W-:Y:S01]  /*4480*/  WARPGROUP.ARRIVE ;  /* 0x00000000000079c5 */ /* 0x000fe20000000000 */
[----:B------:R-:W-:Y:S02]  /*4490*/  USHF.R.U32.HI UR4, URZ, 0x4, UR50 ;  /* 0x000000043f047899 */ /* 0x000fe40008011632 */
[----:B------:R-:W-:Y:S02]  /*44a0*/  USHF.R.U32.HI UR5, URZ, 0x4, UR5 ;  /* 0x000000043f057899 */ /* 0x000fe40008011605 */
[----:B------:R-:W-:Y:S02]  /*44b0*/  ULOP3.LUT UR4, UR4, 0x3fff, URZ, 0xc0, !UPT ;  /* 0x00003fff04047892 */ /* 0x000fe4000f8ec03f */
[----:B------:R-:W-:Y:S02]  /*44c0*/  ULOP3.LUT UR5, UR5, 0x3fff, URZ, 0xc0, !UPT ;  /* 0x00003fff05057892 */ /* 0x000fe4000f8ec03f */
[----:B------:R-:W-:-:S02]  /*44d0*/  ULOP3.LUT UR4, UR4, 0x10000, URZ, 0xfc, !UPT ;  /* 0x0001000004047892 */ /* 0x000fc4000f8efc3f */
[----:B------:R-:W-:Y:S02]  /*44e0*/  ULOP3.LUT UR5, UR5, 0x10000, URZ, 0xfc, !UPT ;  /* 0x0001000005057892 */ /* 0x000fe4000f8efc3f */
[----:B------:R-:W-:Y:S02]  /*44f0*/  ULEA UR8, UR40, UR4, 0xa ;  /* 0x0000000428087291 */ /* 0x000fe4000f8e503f */
[----:B------:R-:W-:Y:S01]  /*4500*/  ULEA UR9, UR40, UR5, 0xa ;  /* 0x0000000528097291 */ /* 0x000fe2000f8e503f */
[----:B------:R-:W-:Y:S02]  /*4510*/  UMOV UR7, 0x40000040 ;  /* 0x4000004000077882 */ /* 0x000fe40000000000 */
[----:B------:R-:W-:Y:S02]  /*4520*/  UMOV UR5, 0x40000040 ;  /* 0x4000004000057882 */ /* 0x000fe40000000000 */
[----:B------:R-:W-:Y:S02]  /*4530*/  UMOV UR4, UR8 ;  /* 0x0000000800047c82 */ /* 0x000fe40008000000 */
[----:B------:R-:W-:-:S02]  /*4540*/  UMOV UR6, UR9 ;  /* 0x0000000900067c82 */ /* 0x000fc40008000000 */
[----:B------:R-:W-:Y:S01]  /*4550*/  HGMMA.64x128x16.F32 R88, gdesc[UR4], RZ, !UPT, gsb0 ;  /* 0x01e00000045879f0 */ /* 0x000fe2000c0008ff */
[----:B------:R-:W-:Y:S01]  /*4560*/  UIADD3 UR4, UR8, 0x200, URZ ;  /* 0x0000020008047890 */ /* 0x000fe2000fffe03f */
[----:B------:R-:W-:Y:S01]  /*4570*/  UMOV UR5, 0x40000040 ;  /* 0x4000004000057882 */ /* 0x000fe20000000000 */
[----:B------:R-:W-:Y:S02]  /*4580*/  WARPGROUP.DEPBAR.LE gsb0, 0x0 ;  /* 0x00008000000079c5 */ /* 0x000fe40000010000 */
[----:B------:R-:W-:-:S07]  /*4590*/  WARPGROUP.ARRIVE ;  /* 0x00000000000079c5 */ /* 0x000fce0000000000 */
[----:B------:R-:W-:Y:S01]  /*45a0*/  HGMMA.64x128x16.F32 R24, gdesc[UR4], RZ, !UPT, gsb0 ;  /* 0x01e00000041879f0 */ /* 0x000fe2000c0008ff */
[----:B------:R-:W-:Y:S02]  /*45b0*/  UIADD3 UR4, UR8, 0x2, URZ ;  /* 0x0000000208047890 */ /* 0x000fe4000fffe03f */
[----:B------:R-:W-:Y:S01]  /*45c0*/  UIADD3 UR6, UR9, 0x2, URZ ;  /* 0x0000000209067890 */ /* 0x000fe2000fffe03f */
[----:B------:R-:W-:Y:S01]  /*45d0*/  UMOV UR5, 0x40000040 ;  /* 0x4000004000057882 */ /* 0x000fe20000000000 */
[----:B------:R-:W-:Y:S01]  /*45e0*/  UMOV UR7, 0x40000040 ;  /* 0x4000004000077882 */ /* 0x000fe20000000000 */
[----:B------:R-:W-:Y:S02]  /*45f0*/  WARPGROUP.DEPBAR.LE gsb0, 0x0 ;  /* 0x00008000000079c5 */ /* 0x000fe40000010000 */
[----:B------:R-:W-:-:S06]  /*4600*/  WARPGROUP.ARRIVE ;  /* 0x00000000000079c5 */ /* 0x000fcc0000000000 */
[----:B------:R-:W-:Y:S01]  /*4610*/  HGMMA.64x128x16.F32 R88, gdesc[UR4], R88, gsb0 ;  /* 0x01e00000045879f0 */ /* 0x000fe20008000858 */
[----:B------:R-:W-:Y:S01]  /*4620*/  UIADD3 UR4, UR8, 0x202, URZ ;  /* 0x0000020208047890 */ /* 0x000fe2000fffe03f */
[----:B------:R-:W-:Y:S01]  /*4630*/  UMOV UR5, 0x40000040 ;  /* 0x4000004000057882 */ /* 0x000fe20000000000 */
[----:B------:R-:W-:Y:S02]  /*4640*/  WARPGROUP.DEPBAR.LE gsb0, 0x0 ;  /* 0x00008000000079c5 */ /* 0x000fe40000010000 */
[----:B------:R-:W-:-:S07]  /*4650*/  WARPGROUP.ARRIVE ;  /* 0x00000000000079c5 */ /* 0x000fce0000000000 */
[----:B------:R-:W-:Y:S01]  /*4660*/  HGMMA.64x128x16.F32 R24, gdesc[UR4], R24, gsb0 ;  /* 0x01e00000041879f0 */ /* 0x000fe20008000818 */
        /* <DEDUP_REMOVED lines=16> */
[----:B------:R-:W-:-:S04]  /*4770*/  UIADD3 UR9, UR40, 0x1, URZ ;  /* 0x0000000128097890 */ /* 0x000fc8000fffe03f */
[----:B------:R-:W-:-:S04]  /*4780*/  UISETP.NE.AND UP0, UPT, UR9, 0x6, UPT ;  /* 0x000000060900788c */ /* 0x000fc8000bf05270 */
[----:B------:R-:W-:Y:S01]  /*4790*/  USEL UR9, UR9, URZ, UP0 ;  /* 0x0000003f09097287 */ /* 0x000fe20008000000 */
[----:B------:R-:W-:Y:S02]  /*47a0*/  WARPGROUP.DEPBAR.LE gsb0, 0x0 ;  /* 0x00008000000079c5 */ /* 0x000fe40000010000 */
[----:B------:R-:W-:-:S06]  /*47b0*/  WARPGROUP.ARRIVE ;  /* 0x00000000000079c5 */ /* 0x000fcc0000000000 */
[----:B------:R-:W-:Y:S01]  /*47c0*/  HGMMA.64x128x16.F32 R88, gdesc[UR4], R88, gsb0 ;  /* 0x01e00000045879f0 */ /* 0x000fe20008000858 */
[----:B------:R-:W-:Y:S01]  /*47d0*/  UIADD3 UR4, UR8, 0x206, URZ ;  /* 0x0000020608047890 */ /* 0x000fe2000fffe03f */
[----:B------:R-:W-:Y:S02]  /*47e0*/  UMOV UR5, 0x40000040 ;  /* 0x4000004000057882 */ /* 0x000fe40000000000 */
[----:B------:R-:W-:Y:S01]  /*47f0*/  UMOV UR8, 0x1 ;  /* 0x0000000100087882 */ /* 0x000fe20000000000 */
[----:B------:R-:W-:Y:S02]  /*4800*/  WARPGROUP.DEPBAR.LE gsb0, 0x0 ;  /* 0x00008000000079c5 */ /* 0x000fe40000010000 */
[----:B------:R-:W-:-:S06]  /*4810*/  WARPGROUP.ARRIVE ;  /* 0x00000000000079c5 */ /* 0x000fcc0000000000 */
[----:B------:R-:W-:Y:S01]  /*4820*/  HGMMA.64x128x16.F32 R24, gdesc[UR4], R24, gsb0 ;  /* 0x01e00000041879f0 */ /* 0x000fe20008000818 */
[----:B------:R-:W-:-:S04]  /*4830*/  USEL UR4, URZ, 0x1, UP0 ;  /* 0x000000013f047887 */ /* 0x000fc80008000000 */
[----:B------:R-:W-:-:S06]  /*4840*/  ULOP3.LUT UR4, UR41, UR4, URZ, 0x3c, !UPT ;  /* 0x0000000429047292 */ /* 0x000fcc000f8e3c3f */
[----:B------:R-:W-:Y:S01]  /*4850*/  IMAD.U32 R7, RZ, RZ, UR4 ;  /* 0x00000004ff077e24 */ /* 0x000fe2000f8e00ff */
[----:B------:R-:W-:-:S06]  /*4860*/  WARPGROUP.DEPBAR.LE gsb0, 0x0 ;  /* 0x00008000000079c5 */ /* 0x000fcc0000010000 */
.L_x_38:
[----:B-12---:R-:W-:-:S05]  /*4870*/  VIMNMX R3, R6, 0x1, PT ;  /* 0x0000000106037848 */ /* 0x006fca0003fe0100 */
[----:B------:R-:W-:-:S05]  /*4880*/  IMAD.IADD R6, R6, 0x1, -R3 ;  /* 0x0000000106067824 */ /* 0x000fca00078e0a03 */
[----:B------:R-:W-:-:S13]  /*4890*/  ISETP.GE.AND P0, PT, R6, 0x1, PT ;  /* 0x000000010600780c */ /* 0x000fda0003f06270 */
[----:B------:R-:W-:Y:S05]  /*48a0*/  @!P0 BRA `(.L_x_43) ;  /* 0x0000000400788947 */ /* 0x000fea0003800000 */
[----:B------:R-:W-:Y:S02]  /*48b0*/  IMAD.MOV.U32 R3, RZ, RZ, R6 ;  /* 0x000000ffff037224 */ /* 0x000fe400078e0006 */
[----:B------:R-:W-:-:S07]  /*48c0*/  IMAD.U32 R4, RZ, RZ, UR40 ;  /* 0x00000028ff047e24 */ /* 0x000fce000f8e00ff */
.L_x_50:
[----:B------:R-:W-:-:S06]  /*48d0*/  UISETP.NE.AND UP0, UPT, UR49, 0x3, UPT ;  /* 0x000000033100788c */ /* 0x000fcc000bf05270 */
[----:B------:R-:W-:-:S13]  /*48e0*/  PLOP3.LUT P1, PT, PT, PT, UP0, 0x80, 0x0 ;  /* 0x000000000000781c */ /* 0x000fda0003f2f008 */
[----:B------:R-:W-:Y:S05]  /*48f0*/  @!P1 BRA `(.L_x_44) ;  /* 0x0000000000049947 */ /* 0x000fea0003800000 */
[----:B------:R-:W-:Y:S01]  /*4900*/  BPT.TRAP 0x1 ;  /* 0x000000040000795c */ /* 0x000fe20000300000 */
.L_x_44:
[----:B------:R-:W-:Y:S01]  /*4910*/  ULEA UR4, UR9, UR50, 0x3 ;  /* 0x0000003209047291 */ /* 0x000fe2000f8e183f */
[----:B------:R-:W-:-:S08]  /*4920*/  SHF.L.U32 R5, R7, 0x1f, RZ ;  /* 0x0000001f07057819 */ /* 0x000fd000000006ff */
[----:B------:R1:W2:Y:S01]  /*4930*/  SYNCS.PHASECHK.TRANS64.TRYWAIT P0, [UR4+0x34480], R5 ;  /* 0x03448005ff0075a7 */ /* 0x0002a20008000144 */
[----:B------:R-:W-:Y:S05]  /*4940*/  @!P1 BRA `(.L_x_45) ;  /* 0x0000000000049947 */ /* 0x000fea0003800000 */
[----:B------:R-:W-:Y:S01]  /*4950*/  BPT.TRAP 0x1 ;  /* 0x000000040000795c */ /* 0x000fe20000300000 */
.L_x_45:
[----:B--2---:R-:W-:Y:S05]  /*4960*/  @P0 BRA `(.L_x_46) ;  /* 0x0000000000080947 */ /* 0x004fea0003800000 */
[----:B------:R-:W2:Y:S02]  /*4970*/  SYNCS.PHASECHK.TRANS64.TRYWAIT P0, [UR4+0x34480], R5 ;  /* 0x03448005ff0075a7 */ /* 0x000ea40008000144 */
[----:B--2---:R-:W-:Y:S05]  /*4980*/  @!P0 BRA `(.L_x_47) ;  /* 0x000000a000408947 */ /* 0x004fea0003800000 */
.L_x_46:
        /* <DEDUP_REMOVED lines=8> */
[----:B------:R-:W-:Y:S02]  /*4a10*/  UISETP.NE.U32.AND UP0, UPT, UR8, URZ, UPT ;  /* 0x0000003f0800728c */ /* 0x000fe4000bf05070 */
[----:B------:R-:W-:Y:S02]  /*4a20*/  ULEA UR10, UR9, UR4, 0xa ;  /* 0x00000004090a7291 */ /* 0x000fe4000f8e503f */
[----:B------:R-:W-:Y:S01]  /*4a30*/  ULEA UR11, UR9, UR5, 0xa ;  /* 0x00000005090b7291 */ /* 0x000fe2000f8e503f */
[----:B------:R-:W-:Y:S02]  /*4a40*/  UMOV UR7, 0x40000040 ;  /* 0x4000004000077882 */ /* 0x000fe40000000000 */
[----:B------:R-:W-:Y:S02]  /*4a50*/  UMOV UR5, 0x40000040 ;  /* 0x4000004000057882 */ /* 0x000fe40000000000 */
[----:B------:R-:W-:-:S02]  /*4a60*/  UMOV UR4, UR10 ;  /* 0x0000000a00047c82 */ /* 0x000fc40008000000 */
[----:B------:R-:W-:Y:S02]  /*4a70*/  UMOV UR6, UR11 ;  /* 0x0000000b00067c82 */ /* 0x000fe40008000000 */
[----:B------:R-:W-:Y:S01]  /*4a80*/  HGMMA.64x128x16.F32 R88, gdesc[UR4], R88, UP0, gsb0 ;  /* 0x01e00000045879f0 */ /* 0x000fe2000b800858 */
[----:B------:R-:W-:Y:S01]  /*4a90*/  UIADD3 UR4, UR10, 0x200, URZ ;  /* 0x000002000a047890 */ /* 0x000fe2000fffe03f */
[----:B------:R-:W-:Y:S01]  /*4aa0*/  UMOV UR5, 0x40000040 ;  /* 0x4000004000057882 */ /* 0x000fe20000000000 */
[----:B------:R-:W-:Y:S02]  /*4ab0*/  WARPGROUP.DEPBAR.LE gsb0, 0x0 ;  /* 0x00008000000079c5 */ /* 0x000fe40000010000 */
[----:B------:R-:W-:-:S07]  /*4ac0*/  WARPGROUP.ARRIVE ;  /* 0x00000000000079c5 */ /* 0x000fce0000000000 */
[----:B------:R-:W-:Y:S01]  /*4ad0*/  HGMMA.64x128x16.F32 R24, gdesc[UR4], R24, UP0, gsb0 ;  /* 0x01e00000041879f0 */ /* 0x000fe2000b800818 */
[----:B------:R-:W-:Y:S02]  /*4ae0*/  UIADD3 UR4, UR10, 0x2, URZ ;  /* 0x000000020a047890 */ /* 0x000fe4000fffe03f */
[----:B------:R-:W-:Y:S01]  /*4af0*/  UIADD3 UR6, UR11, 0x2, URZ ;  /* 0x000000020b067890 */ /* 0x000fe2000fffe03f */
[----:B------:R-:W-:Y:S01]  /*4b00*/  UMOV UR5, 0x40000040 ;  /* 0x4000004000057882 */ /* 0x000fe20000000000 */
[----:B------:R-:W-:Y:S01]  /*4b10*/  UMOV UR7, 0x40000040 ;  /* 0x4000004000077882 */ /* 0x000fe20000000000 */
[----:B------:R-:W-:Y:S02]  /*4b20*/  WARPGROUP.DEPBAR.LE gsb0, 0x0 ;  /* 0x00008000000079c5 */ /* 0x000fe40000010000 */
[----:B------:R-:W-:-:S06]  /*4b30*/  WARPGROUP.ARRIVE ;  /* 0x00000000000079c5 */ /* 0x000fcc0000000000 */
        /* <DEDUP_REMOVED lines=29> */
[----:B------:R-:W-:Y:S03]  /*4d10*/  HGMMA.64x128x16.F32 R24, gdesc[UR4], R24, UP0, gsb0 ;  /* 0x01e00000041879f0 */ /* 0x000fe6000b800818 */
[----:B------:R-:W-:Y:S02]  /*4d20*/  WARPGROUP.DEPBAR.LE gsb0, 0x0 ;  /* 0x00008000000079c5 */ /* 0x000fe40000010000 */
[----:B------:R-:W-:Y:S05]  /*4d30*/  @!P1 BRA `(.L_x_48) ;  /* 0x0000000000049947 */ /* 0x000fea0003800000 */
[----:B------:R-:W-:Y:S01]  /*4d40*/  BPT.TRAP 0x1 ;  /* 0x000000040000795c */ /* 0x000fe20000300000 */
.L_x_48:
[----:B------:R-:W-:Y:S01]  /*4d50*/  ISETP.NE.AND P0, PT, R23, RZ, PT ;  /* 0x000000ff1700720c */ /* 0x000fe20003f05270 */
[----:B------:R-:W-:-:S12]  /*4d60*/  UISETP.GT.U32.AND UP0, UPT, UR47, 0x1, UPT ;  /* 0x000000012f00788c */ /* 0x000fd8000bf04070 */
[----:B-12---:R-:W-:-:S05]  /*4d70*/  @P0 LEA R5, R4, UR50, 0x3 ;  /* 0x0000003204050c11 */ /* 0x006fca000f8e18ff */
[----:B------:R-:W-:-:S05]  /*4d80*/  @P0 VIADD R5, R5, 0x344b0 ;  /* 0x000344b005050836 */ /* 0x000fca0000000000 */
[----:B------:R-:W-:-:S04]  /*4d90*/  @P0 PRMT R5, R22, 0x654, R5 ;  /* 0x0000065416050816 */ /* 0x000fc80000000005 */
[----:B------:R1:W-:Y:S01]  /*4da0*/  @P0 SYNCS.ARRIVE.TRANS64.RED.A1T0 RZ, [R5+URZ], RZ ;  /* 0x000000ff05ff09a7 */ /* 0x0003e2000810043f */
[----:B------:R-:W-:-:S13]  /*4db0*/  PLOP3.LUT P0, PT, PT, PT, UP0, 0x80, 0x0 ;  /* 0x000000000000781c */ /* 0x000fda0003f0f008 */
[----:B-1----:R-:W-:Y:S05]  /*4dc0*/  @P0 BRA `(.L_x_49) ;  /* 0x0000000000040947 */ /* 0x002fea0003800000 */
[----:B------:R-:W-:Y:S01]  /*4dd0*/  BPT.TRAP 0x1 ;  /* 0x000000040000795c */ /* 0x000fe20000300000 */
.L_x_49:
[----:B------:R-:W-:Y:S01]  /*4de0*/  UIADD3 UR9, UR9, 0x1, URZ ;  /* 0x0000000109097890 */ /* 0x000fe2000fffe03f */
[C---:B------:R-:W-:Y:S01]  /*4df0*/  ISETP.GT.AND P1, PT, R3.reuse, 0x1, PT ;  /* 0x000000010300780c */ /* 0x040fe20003f24270 */
[----:B------:R-:W-:Y:S01]  /*4e00*/  VIADD R3, R3, 0xffffffff ;  /* 0xffffffff03037836 */ /* 0x000fe20000000000 */
[----:B------:R-:W-:Y:S01]  /*4e10*/  IADD3 R4, R4, 0x1, RZ ;  /* 0x0000000104047810 */ /* 0x000fe20007ffe0ff */
[----:B------:R-:W-:-:S03]  /*4e20*/  UISETP.NE.AND UP0, UPT, UR9, 0x6, UPT ;  /* 0x000000060900788c */ /* 0x000fc6000bf05270 */
[C---:B------:R-:W-:Y:S01]  /*4e30*/  ISETP.NE.AND P0, PT, R4.reuse, 0x6, PT ;  /* 0x000000060400780c */ /* 0x040fe20003f05270 */
[----:B------:R-:W-:Y:S02]  /*4e40*/  USEL UR4, URZ, 0x1, UP0 ;  /* 0x000000013f047887 */ /* 0x000fe40008000000 */
[----:B------:R-:W-:Y:S01]  /*4e50*/  USEL UR9, UR9, URZ, UP0 ;  /* 0x0000003f09097287 */ /* 0x000fe20008000000 */
[----:B------:R-:W-:-:S03]  /*4e60*/  SEL R4, R4, RZ, P0 ;  /* 0x000000ff04047207 */ /* 0x000fc60000000000 */
[----:B------:R-:W-:Y:S01]  /*4e70*/  LOP3.LUT R7, R7, UR4, RZ, 0x3c, !PT ;  /* 0x0000000407077c12 */ /* 0x000fe2000f8e3cff */
[----:B------:R-:W-:Y:S07]  /*4e80*/  @P1 BRA `(.L_x_50) ;  /* 0xfffffff800901947 */ /* 0x000fee000383ffff */
.L_x_43:
[----:B------:R-:W-:Y:S01]  /*4e90*/  ISETP.GE.AND P0, PT, R8, 0x1, PT ;  /* 0x000000010800780c */ /* 0x000fe20003f06270 */
[----:B------:R-:W-:-:S04]  /*4ea0*/  IMAD.U32 R3, RZ, RZ, UR56 ;  /* 0x00000038ff037e24 */ /* 0x000fc8000f8e00ff */
[----:B------:R1:W-:Y:S08]  /*4eb0*/  SYNCS.ARRIVE.TRANS64.A1T0 RZ, [R3+UR51], RZ ;  /* 0x000000ff03ff79a7 */ /* 0x0003f00008100033 */
[----:B-1----:R-:W-:Y:S05]  /*4ec0*/  @!P0 BRA `(.L_x_51) ;  /* 0x0000000000448947 */ /* 0x002fea0003800000 */
[----:B------:R-:W-:-:S06]  /*4ed0*/  UISETP.NE.AND UP0, UPT, UR49, 0x3, UPT ;  /* 0x000000033100788c */ /* 0x000fcc000bf05270 */
[----:B------:R-:W-:-:S13]  /*4ee0*/  PLOP3.LUT P0, PT, PT, PT, UP0, 0x80, 0x0 ;  /* 0x000000000000781c */ /* 0x000fda0003f0f008 */
[----:B------:R-:W-:Y:S05]  /*4ef0*/  @!P0 BRA `(.L_x_52) ;  /* 0x0000000000048947 */ /* 0x000fea0003800000 */
[----:B------:R-:W-:Y:S01]  /*4f00*/  BPT.TRAP 0x1 ;  /* 0x000000040000795c */ /* 0x000fe20000300000 */
.L_x_52:
[----:B------:R-:W-:Y:S01]  /*4f10*/  ISETP.NE.AND P0, PT, R23, RZ, PT ;  /* 0x000000ff1700720c */ /* 0x000fe20003f05270 */
[----:B------:R-:W-:-:S12]  /*4f20*/  UISETP.GT.U32.AND UP0, UPT, UR47, 0x1, UPT ;  /* 0x000000012f00788c */ /* 0x000fd8000bf04070 */
[----:B------:R-:W-:-:S04]  /*4f30*/  @P0 VIADD R3, R6, UR40 ;  /* 0x0000002806030c36 */ /* 0x000fc80008000000 */
[----:B------:R-:W-:-:S05]  /*4f40*/  @P0 IMAD.WIDE.U32 R4, R3, -0x55555555, RZ ;  /* 0xaaaaaaab03040825 */ /* 0x000fca00078e00ff */
[----:B------:R-:W-:-:S05]  /*4f50*/  @P0 SHF.R.U32.HI R4, RZ, 0x2, R5 ;  /* 0x00000002ff040819 */ /* 0x000fca0000011605 */
[----:B------:R-:W-:-:S05]  /*4f60*/  @P0 IMAD R3, R4, -0x6, R3 ;  /* 0xfffffffa04030824 */ /* 0x000fca00078e0203 */
[----:B------:R-:W-:-:S05]  /*4f70*/  @P0 LEA R3, R3, UR50, 0x3 ;  /* 0x0000003203030c11 */ /* 0x000fca000f8e18ff */
[----:B------:R-:W-:-:S05]  /*4f80*/  @P0 VIADD R3, R3, 0x344b0 ;  /* 0x000344b003030836 */ /* 0x000fca0000000000 */
[----:B------:R-:W-:-:S04]  /*4f90*/  @P0 PRMT R3, R22, 0x654, R3 ;  /* 0x0000065416030816 */ /* 0x000fc80000000003 */
[----:B------:R1:W-:Y:S01]  /*4fa0*/  @P0 SYNCS.ARRIVE.TRANS64.RED.A1T0 RZ, [R3+URZ], RZ ;  /* 0x000000ff03ff09a7 */ /* 0x0003e2000810043f */
[----:B------:R-:W-:-:S13]  /*4fb0*/  PLOP3.LUT P0, PT, PT, PT, UP0, 0x80, 0x0 ;  /* 0x000000000000781c */ /* 0x000fda0003f0f008 */
[----:B-1----:R-:W-:Y:S05]  /*4fc0*/  @P0 BRA `(.L_x_51) ;  /* 0x0000000000040947 */ /* 0x002fea0003800000 */
[----:B------:R-:W-:Y:S01]  /*4fd0*/  BPT.TRAP 0x1 ;  /* 0x000000040000795c */ /* 0x000fe20000300000 */
.L_x_51:
[----:B------:R-:W-:Y:S02]  /*4fe0*/  SHF.L.U32 R3, R156, 0x1f, RZ ;  /* 0x0000001f9c037819 */ /* 0x000fe400000006ff */
[----:B------:R-:W-:Y:S02]  /*4ff0*/  R2UR UR4, R8 ;  /* 0x00000000080472ca */ /* 0x000fe400000e0000 */
[----:B------:R-:W1:Y:S11]  /*5000*/  SYNCS.PHASECHK.TRANS64.TRYWAIT P0, [R10+UR48+0x10], R3 ;  /* 0x000010030a0075a7 */ /* 0x000e760008000170 */
[----:B------:R-:W-:-:S04]  /*5010*/  UIADD3 UR4, UR4, 0x3f, URZ ;  /* 0x0000003f04047890 */ /* 0x000fc8000fffe03f */
[----:B------:R-:W-:-:S04]  /*5020*/  USHF.R.S32.HI UR5, URZ, 0x1f, UR4 ;  /* 0x0000001f3f057899 */ /* 0x000fc80008011404 */
[----:B------:R-:W-:-:S04]  /*5030*/  ULEA.HI UR5, UR5, UR4, URZ, 0x6 ;  /* 0x0000000405057291 */ /* 0x000fc8000f8f303f */
[----:B------:R-:W-:Y:S01]  /*5040*/  USHF.R.S32.HI UR5, URZ, 0x6, UR5 ;  /* 0x000000063f057899 */ /* 0x000fe20008011405 */
[----:B-1----:R-:W-:Y:S11]  /*5050*/  @!P0 BRA `(.L_x_53) ;  /* 0x0000009800a48947 */ /* 0x002ff60003800000 */
.L_x_277:
[----:B------:R-:W-:Y:S01]  /*5060*/  UIADD3 UR40, UR5, UR40, URZ ;  /* 0x0000002805287290 */ /* 0x000fe2000fffe03f */
[----:B------:R-:W-:Y:S01]  /*5070*/  LOP3.LUT P0, RZ, R0, 0xff, RZ, 0xc0, !PT ;  /* 0x000000ff00ff7812 */ /* 0x000fe2000780c0ff */
[----:B------:R-:W-:Y:S02]  /*5080*/  UISETP.GE.U32.AND UP1, UPT, UR5, 0x6, UPT ;  /* 0x000000060500788c */ /* 0x000fe4000bf26070 */
[----:B------:R-:W-:-:S04]  /*5090*/  UISETP.GT.U32.AND UP0, UPT, UR40, 0x5, UPT ;  /* 0x000000052800788c */ /* 0x000fc8000bf04070 */
[----:B------:R-:W-:Y:S02]  /*50a0*/  UISETP.LT.U32.AND UP0, UPT, UR5, 0x6, UP0 ;  /* 0x000000060500788c */ /* 0x000fe40008701070 */
[----:B------:R-:W-:Y:S02]  /*50b0*/  UIMAD.WIDE.U32 UR4, UR40, -0x55555555, URZ ;  /* 0xaaaaaaab280478a5 */ /* 0x000fe4000f8e003f */
[----:B------:R-:W-:Y:S02]  /*50c0*/  USEL UR6, URZ, 0x1, !UP0 ;  /* 0x000000013f067887 */ /* 0x000fe4000c000000 */
[----:B------:R-:W-:Y:S02]  /*50d0*/  USHF.R.U32.HI UR4, URZ, 0x2, UR5 ;  /* 0x000000023f047899 */ /* 0x000fe40008011605 */
[----:B------:R-:W-:Y:S02]  /*50e0*/  ULOP3.LUT UR41, UR41, UR6, URZ, 0x3c, !UPT ;  /* 0x0000000629297292 */ /* 0x000fe4000f8e3c3f */
[----:B------:R-:W-:-:S02]  /*50f0*/  UIMAD UR40, UR4, -0x6, UR40 ;  /* 0xfffffffa042878a4 */ /* 0x000fc4000f8e0228 */
[----:B------:R-:W-:Y:S01]  /*5100*/  @UP1 ULOP3.LUT UR41, UR41, 0x1, UR4, 0x78, !UPT ;  /* 0x0000000129291892 */ /* 0x000fe2000f8e7804 */
[----:B------:R-:W-:Y:S11]  /*5110*/  @!P0 BRA `(.L_x_54) ;  /* 0x00000000000c8947 */ /* 0x000ff60003800000 */
[----:B------:R-:W-:-:S04]  /*5120*/  DEPBAR {5,4,3,2,1,0} ;  /* 0x0000003f0000791a */ /* 0x000fc80000000000 */
[----:B------:R2:W-:Y:S02]  /*5130*/  UTMACCTL.IV [UR36] ;  /* 0x00000000240079b9 */ /* 0x0005e40008000000 */
[----:B--2---:R-:W-:Y:S01]  /*5140*/  NOP ;  /* 0x0000000000007918 */ /* 0x004fe20000000000 */
.L_x_54:
[----:B------:R-:W-:Y:S01]  /*5150*/  UIADD3 UR4, UR50, 0x30000, URZ ;  /* 0x0003000032047890 */ /* 0x000fe2000fffe03f */
[----:B------:R-:W-:Y:S02]  /*5160*/  R2UR UR45, R16 ;  /* 0x00000000102d72ca */ /* 0x000fe400000e0000 */
[----:B------:R-:W-:Y:S01]  /*5170*/  R2UR UR46, R17 ;  /* 0x00000000112e72ca */ /* 0x000fe200000e0000 */
[----:B------:R-:W-:-:S06]  /*5180*/  ULOP3.LUT UP0, URZ, UR4, 0x3ff, URZ, 0xc0, !UPT ;  /* 0x000003ff043f7892 */ /* 0x000fcc000f80c03f */
[----:B------:R-:W-:-:S04]  /*5190*/  PLOP3.LUT P0, PT, PT, PT, UP0, 0x80, 0x0 ;  /* 0x000000000000781c */ /* 0x000fc80003f0f008 */
[----:B------:R-:W-:Y:S02]  /*51a0*/  USHF.L.U32 UR45, UR45, 0x7, URZ ;  /* 0x000000072d2d7899 */ /* 0x000fe4000800063f */
[----:B------:R-:W-:-:S07]  /*51b0*/  USHF.L.U32 UR46, UR46, 0x7, URZ ;  /* 0x000000072e2e7899 */ /* 0x000fce000800063f */
[----:B------:R-:W-:Y:S05]  /*51c0*/  @!P0 BRA `(.L_x_55) ;  /* 0x00000000007c8947 */ /* 0x000fea0003800000 */
[----:B------:R-:W-:Y:S01]  /*51d0*/  MOV R16, 0x0 ;  /* 0x0000000000107802 */ /* 0x000fe20000000f00 */
[----:B------:R-:W-:Y:S01]  /*51e0*/  ULDC.64 UR4, c[0x4][0x68] ;  /* 0x01001a0000047ab9 */ /* 0x000fe20000000a00 */
[----:B------:R-:W-:Y:S01]  /*51f0*/  ULDC.64 UR6, c[0x4][0x8] ;  /* 0x0100020000067ab9 */ /* 0x000fe20000000a00 */
[----:B-1----:R-:W-:Y:S01]  /*5200*/  IMAD.U32 R4, RZ, RZ, UR4 ;  /* 0x00000004ff047e24 */ /* 0x002fe2000f8e00ff */
[----:B------:R1:W2:Y:S01]  /*5210*/  LDC.64 R14, c[0x4][R16] ;  /* 0x01000000100e7b82 */ /* 0x0002a20000000a00 */
[----:B------:R-:W-:Y:S01]  /*5220*/  IMAD.U32 R5, RZ, RZ, UR5 ;  /* 0x00000005ff057e24 */ /* 0x000fe2000f8e00ff */
[----:B------:R-:W-:Y:S01]  /*5230*/  ULDC.64 UR4, c[0x4][0x70] ;  /* 0x01001c0000047ab9 */ /* 0x000fe20000000a00 */
[----:B------:R-:W-:Y:S01]  /*5240*/  IMAD.U32 R10, RZ, RZ, UR6 ;  /* 0x00000006ff0a7e24 */ /* 0x000fe2000f8e00ff */
[----:B------:R-:W-:Y:S01]  /*5250*/  MOV R11, UR7 ;  /* 0x00000007000b7c02 */ /* 0x000fe20008000f00 */
[----:B------:R-:W-:Y:S02]  /*5260*/  IMAD.U32 R6, RZ, RZ, UR4 ;  /* 0x00000004ff067e24 */ /* 0x000fe4000f8e00ff */
[----:B------:R-:W-:-:S02]  /*5270*/  IMAD.U32 R7, RZ, RZ, UR5 ;  /* 0x00000005ff077e24 */ /* 0x000fc4000f8e00ff */
[----:B------:R-:W-:Y:S02]  /*5280*/  IMAD.MOV.U32 R8, RZ, RZ, 0x70 ;  /* 0x00000070ff087424 */ /* 0x000fe400078e00ff */
[----:B------:R-:W-:Y:S02]  /*5290*/  IMAD.MOV.U32 R12, RZ, RZ, 0x1 ;  /* 0x00000001ff0c7424 */ /* 0x000fe400078e00ff */
[----:B-1----:R-:W-:-:S07]  /*52a0*/  IMAD.MOV.U32 R13, RZ, RZ, RZ ;  /* 0x000000ffff0d7224 */ /* 0x002fce00078e00ff */
[----:B------:R-:W-:-:S07]  /*52b0*/  LEPC R20, `(.L_x_56) ;  /* 0x000000001014794e */ /* 0x000fce0000000000 */
[----:B--2---:R-:W-:Y:S05]  /*52c0*/  CALL.ABS.NOINC R14 ;  /* 0x000000000e007343 */ /* 0x004fea0003c00000 */
.L_x_56:
[----:B------:R-:W1:Y:S01]  /*52d0*/  LDC.64 R16, c[0x4][R16] ;  /* 0x0100000010107b82 */ /* 0x000e620000000a00 */
[----:B------:R-:W-:Y:S01]  /*52e0*/  ULDC.64 UR4, c[0x4][0x68] ;  /* 0x01001a0000047ab9 */ /* 0x000fe20000000a00 */
[----:B------:R-:W-:Y:S01]  /*52f0*/  ULDC.64 UR6, c[0x4][0x8] ;  /* 0x0100020000067ab9 */ /* 0x000fe20000000a00 */
[----:B------:R-:W-:Y:S01]  /*5300*/  IMAD.U32 R4, RZ, RZ, UR4 ;  /* 0x00000004ff047e24 */ /* 0x000fe2000f8e00ff */
[----:B------:R-:W-:Y:S01]  /*5310*/  MOV R8, 0x70 ;  /* 0x0000007000087802 */ /* 0x000fe20000000f00 */
[----:B------:R-:W-:Y:S01]  /*5320*/  IMAD.U32 R5, RZ, RZ, UR5 ;  /* 0x00000005ff057e24 */ /* 0x000fe2000f8e00ff */
[----:B------:R-:W-:Y:S01]  /*5330*/  ULDC.64 UR4, c[0x4][0x70] ;  /* 0x01001c0000047ab9 */ /* 0x000fe20000000a00 */
[----:B------:R-:W-:Y:S02]  /*5340*/  IMAD.U32 R10, RZ, RZ, UR6 ;  /* 0x00000006ff0a7e24 */ /* 0x000fe4000f8e00ff */
[----:B------:R-:W-:Y:S02]  /*5350*/  IMAD.U32 R6, RZ, RZ, UR4 ;  /* 0x00000004ff067e24 */ /* 0x000fe4000f8e00ff */
[----:B------:R-:W-:-:S02]  /*5360*/  IMAD.U32 R7, RZ, RZ, UR5 ;  /* 0x00000005ff077e24 */ /* 0x000fc4000f8e00ff */
[----:B------:R-:W-:Y:S02]  /*5370*/  IMAD.U32 R11, RZ, RZ, UR7 ;  /* 0x00000007ff0b7e24 */ /* 0x000fe4000f8e00ff */
[----:B------:R-:W-:Y:S02]  /*5380*/  IMAD.MOV.U32 R12, RZ, RZ, 0x1 ;  /* 0x00000001ff0c7424 */ /* 0x000fe400078e00ff */
[----:B------:R-:W-:-:S07]  /*5390*/  IMAD.MOV.U32 R13, RZ, RZ, RZ ;  /* 0x000000ffff0d7224 */ /* 0x000fce00078e00ff */
[----:B------:R-:W-:-:S07]  /*53a0*/  LEPC R20, `(.L_x_55) ;  /* 0x000000001014794e */ /* 0x000fce0000000000 */
[----:B-1----:R-:W-:Y:S05]  /*53b0*/  CALL.ABS.NOINC R16 ;  /* 0x0000000010007343 */ /* 0x002fea0003c00000 */
.L_x_55:
[----:B------:R-:W-:Y:S02]  /*53c0*/  ULDC.64 UR4, c[0x0][0x590] ;  /* 0x0001640000047ab9 */ /* 0x000fe40000000a00 */
[----:B------:R-:W-:-:S04]  /*53d0*/  ISETP.NE.U32.AND P0, PT, RZ, UR4, PT ;  /* 0x00000004ff007c0c */ /* 0x000fc8000bf05070 */
[----:B------:R-:W-:-:S13]  /*53e0*/  ISETP.NE.AND.EX P0, PT, RZ, UR5, PT, P0 ;  /* 0x00000005ff007c0c */ /* 0x000fda000bf05300 */
[----:B------:R-:W-:Y:S05]  /*53f0*/  @!P0 BRA `(.L_x_57) ;  /* 0x0000000000148947 */ /* 0x000fea0003800000 */
[----:B-1----:R-:W-:-:S04]  /*5400*/  LEA R4, P0, R18, UR4, 0x3 ;  /* 0x0000000412047c11 */ /* 0x002fc8000f8018ff */
[----:B------:R-:W-:-:S06]  /*5410*/  LEA.HI.X R5, R18, UR5, R19, 0x3, P0 ;  /* 0x0000000512057c11 */ /* 0x000fcc00080f1c13 */
[----:B------:R-:W2:Y:S04]  /*5420*/  LDG.E.64 R4, desc[UR38][R4.64] ;  /* 0x0000002604047981 */ /* 0x000ea8000c1e1b00 */
[----:B--2---:R1:W5:Y:S01]  /*5430*/  LD.E R0, desc[UR38][R4.64] ;  /* 0x0000002604007980 */ /* 0x004362000c101900 */
[----:B------:R-:W-:Y:S05]  /*5440*/  BRA `(.L_x_58) ;  /* 0x0000000000307947 */ /* 0x000fea0003800000 */
.L_x_57:
[----:B------:R-:W-:Y:S02]  /*5450*/  ULDC.64 UR4, c[0x0][0x588] ;  /* 0x0001620000047ab9 */ /* 0x000fe40000000a00 */
[----:B------:R-:W-:-:S04]  /*5460*/  ISETP.NE.U32.AND P0, PT, RZ, UR4, PT ;  /* 0x00000004ff007c0c */ /* 0x000fc8000bf05070 */
[----:B------:R-:W-:-:S13]  /*5470*/  ISETP.NE.AND.EX P0, PT, RZ, UR5, PT, P0 ;  /* 0x00000005ff007c0c */ /* 0x000fda000bf05300 */
[----:B------:R-:W-:Y:S05]  /*5480*/  @!P0 BRA `(.L_x_59) ;  /* 0x0000000000188947 */ /* 0x000fea0003800000 */
[----:B-1----:R-:W1:Y:S01]  /*5490*/  LDC.64 R4, c[0x0][0x588] ;  /* 0x00016200ff047b82 */ /* 0x002e620000000a00 */
[----:B------:R-:W-:Y:S02]  /*54a0*/  ULDC UR4, c[0x0][0x598] ;  /* 0x0001660000047ab9 */ /* 0x000fe40000000800 */
[----:B------:R-:W-:-:S04]  /*54b0*/  IMAD R3, R18, UR4, RZ ;  /* 0x0000000412037c24 */ /* 0x000fc8000f8e02ff */
[----:B-1----:R-:W-:-:S05]  /*54c0*/  IMAD.WIDE R4, R3, 0x4, R4 ;  /* 0x0000000403047825 */ /* 0x002fca00078e0204 */
[----:B------:R2:W5:Y:S01]  /*54d0*/  LDG.E R0, desc[UR38][R4.64] ;  /* 0x0000002604007981 */ /* 0x000562000c1e1900 */
[----:B------:R-:W-:Y:S05]  /*54e0*/  BRA `(.L_x_58) ;  /* 0x0000000000087947 */ /* 0x000fea0003800000 */
.L_x_59:
[----:B------:R-:W-:Y:S02]  /*54f0*/  ULDC UR4, c[0x0][0x580] ;  /* 0x0001600000047ab9 */ /* 0x000fe40000000800 */
[----:B------:R-:W-:-:S07]  /*5500*/  IMAD.U32 R0, RZ, RZ, UR4 ;  /* 0x00000004ff007e24 */ /* 0x000fce000f8e00ff */
.L_x_58:
[----:B------:R-:W-:Y:S02]  /*5510*/  ULDC.64 UR4, c[0x0][0x5b8] ;  /* 0x00016e0000047ab9 */ /* 0x000fe40000000a00 */
[----:B------:R-:W-:-:S04]  /*5520*/  ISETP.NE.U32.AND P0, PT, RZ, UR4, PT ;  /* 0x00000004ff007c0c */ /* 0x000fc8000bf05070 */
[----:B------:R-:W-:-:S13]  /*5530*/  ISETP.NE.AND.EX P0, PT, RZ, UR5, PT, P0 ;  /* 0x00000005ff007c0c */ /* 0x000fda000bf05300 */
[----:B------:R-:W-:Y:S05]  /*5540*/  @!P0 BRA `(.L_x_60) ;  /* 0x0000000000148947 */ /* 0x000fea0003800000 */
[----:B-12---:R-:W-:-:S04]  /*5550*/  LEA R4, P0, R18, UR4, 0x3 ;  /* 0x0000000412047c11 */ /* 0x006fc8000f8018ff */
[----:B------:R-:W-:-:S06]  /*5560*/  LEA.HI.X R5, R18, UR5, R19, 0x3, P0 ;  /* 0x0000000512057c11 */ /* 0x000fcc00080f1c13 */
[----:B------:R-:W2:Y:S04]  /*5570*/  LDG.E.64 R4, desc[UR38][R4.64] ;  /* 0x0000002604047981 */ /* 0x000ea8000c1e1b00 */
[----:B--2---:R1:W5:Y:S01]  /*5580*/  LD.E R3, desc[UR38][R4.64] ;  /* 0x0000002604037980 */ /* 0x004362000c101900 */
[----:B------:R-:W-:Y:S05]  /*5590*/  BRA `(.L_x_61) ;  /* 0x0000000000307947 */ /* 0x000fea0003800000 */
.L_x_60:
[----:B------:R-:W-:Y:S02]  /*55a0*/  ULDC.64 UR4, c[0x0][0x5b0] ;  /* 0x00016c0000047ab9 */ /* 0x000fe40000000a00 */
[----:B------:R-:W-:-:S04]  /*55b0*/  ISETP.NE.U32.AND P0, PT, RZ, UR4, PT ;  /* 0x00000004ff007c0c */ /* 0x000fc8000bf05070 */
[----:B------:R-:W-:-:S13]  /*55c0*/  ISETP.NE.AND.EX P0, PT, RZ, UR5, PT, P0 ;  /* 0x00000005ff007c0c */ /* 0x000fda000bf05300 */
[----:B------:R-:W-:Y:S05]  /*55d0*/  @!P0 BRA `(.L_x_62) ;  /* 0x0000000000188947 */ /* 0x000fea0003800000 */
[----:B-12---:R-:W1:Y:S01]  /*55e0*/  LDC.64 R4, c[0x0][0x5b0] ;  /* 0x00016c00ff047b82 */ /* 0x006e620000000a00 */
[----:B------:R-:W-:Y:S02]  /*55f0*/  ULDC UR4, c[0x0][0x5c0] ;  /* 0x0001700000047ab9 */ /* 0x000fe40000000800 */
[----:B------:R-:W-:-:S04]  /*5600*/  IMAD R3, R18, UR4, RZ ;  /* 0x0000000412037c24 */ /* 0x000fc8000f8e02ff */
[----:B-1----:R-:W-:-:S05]  /*5610*/  IMAD.WIDE R4, R3, 0x4, R4 ;  /* 0x0000000403047825 */ /* 0x002fca00078e0204 */
[----:B------:R2:W5:Y:S01]  /*5620*/  LDG.E R3, desc[UR38][R4.64] ;  /* 0x0000002604037981 */ /* 0x000562000c1e1900 */
[----:B------:R-:W-:Y:S05]  /*5630*/  BRA `(.L_x_61) ;  /* 0x0000000000087947 */ /* 0x000fea0003800000 */
.L_x_62:
[----:B------:R-:W-:Y:S02]  /*5640*/  ULDC UR4, c[0x0][0x5a8] ;  /* 0x00016a0000047ab9 */ /* 0x000fe40000000800 */
[----:B-1----:R-:W-:-:S07]  /*5650*/  IMAD.U32 R3, RZ, RZ, UR4 ;  /* 0x00000004ff037e24 */ /* 0x002fce000f8e00ff */
.L_x_61:
[----:B------:R-:W-:Y:S01]  /*5660*/  ISETP.GT.U32.AND P0, PT, R153, 0x3e, PT ;  /* 0x0000003e9900780c */ /* 0x000fe20003f04070 */
[----:B------:R-:W-:Y:S01]  /*5670*/  BSSY B0, `(.L_x_63) ;  /* 0x0000007000007945 */ /* 0x000fe20003800000 */
[----:B------:R-:W-:-:S11]  /*5680*/  PRMT R8, RZ, 0x7610, R8 ;  /* 0x00007610ff087816 */ /* 0x000fd60000000008 */
[----:B------:R-:W-:Y:S05]  /*5690*/  @P0 BRA `(.L_x_64) ;  /* 0x0000000000100947 */ /* 0x000fea0003800000 */
[----:B------:R-:W-:-:S03]  /*56a0*/  UMOV UR4, 0xffffffff ;  /* 0xffffffff00047882 */ /* 0x000fc60000000000 */
[----:B------:R-:W-:Y:S05]  /*56b0*/  BRA.DIV UR4, `(.L_x_65) ;  /* 0x0000009604287947 */ /* 0x000fea000b800000 */
[----:B------:R-:W-:-:S13]  /*56c0*/  ELECT P6, URZ, PT ;  /* 0x00000000003f782f */ /* 0x000fda00038c0000 */
.L_x_279:
[----:B------:R-:W-:-:S07]  /*56d0*/  SEL R8, RZ, 0x1, !P6 ;  /* 0x00000001ff087807 */ /* 0x000fce0007000000 */
.L_x_64:
[----:B------:R-:W-:Y:S05]  /*56e0*/  BSYNC B0 ;  /* 0x0000000000007941 */ /* 0x000fea0003800000 */
.L_x_63:
[----:B-12---:R-:W-:-:S05]  /*56f0*/  IMAD.U32 R4, RZ, RZ, UR55 ;  /* 0x00000037ff047e24 */ /* 0x006fca000f8e00ff */
[----:B------:R-:W-:-:S13]  /*5700*/  ISETP.NE.AND P0, PT, R4, 0x3, PT ;  /* 0x000000030400780c */ /* 0x000fda0003f05270 */
[----:B------:R-:W-:Y:S05]  /*5710*/  @!P0 BRA `(.L_x_66) ;  /* 0x0000000000048947 */ /* 0x000fea0003800000 */
[----:B------:R-:W-:Y:S01]  /*5720*/  BPT.TRAP 0x1 ;  /* 0x000000040000795c */ /* 0x000fe20000300000 */
.L_x_66:
[----:B------:R-:W-:Y:S01]  /*5730*/  SHF.L.U32 R16, RZ, 0x1f, RZ ;  /* 0x0000001fff107819 */ /* 0x000fe200000006ff */
[----:B------:R-:W-:Y:S01]  /*5740*/  IMAD.MOV.U32 R4, RZ, RZ, RZ ;  /* 0x000000ffff047224 */ /* 0x000fe200078e00ff */
[----:B-----5:R-:W-:Y:S02]  /*5750*/  FSETP.NEU.AND P1, PT, R0, RZ, PT ;  /* 0x000000ff0000720b */ /* 0x020fe40003f2d000 */
[----:B------:R-:W1:Y:S11]  /*5760*/  SYNCS.PHASECHK.TRANS64.TRYWAIT P2, [UR50+0x344e0], R16 ;  /* 0x0344e010ff0075a7 */ /* 0x000e760008040172 */
[----:B------:R-:W-:Y:S01]  /*5770*/  @P1 LEA R12, R152, UR50, 0x1 ;  /* 0x00000032980c1c11 */ /* 0x000fe2000f8e08ff */
[----:B-1----:R-:W-:Y:S06]  /*5780*/  @!P2 BRA `(.L_x_67) ;  /* 0x00000094000ca947 */ /* 0x002fec0003800000 */
.L_x_280:
[----:B------:R-:W-:Y:S05]  /*5790*/  @P1 WARPSYNC.ALL ;  /* 0x0000000000001948 */ /* 0x000fea0003800000 */
[----:B-1----:R-:W1:Y:S01]  /*57a0*/  @P1 LDSM.16.MT88.4 R4, [R12+0x30000] ;  /* 0x030000000c04183b */ /* 0x002e620000004200 */
[----:B------:R-:W-:Y:S01]  /*57b0*/  PRMT R8, R8, 0x9910, RZ ;  /* 0x0000991008087816 */ /* 0x000fe200000000ff */
[----:B------:R-:W-:Y:S01]  /*57c0*/  BSSY B0, `(.L_x_68) ;  /* 0x000000d000007945 */ /* 0x000fe20003800000 */
[-C--:B------:R-:W-:Y:S01]  /*57d0*/  FMUL R88, R88, R3.reuse ;  /* 0x0000000358587220 */ /* 0x080fe20000400000 */
[-C--:B------:R-:W-:Y:S01]  /*57e0*/  FMUL R14, R89, R3.reuse ;  /* 0x00000003590e7220 */ /* 0x080fe20000400000 */
[----:B------:R-:W-:Y:S01]  /*57f0*/  ISETP.NE.AND P2, PT, R8, RZ, PT ;  /* 0x000000ff0800720c */ /* 0x000fe20003f45270 */
[----:B------:R-:W-:Y:S01]  /*5800*/  FMUL R90, R90, R3 ;  /* 0x000000035a5a7220 */ /* 0x000fe20000400000 */
[----:B------:R2:W3:Y:S01]  /*5810*/  @P1 LDSM.16.MT88.4 R8, [R12+0x30800] ;  /* 0x030800000c08183b */ /* 0x0004e20000004200 */
[----:B-1----:R-:W-:-:S02]  /*5820*/  HADD2.F32 R13, -RZ, R4.H0_H0 ;  /* 0x20000004ff0d7230 */ /* 0x002fc40000004100 */
[----:B------:R-:W-:Y:S01]  /*5830*/  HADD2.F32 R15, -RZ, R4.H1_H1 ;  /* 0x30000004ff0f7230 */ /* 0x000fe20000004100 */
[----:B--2---:R-:W-:Y:S07]  /*5840*/  @P1 BRA `(.L_x_69) ;  /* 0x0000000000101947 */ /* 0x004fee0003800000 */
[----:B------:R-:W-:Y:S01]  /*5850*/  IMAD.MOV.U32 R5, RZ, RZ, RZ ;  /* 0x000000ffff057224 */ /* 0x000fe200078e00ff */
[----:B------:R-:W-:Y:S02]  /*5860*/  CS2R R6, SRZ ;  /* 0x0000000000067805 */ /* 0x000fe4000001ff00 */
[----:B---3--:R-:W-:Y:S02]  /*5870*/  CS2R R8, SRZ ;  /* 0x0000000000087805 */ /* 0x008fe4000001ff00 */
[----:B------:R-:W-:-:S07]  /*5880*/  CS2R R10, SRZ ;  /* 0x00000000000a7805 */ /* 0x000fce000001ff00 */
.L_x_69:
[----:B------:R-:W-:Y:S05]  /*5890*/  BSYNC B0 ;  /* 0x0000000000007941 */ /* 0x000fea0003800000 */
.L_x_68:
[--C-:B------:R-:W-:Y:S02]  /*58a0*/  HADD2.F32 R17, -RZ, R5.reuse.H0_H0 ;  /* 0x20000005ff117230 */ /* 0x100fe40000004100 */
[----:B------:R-:W-:Y:S01]  /*58b0*/  FMUL R18, R91, R3 ;  /* 0x000000035b127220 */ /* 0x000fe20000400000 */
[----:B------:R-:W-:Y:S02]  /*58c0*/  HADD2.F32 R19, -RZ, R5.H1_H1 ;  /* 0x30000005ff137230 */ /* 0x000fe40000004100 */
[-C--:B------:R-:W-:Y:S01]  /*58d0*/  FFMA R12, R13, R0.reuse, R88 ;  /* 0x000000000d0c7223 */ /* 0x080fe20000000058 */
[-C--:B------:R-:W-:Y:S01]  /*58e0*/  FFMA R21, R15, R0.reuse, R14 ;  /* 0x000000000f157223 */ /* 0x080fe2000000000e */
[-C--:B------:R-:W-:Y:S01]  /*58f0*/  FFMA R90, R17, R0.reuse, R90 ;  /* 0x00000000115a7223 */ /* 0x080fe2000000005a */
[--C-:B------:R-:W-:Y:S02]  /*5900*/  HADD2.F32 R13, -RZ, R6.reuse.H0_H0 ;  /* 0x20000006ff0d7230 */ /* 0x100fe40000004100 */
[----:B------:R-:W-:Y:S01]  /*5910*/  FFMA R89, R19, R0, R18 ;  /* 0x0000000013597223 */ /* 0x000fe20000000012 */
[----:B------:R-:W-:-:S02]  /*5920*/  HADD2.F32 R15, -RZ, R6.H1_H1 ;  /* 0x30000006ff0f7230 */ /* 0x000fc40000004100 */
[-C--:B------:R-:W-:Y:S01]  /*5930*/  FMUL R92, R92, R3.reuse ;  /* 0x000000035c5c7220 */ /* 0x080fe20000400000 */
[-C--:B------:R-:W-:Y:S01]  /*5940*/  FMUL R18, R93, R3.reuse ;  /* 0x000000035d127220 */ /* 0x080fe20000400000 */
[--C-:B------:R-:W-:Y:S02]  /*5950*/  HADD2.F32 R17, -RZ, R7.reuse.H0_H0 ;  /* 0x20000007ff117230 */ /* 0x100fe40000004100 */
[-C--:B------:R-:W-:Y:S01]  /*5960*/  FMUL R94, R94, R3.reuse ;  /* 0x000000035e5e7220 */ /* 0x080fe20000400000 */
[----:B------:R-:W-:Y:S02]  /*5970*/  HADD2.F32 R19, -RZ, R7.H1_H1 ;  /* 0x30000007ff137230 */ /* 0x000fe40000004100 */
[----:B------:R-:W-:Y:S01]  /*5980*/  FMUL R20, R95, R3 ;  /* 0x000000035f147220 */ /* 0x000fe20000400000 */
[-C--:B------:R-:W-:Y:S01]  /*5990*/  FFMA R14, R13, R0.reuse, R92 ;  /* 0x000000000d0e7223 */ /* 0x080fe2000000005c */
[-C--:B------:R-:W-:Y:S01]  /*59a0*/  FFMA R91, R15, R0.reuse, R18 ;  /* 0x000000000f5b7223 */ /* 0x080fe20000000012 */
[-C--:B------:R-:W-:Y:S01]  /*59b0*/  FFMA R94, R17, R0.reuse, R94 ;  /* 0x00000000115e7223 */ /* 0x080fe2000000005e */
[----:B------:R-:W-:Y:S01]  /*59c0*/  FFMA R93, R19, R0, R20 ;  /* 0x00000000135d7223 */ /* 0x000fe20000000014 */
[----:B---3--:R-:W-:-:S02]  /*59d0*/  HADD2.F32 R13, -RZ, R8.H0_H0 ;  /* 0x20000008ff0d7230 */ /* 0x008fc40000004100 */
[-C--:B------:R-:W-:Y:S01]  /*59e0*/  FMUL R96, R96, R3.reuse ;  /* 0x0000000360607220 */ /* 0x080fe20000400000 */
[----:B------:R-:W-:Y:S02]  /*59f0*/  HADD2.F32 R15, -RZ, R8.H1_H1 ;  /* 0x30000008ff0f7230 */ /* 0x000fe40000004100 */
        /* <DEDUP_REMOVED lines=9> */
[----:B------:R-:W-:-:S02]  /*5a90*/  HADD2.F32 R13, -RZ, R10.H0_H0 ;  /* 0x2000000aff0d7230 */ /* 0x000fc40000004100 */
        /* <DEDUP_REMOVED lines=11> */
[----:B------:R-:W-:Y:S01]  /*5b50*/  F2FP.F16.F32.PACK_AB R97, R97, R98 ;  /* 0x000000626161723e */ /* 0x000fe200000000ff */
[----:B------:R-:W-:Y:S05]  /*5b60*/  WARPSYNC.ALL ;  /* 0x0000000000007948 */ /* 0x000fea0003800000 */
[----:B------:R-:W-:Y:S01]  /*5b70*/  F2FP.F16.F32.PACK_AB R98, R99, R100 ;  /* 0x000000646362723e */ /* 0x000fe200000000ff */
[----:B------:R-:W-:Y:S01]  /*5b80*/  BSSY B0, `(.L_x_70) ;  /* 0x0000016000007945 */ /* 0x000fe20003800000 */
[----:B------:R-:W-:-:S02]  /*5b90*/  F2FP.F16.F32.PACK_AB R99, R20, R17 ;  /* 0x000000111463723e */ /* 0x000fc400000000ff */
[----:B------:R-:W-:Y:S02]  /*5ba0*/  F2FP.F16.F32.PACK_AB R12, R21, R12 ;  /* 0x0000000c150c723e */ /* 0x000fe400000000ff */
[----:B------:R-:W-:Y:S02]  /*5bb0*/  F2FP.F16.F32.PACK_AB R13, R89, R90 ;  /* 0x0000005a590d723e */ /* 0x000fe400000000ff */
[----:B------:R-:W-:Y:S02]  /*5bc0*/  F2FP.F16.F32.PACK_AB R14, R91, R14 ;  /* 0x0000000e5b0e723e */ /* 0x000fe400000000ff */
[----:B------:R-:W-:Y:S02]  /*5bd0*/  F2FP.F16.F32.PACK_AB R15, R93, R94 ;  /* 0x0000005e5d0f723e */ /* 0x000fe400000000ff */
[----:B------:R-:W-:Y:S02]  /*5be0*/  LEA R17, R152, UR50, 0x1 ;  /* 0x0000003298117c11 */ /* 0x000fe4000f8e08ff */
[----:B------:R-:W-:-:S03]  /*5bf0*/  F2FP.F16.F32.PACK_AB R96, R95, R96 ;  /* 0x000000605f60723e */ /* 0x000fc600000000ff */
[----:B------:R1:W-:Y:S04]  /*5c00*/  STSM.16.MT88.4 [R17+0x30000], R12 ;  /* 0x0300000c11007844 */ /* 0x0003e80000004200 */
[----:B------:R1:W-:Y:S01]  /*5c10*/  STSM.16.MT88.4 [R17+0x30800], R96 ;  /* 0x0308006011007844 */ /* 0x0003e20000004200 */
[----:B------:R-:W-:Y:S01]  /*5c20*/  @!PT LDS RZ, [RZ] ;  /* 0x00000000fffff984 */ /* 0x000fe20000000800 */
[----:B------:R-:W-:Y:S01]  /*5c30*/  @!PT LDS RZ, [RZ] ;  /* 0x00000000fffff984 */ /* 0x000fe20000000800 */
[----:B------:R-:W-:Y:S01]  /*5c40*/  @!PT LDS RZ, [RZ] ;  /* 0x00000000fffff984 */ /* 0x000fe20000000800 */
[----:B------:R-:W-:Y:S01]  /*5c50*/  @!PT LDS RZ, [RZ] ;  /* 0x00000000fffff984 */ /* 0x000fe20000000800 */
[----:B------:R2:W-:Y:S06]  /*5c60*/  MEMBAR.ALL.CTA ;  /* 0x0000000000007992 */ /* 0x0005ec0000008000 */
[----:B--2---:R-:W2:Y:S02]  /*5c70*/  FENCE.VIEW.ASYNC.S ;  /* 0x00000000000073c6 */ /* 0x004ea40000000000 */
[----:B--2---:R-:W-:Y:S06]  /*5c80*/  BAR.SYNC.DEFER_BLOCKING 0x1, 0x80 ;  /* 0x0042000000007b1d */ /* 0x004fec0000010000 */
[----:B------:R-:W-:Y:S05]  /*5c90*/  @!P2 BRA `(.L_x_71) ;  /* 0x000000000010a947 */ /* 0x000fea0003800000 */
[----:B------:R-:W-:-:S09]  /*5ca0*/  UIADD3 UR44, UR50, 0x30000, URZ ;  /* 0x00030000322c7890 */ /* 0x000fd2000fffe03f */
[----:B------:R2:W-:Y:S01]  /*5cb0*/  UTMASTG.2D [UR44], [UR36] ;  /* 0x0000002c240073b5 */ /* 0x0005e20008008000 */
[----:B------:R0:W-:Y:S01]  /*5cc0*/  UTMACMDFLUSH ;  /* 0x00000000000079b7 */ /* 0x0001e20000000000 */
[----:B--2---:R-:W-:-:S04]  /*5cd0*/  DEPBAR.LE SB0, 0x1 ;  /* 0x000080400000791a */ /* 0x004fc80000000000 */
.L_x_71:
[----:B------:R-:W-:Y:S05]  /*5ce0*/  BSYNC B0 ;  /* 0x0000000000007941 */ /* 0x000fea0003800000 */
.L_x_70:
[----:B------:R-:W-:Y:S06]  /*5cf0*/  BAR.SYNC.DEFER_BLOCKING 0x1, 0x80 ;  /* 0x0042000000007b1d */ /* 0x000fec0000010000 */
[----:B------:R-:W-:Y:S05]  /*5d00*/  @!P0 BRA `(.L_x_72) ;  /* 0x0000000000048947 */ /* 0x000fea0003800000 */
[----:B------:R-:W-:Y:S01]  /*5d10*/  BPT.TRAP 0x1 ;  /* 0x000000040000795c */ /* 0x000fe20000300000 */
.L_x_72:
[----:B------:R-:W2:Y:S02]  /*5d20*/  SYNCS.PHASECHK.TRANS64.TRYWAIT P3, [UR50+0x344e8], R16 ;  /* 0x0344e810ff0075a7 */ /* 0x000ea40008060172 */
[----:B--2---:R-:W-:Y:S05]  /*5d30*/  @!P3 BRA `(.L_x_73) ;  /* 0x0000008c00b8b947 */ /* 0x004fea0003800000 */
.L_x_281:
[----:B------:R-:W-:Y:S05]  /*5d40*/  @P1 WARPSYNC.ALL ;  /* 0x0000000000001948 */ /* 0x000fea0003800000 */
[----:B------:R-:W2:Y:S01]  /*5d50*/  @P1 LDSM.16.MT88.4 R4, [R17+0x31000] ;  /* 0x031000001104183b */ /* 0x000ea20000004200 */
[-C--:B-1----:R-:W-:Y:S01]  /*5d60*/  FMUL R13, R24, R3.reuse ;  /* 0x00000003180d7220 */ /* 0x082fe20000400000 */
[-C--:B------:R-:W-:Y:S01]  /*5d70*/  FMUL R25, R25, R3.reuse ;  /* 0x0000000319197220 */ /* 0x080fe20000400000 */
[-C--:B------:R-:W-:Y:S01]  /*5d80*/  FMUL R15, R26, R3.reuse ;  /* 0x000000031a0f7220 */ /* 0x080fe20000400000 */
[----:B------:R-:W1:Y:S01]  /*5d90*/  @P1 LDSM.16.MT88.4 R8, [R17+0x31800] ;  /* 0x031800001108183b */ /* 0x000e620000004200 */
[-C--:B------:R-:W-:Y:S01]  /*5da0*/  FMUL R27, R27, R3.reuse ;  /* 0x000000031b1b7220 */ /* 0x080fe20000400000 */
[-C--:B------:R-:W-:Y:S01]  /*5db0*/  FMUL R19, R28, R3.reuse ;  /* 0x000000031c137220 */ /* 0x080fe20000400000 */
[-C--:B------:R-:W-:Y:S01]  /*5dc0*/  FMUL R29, R29, R3.reuse ;  /* 0x000000031d1d7220 */ /* 0x080fe20000400000 */
[-C--:B------:R-:W-:Y:S01]  /*5dd0*/  FMUL R21, R30, R3.reuse ;  /* 0x000000031e157220 */ /* 0x080fe20000400000 */
[-C--:B------:R-:W-:Y:S01]  /*5de0*/  FMUL R31, R31, R3.reuse ;  /* 0x000000031f1f7220 */ /* 0x080fe20000400000 */
[-C--:B------:R-:W-:Y:S01]  /*5df0*/  FMUL R33, R33, R3.reuse ;  /* 0x0000000321217220 */ /* 0x080fe20000400000 */
[-C--:B------:R-:W-:Y:S01]  /*5e00*/  FMUL R35, R35, R3.reuse ;  /* 0x0000000323237220 */ /* 0x080fe20000400000 */
[-C--:B------:R-:W-:Y:S01]  /*5e10*/  FMUL R37, R37, R3.reuse ;  /* 0x0000000325257220 */ /* 0x080fe20000400000 */
[----:B------:R-:W-:Y:S01]  /*5e20*/  FMUL R39, R39, R3 ;  /* 0x0000000327277220 */ /* 0x000fe20000400000 */
[----:B------:R-:W-:Y:S05]  /*5e30*/  WARPSYNC.ALL ;  /* 0x0000000000007948 */ /* 0x000fea0003800000 */
[----:B------:R-:W-:Y:S01]  /*5e40*/  BSSY B0, `(.L_x_74) ;  /* 0x000003d000007945 */ /* 0x000fe20003800000 */
[----:B--2---:R-:W-:-:S02]  /*5e50*/  HADD2.F32 R12, -RZ, R4.H0_H0 ;  /* 0x20000004ff0c7230 */ /* 0x004fc40000004100 */
[----:B------:R-:W-:Y:S02]  /*5e60*/  HADD2.F32 R14, -RZ, R4.H1_H1 ;  /* 0x30000004ff0e7230 */ /* 0x000fe40000004100 */
[--C-:B------:R-:W-:Y:S02]  /*5e70*/  HADD2.F32 R18, -RZ, R5.reuse.H0_H0 ;  /* 0x20000005ff127230 */ /* 0x100fe40000004100 */
[-C--:B------:R-:W-:Y:S01]  /*5e80*/  FFMA R13, R12, R0.reuse, R13 ;  /* 0x000000000c0d7223 */ /* 0x080fe2000000000d */
[----:B------:R-:W-:Y:S02]  /*5e90*/  HADD2.F32 R20, -RZ, R5.H1_H1 ;  /* 0x30000005ff147230 */ /* 0x000fe40000004100 */
[-C--:B------:R-:W-:Y:S01]  /*5ea0*/  FFMA R12, R14, R0.reuse, R25 ;  /* 0x000000000e0c7223 */ /* 0x080fe20000000019 */
[----:B------:R-:W-:Y:S02]  /*5eb0*/  HADD2.F32 R24, -RZ, R7.H0_H0 ;  /* 0x20000007ff187230 */ /* 0x000fe40000004100 */
[----:B------:R-:W-:Y:S01]  /*5ec0*/  FFMA R15, R18, R0, R15 ;  /* 0x00000000120f7223 */ /* 0x000fe2000000000f */
[----:B------:R-:W-:-:S02]  /*5ed0*/  HADD2.F32 R18, -RZ, R6.H0_H0 ;  /* 0x20000006ff127230 */ /* 0x000fc40000004100 */
[-C--:B------:R-:W-:Y:S01]  /*5ee0*/  FFMA R14, R20, R0.reuse, R27 ;  /* 0x00000000140e7223 */ /* 0x080fe2000000001b */
[----:B------:R-:W-:Y:S02]  /*5ef0*/  HADD2.F32 R20, -RZ, R6.H1_H1 ;  /* 0x30000006ff147230 */ /* 0x000fe40000004100 */
[-C--:B------:R-:W-:Y:S01]  /*5f00*/  FFMA R21, R24, R0.reuse, R21 ;  /* 0x0000000018157223 */ /* 0x080fe20000000015 */
[----:B------:R-:W-:Y:S02]  /*5f10*/  HADD2.F32 R26, -RZ, R7.H1_H1 ;  /* 0x30000007ff1a7230 */ /* 0x000fe40000004100 */
[-C--:B------:R-:W-:Y:S01]  /*5f20*/  FFMA R19, R18, R0.reuse, R19 ;  /* 0x0000000012137223 */ /* 0x080fe20000000013 */
[--C-:B-1----:R-:W-:Y:S02]  /*5f30*/  HADD2.F32 R24, -RZ, R8.reuse.H0_H0 ;  /* 0x20000008ff187230 */ /* 0x102fe40000004100 */
[-C--:B------:R-:W-:Y:S01]  /*5f40*/  FFMA R18, R20, R0.reuse, R29 ;  /* 0x0000000014127223 */ /* 0x080fe2000000001d */
[----:B------:R-:W-:Y:S01]  /*5f50*/  FMUL R25, R32, R3 ;  /* 0x0000000320197220 */ /* 0x000fe20000400000 */
[----:B------:R-:W-:Y:S01]  /*5f60*/  FFMA R20, R26, R0, R31 ;  /* 0x000000001a147223 */ /* 0x000fe2000000001f */
[----:B------:R-:W-:-:S02]  /*5f70*/  HADD2.F32 R26, -RZ, R8.H1_H1 ;  /* 0x30000008ff1a7230 */ /* 0x000fc40000004100 */
[-C--:B------:R-:W-:Y:S01]  /*5f80*/  FMUL R27, R34, R3.reuse ;  /* 0x00000003221b7220 */ /* 0x080fe20000400000 */
[--C-:B------:R-:W-:Y:S02]  /*5f90*/  HADD2.F32 R28, -RZ, R9.reuse.H0_H0 ;  /* 0x20000009ff1c7230 */ /* 0x100fe40000004100 */
[-C--:B------:R-:W-:Y:S01]  /*5fa0*/  FFMA R25, R24, R0.reuse, R25 ;  /* 0x0000000018197223 */ /* 0x080fe20000000019 */
[----:B------:R-:W-:Y:S02]  /*5fb0*/  HADD2.F32 R30, -RZ, R9.H1_H1 ;  /* 0x30000009ff1e7230 */ /* 0x000fe40000004100 */
[-C--:B------:R-:W-:Y:S01]  /*5fc0*/  FFMA R24, R26, R0.reuse, R33 ;  /* 0x000000001a187223 */ /* 0x080fe20000000021 */
[----:B------:R-:W-:Y:S01]  /*5fd0*/  FMUL R29, R36, R3 ;  /* 0x00000003241d7220 */ /* 0x000fe20000400000 */
[-C--:B------:R-:W-:Y:S01]  /*5fe0*/  FFMA R27, R28, R0.reuse, R27 ;  /* 0x000000001c1b7223 */ /* 0x080fe2000000001b */
[--C-:B------:R-:W-:Y:S02]  /*5ff0*/  HADD2.F32 R28, -RZ, R10.reuse.H0_H0 ;  /* 0x2000000aff1c7230 */ /* 0x100fe40000004100 */
[----:B------:R-:W-:Y:S01]  /*6000*/  FFMA R26, R30, R0, R35 ;  /* 0x000000001e1a7223 */ /* 0x000fe20000000023 */
[----:B------:R-:W-:-:S02]  /*6010*/  HADD2.F32 R30, -RZ, R10.H1_H1 ;  /* 0x3000000aff1e7230 */ /* 0x000fc40000004100 */
[----:B------:R-:W-:Y:S01]  /*6020*/  FMUL R31, R38, R3 ;  /* 0x00000003261f7220 */ /* 0x000fe20000400000 */
[--C-:B------:R-:W-:Y:S02]  /*6030*/  HADD2.F32 R32, -RZ, R11.reuse.H0_H0 ;  /* 0x2000000bff207230 */ /* 0x100fe40000004100 */
[-C--:B------:R-:W-:Y:S01]  /*6040*/  FFMA R29, R28, R0.reuse, R29 ;  /* 0x000000001c1d7223 */ /* 0x080fe2000000001d */
[----:B------:R-:W-:Y:S02]  /*6050*/  HADD2.F32 R34, -RZ, R11.H1_H1 ;  /* 0x3000000bff227230 */ /* 0x000fe40000004100 */
[-C--:B------:R-:W-:Y:S01]  /*6060*/  FFMA R28, R30, R0.reuse, R37 ;  /* 0x000000001e1c7223 */ /* 0x080fe20000000025 */
[----:B------:R-:W-:Y:S01]  /*6070*/  F2FP.F16.F32.PACK_AB R12, R12, R13 ;  /* 0x0000000d0c0c723e */ /* 0x000fe200000000ff */
[-C--:B------:R-:W-:Y:S01]  /*6080*/  FFMA R31, R32, R0.reuse, R31 ;  /* 0x00000000201f7223 */ /* 0x080fe2000000001f */
[----:B------:R-:W-:Y:S01]  /*6090*/  F2FP.F16.F32.PACK_AB R13, R14, R15 ;  /* 0x0000000f0e0d723e */ /* 0x000fe200000000ff */
[----:B------:R-:W-:Y:S01]  /*60a0*/  FFMA R30, R34, R0, R39 ;  /* 0x00000000221e7223 */ /* 0x000fe20000000027 */
[----:B------:R-:W-:-:S02]  /*60b0*/  F2FP.F16.F32.PACK_AB R24, R24, R25 ;  /* 0x000000191818723e */ /* 0x000fc400000000ff */
[----:B------:R-:W-:Y:S02]  /*60c0*/  F2FP.F16.F32.PACK_AB R14, R18, R19 ;  /* 0x00000013120e723e */ /* 0x000fe400000000ff */
[----:B------:R-:W-:Y:S02]  /*60d0*/  F2FP.F16.F32.PACK_AB R15, R20, R21 ;  /* 0x00000015140f723e */ /* 0x000fe400000000ff */
[----:B------:R-:W-:Y:S02]  /*60e0*/  F2FP.F16.F32.PACK_AB R25, R26, R27 ;  /* 0x0000001b1a19723e */ /* 0x000fe400000000ff */
[----:B------:R-:W-:Y:S01]  /*60f0*/  F2FP.F16.F32.PACK_AB R26, R28, R29 ;  /* 0x0000001d1c1a723e */ /* 0x000fe200000000ff */
[----:B------:R1:W-:Y:S01]  /*6100*/  STSM.16.MT88.4 [R17+0x31000], R12 ;  /* 0x0310000c11007844 */ /* 0x0003e20000004200 */
[----:B------:R-:W-:-:S05]  /*6110*/  F2FP.F16.F32.PACK_AB R27, R30, R31 ;  /* 0x0000001f1e1b723e */ /* 0x000fca00000000ff */
        /* <DEDUP_REMOVED lines=9> */
[----:B------:R-:W-:Y:S02]  /*61b0*/  UIADD3 UR5, UR45, 0x40, URZ ;  /* 0x000000402d057890 */ /* 0x000fe4000fffe03f */
[----:B------:R-:W-:Y:S01]  /*61c0*/  UIADD3 UR4, UR50, 0x31000, URZ ;  /* 0x0003100032047890 */ /* 0x000fe2000fffe03f */
[----:B------:R-:W-:-:S08]  /*61d0*/  UMOV UR6, UR46 ;  /* 0x0000002e00067c82 */ /* 0x000fd00008000000 */
[----:B------:R2:W-:Y:S01]  /*61e0*/  UTMASTG.2D [UR4], [UR36] ;  /* 0x00000004240073b5 */ /* 0x0005e20008008000 */
[----:B------:R0:W-:Y:S01]  /*61f0*/  UTMACMDFLUSH ;  /* 0x00000000000079b7 */ /* 0x0001e20000000000 */
[----:B--2---:R-:W-:-:S04]  /*6200*/  DEPBAR.LE SB0, 0x1 ;  /* 0x000080400000791a */ /* 0x004fc80000000000 */
.L_x_75:
[----:B------:R-:W-:Y:S05]  /*6210*/  BSYNC B0 ;  /* 0x0000000000007941 */ /* 0x000fea0003800000 */
.L_x_74:
[----:B------:R-:W-:Y:S06]  /*6220*/  BAR.SYNC.DEFER_BLOCKING 0x1, 0x80 ;  /* 0x0042000000007b1d */ /* 0x000fec0000010000 */
[----:B------:R-:W-:Y:S05]  /*6230*/  @!P0 BRA `(.L_x_76) ;  /* 0x0000000000048947 */ /* 0x000fea0003800000 */
[----:B------:R-:W-:Y:S01]  /*6240*/  BPT.TRAP 0x1 ;  /* 0x000000040000795c */ /* 0x000fe20000300000 */
.L_x_76:
[----:B------:R-:W-:-:S04]  /*6250*/  UIADD3 UR4, UR50, 0x34500, URZ ;  /* 0x0003450032047890 */ /* 0x000fc8000fffe03f */
[----:B------:R-:W-:-:S09]  /*6260*/  UPRMT UR8, UR57, 0x654, UR4 ;  /* 0x0000065439087896 */ /* 0x000fd20008000004 */
[----:B------:R-:W-:Y:S01]  /*6270*/  SYNCS.ARRIVE.TRANS64.RED.A1T0 RZ, [UR8], RZ ;  /* 0x000000ffffff79a7 */ /* 0x000fe20008100408 */
[----:B------:R-:W-:Y:S05]  /*6280*/  @!P0 BRA `(.L_x_77) ;  /* 0x0000000000048947 */ /* 0x000fea0003800000 */
[----:B------:R-:W-:Y:S01]  /*6290*/  BPT.TRAP 0x1 ;  /* 0x000000040000795c */ /* 0x000fe20000300000 */
.L_x_77:
[----:B------:R-:W2:Y:S02]  /*62a0*/  SYNCS.PHASECHK.TRANS64.TRYWAIT P3, [UR50+0x344f0], R16 ;  /* 0x0344f010ff0075a7 */ /* 0x000ea40008060172 */
[----:B--2---:R-:W-:Y:S05]  /*62b0*/  @!P3 BRA `(.L_x_78) ;  /* 0x000000880070b947 */ /* 0x004fea0003800000 */
.L_x_282:
        /* <DEDUP_REMOVED lines=35> */
[----:B-1----:R-:W-:Y:S02]  /*64f0*/  HADD2.F32 R24, -RZ, R8.H0_H0 ;  /* 0x20000008ff187230 */ /* 0x002fe40000004100 */
[----:B------:R-:W-:Y:S01]  /*6500*/  FFMA R18, R20, R0, R109 ;  /* 0x0000000014127223 */ /* 0x000fe2000000006d */
[----:B------:R-:W-:-:S02]  /*6510*/  HADD2.F32 R28, -RZ, R9.H0_H0 ;  /* 0x20000009ff1c7230 */ /* 0x000fc40000004100 */
[-C--:B------:R-:W-:Y:S01]  /*6520*/  FFMA R20, R26, R0.reuse, R111 ;  /* 0x000000001a147223 */ /* 0x080fe2000000006f */
[----:B------:R-:W-:Y:S02]  /*6530*/  HADD2.F32 R26, -RZ, R8.H1_H1 ;  /* 0x30000008ff1a7230 */ /* 0x000fe40000004100 */
        /* <DEDUP_REMOVED lines=37> */
.L_x_80:
[----:B------:R-:W-:Y:S05]  /*6790*/  BSYNC B0 ;  /* 0x0000000000007941 */ /* 0x000fea0003800000 */
.L_x_79:
[----:B------:R-:W-:Y:S06]  /*67a0*/  BAR.SYNC.DEFER_BLOCKING 0x1, 0x80 ;  /* 0x0042000000007b1d */ /* 0x000fec0000010000 */
[----:B------:R-:W-:Y:S05]  /*67b0*/  @!P0 BRA `(.L_x_81) ;  /* 0x0000000000048947 */ /* 0x000fea0003800000 */
[----:B------:R-:W-:Y:S01]  /*67c0*/  BPT.TRAP 0x1 ;  /* 0x000000040000795c */ /* 0x000fe20000300000 */
.L_x_81:
[----:B------:R-:W-:-:S04]  /*67d0*/  UIADD3 UR4, UR50, 0x34508, URZ ;  /* 0x0003450832047890 */ /* 0x000fc8000fffe03f */
[----:B------:R-:W-:-:S09]  /*67e0*/  UPRMT UR9, UR57, 0x654, UR4 ;  /* 0x0000065439097896 */ /* 0x000fd20008000004 */
[----:B------:R-:W-:Y:S01]  /*67f0*/  SYNCS.ARRIVE.TRANS64.RED.A1T0 RZ, [UR9], RZ ;  /* 0x000000ffffff79a7 */ /* 0x000fe20008100409 */
[----:B------:R-:W-:Y:S05]  /*6800*/  @!P0 BRA `(.L_x_82) ;  /* 0x0000000000048947 */ /* 0x000fea0003800000 */
[----:B------:R-:W-:Y:S01]  /*6810*/  BPT.TRAP 0x1 ;  /* 0x000000040000795c */ /* 0x000fe20000300000 */
.L_x_82:
[----:B------:R-:W2:Y:S02]  /*6820*/  SYNCS.PHASECHK.TRANS64.TRYWAIT P3, [UR50+0x344f8], R16 ;  /* 0x0344f810ff0075a7 */ /* 0x000ea40008060172 */
[----:B--2---:R-:W-:Y:S05]  /*6830*/  @!P3 BRA `(.L_x_83) ;  /* 0x000000840028b947 */ /* 0x004fea0003800000 */
.L_x_283:
        /* <DEDUP_REMOVED lines=58> */
[----:B------:R-:W-:Y:S01]  /*6be0*/  F2FP.F16.F32.PACK_AB R33, R24, R27 ;  /* 0x0000001b1821723e */ /* 0x000fe200000000ff */
[----:B------:R1:W-:Y:S01]  /*6bf0*/  STSM.16.MT88.4 [R17+0x33000], R12 ;  /* 0x0330000c11007844 */ /* 0x0003e20000004200 */
[----:B------:R-:W-:Y:S02]  /*6c00*/  F2FP.F16.F32.PACK_AB R34, R26, R29 ;  /* 0x0000001d1a22723e */ /* 0x000fe400000000ff */
        /* <DEDUP_REMOVED lines=11> */
[----:B------:R-:W-:Y:S02]  /*6cc0*/  UIADD3 UR5, UR45, 0x40, URZ ;  /* 0x000000402d057890 */ /* 0x000fe4000fffe03f */
[----:B------:R-:W-:-:S09]  /*6cd0*/  UIADD3 UR4, UR50, 0x33000, URZ ;  /* 0x0003300032047890 */ /* 0x000fd2000fffe03f */
[----:B------:R2:W-:Y:S01]  /*6ce0*/  UTMASTG.2D [UR4], [UR36] ;  /* 0x00000004240073b5 */ /* 0x0005e20008008000 */
[----:B------:R0:W-:Y:S01]  /*6cf0*/  UTMACMDFLUSH ;  /* 0x00000000000079b7 */ /* 0x0001e20000000000 */
[----:B--2---:R-:W-:-:S04]  /*6d00*/  DEPBAR.LE SB0, 0x1 ;  /* 0x000080400000791a */ /* 0x004fc80000000000 */
.L_x_85:
[----:B------:R-:W-:Y:S05]  /*6d10*/  BSYNC B0 ;  /* 0x0000000000007941 */ /* 0x000fea0003800000 */
.L_x_84:
[----:B------:R-:W-:Y:S06]  /*6d20*/  BAR.SYNC.DEFER_BLOCKING 0x1, 0x80 ;  /* 0x0042000000007b1d */ /* 0x000fec0000010000 */
[----:B------:R-:W-:Y:S05]  /*6d30*/  @!P0 BRA `(.L_x_86) ;  /* 0x0000000000048947 */ /* 0x000fea0003800000 */
[----:B------:R-:W-:Y:S01]  /*6d40*/  BPT.TRAP 0x1 ;  /* 0x000000040000795c */ /* 0x000fe20000300000 */
.L_x_86:
[----:B------:R-:W-:-:S04]  /*6d50*/  UIADD3 UR4, UR50, 0x34510, URZ ;  /* 0x0003451032047890 */ /* 0x000fc8000fffe03f */
[----:B------:R-:W-:-:S09]  /*6d60*/  UPRMT UR10, UR57, 0x654, UR4 ;  /* 0x00000654390a7896 */ /* 0x000fd20008000004 */
[----:B------:R-:W-:Y:S01]  /*6d70*/  SYNCS.ARRIVE.TRANS64.RED.A1T0 RZ, [UR10], RZ ;  /* 0x000000ffffff79a7 */ /* 0x000fe2000810040a */
[----:B------:R-:W-:Y:S05]  /*6d80*/  @!P0 BRA `(.L_x_87) ;  /* 0x0000000000048947 */ /* 0x000fea0003800000 */
[----:B------:R-:W-:Y:S01]  /*6d90*/  BPT.TRAP 0x1 ;  /* 0x000000040000795c */ /* 0x000fe20000300000 */
.L_x_87:
[----:B-1----:R-:W-:-:S05]  /*6da0*/  IMAD.MOV.U32 R12, RZ, RZ, 0x1 ;  /* 0x00000001ff0c7424 */ /* 0x002fca00078e00ff */
[----:B------:R-:W-:-:S04]  /*6db0*/  SHF.L.U32 R12, R12, 0x1f, RZ ;  /* 0x0000001f0c0c7819 */ /* 0x000fc800000006ff */
[----:B------:R-:W1:Y:S02]  /*6dc0*/  SYNCS.PHASECHK.TRANS64.TRYWAIT P3, [UR50+0x344e0], R12 ;  /* 0x0344e00cff0075a7 */ /* 0x000e640008060172 */
[----:B-1----:R-:W-:Y:S05]  /*6dd0*/  @!P3 BRA `(.L_x_88) ;  /* 0x0000007c00d8b947 */ /* 0x002fea0003800000 */
.L_x_284:
        /* <DEDUP_REMOVED lines=77> */
.L_x_90:
[----:B------:R-:W-:Y:S05]  /*72b0*/  BSYNC B0 ;  /* 0x0000000000007941 */ /* 0x000fea0003800000 */
.L_x_89:
[----:B------:R-:W-:Y:S06]  /*72c0*/  BAR.SYNC.DEFER_BLOCKING 0x1, 0x80 ;  /* 0x0042000000007b1d */ /* 0x000fec0000010000 */
[----:B------:R-:W-:Y:S05]  /*72d0*/  @!P0 BRA `(.L_x_91) ;  /* 0x0000000000048947 */ /* 0x000fea0003800000 */
[----:B------:R-:W-:Y:S01]  /*72e0*/  BPT.TRAP 0x1 ;  /* 0x000000040000795c */ /* 0x000fe20000300000 */
.L_x_91:
[----:B------:R-:W-:-:S04]  /*72f0*/  UIADD3 UR7, UR50, 0x34518, URZ ;  /* 0x0003451832077890 */ /* 0x000fc8000fffe03f */
[----:B------:R-:W-:-:S09]  /*7300*/  UPRMT UR7, UR57, 0x654, UR7 ;  /* 0x0000065439077896 */ /* 0x000fd20008000007 */
[----:B------:R-:W-:Y:S01]  /*7310*/  SYNCS.ARRIVE.TRANS64.RED.A1T0 RZ, [UR7], RZ ;  /* 0x000000ffffff79a7 */ /* 0x000fe20008100407 */
[----:B------:R-:W-:Y:S05]  /*7320*/  @!P0 BRA `(.L_x_92) ;  /* 0x0000000000048947 */ /* 0x000fea0003800000 */
[----:B------:R-:W-:Y:S01]  /*7330*/  BPT.TRAP 0x1 ;  /* 0x000000040000795c */ /* 0x000fe20000300000 */
.L_x_92:
[----:B------:R-:W2:Y:S02]  /*7340*/  SYNCS.PHASECHK.TRANS64.TRYWAIT P3, [UR50+0x344e8], R12 ;  /* 0x0344e80cff0075a7 */ /* 0x000ea40008060172 */
[----:B--2---:R-:W-:Y:S05]  /*7350*/  @!P3 BRA `(.L_x_93) ;  /* 0x000000780090b947 */ /* 0x004fea0003800000 */
.L_x_285:
[----:B------:R-:W-:Y:S05]  /*7360*/  @P1 WARPSYNC.ALL ;  /* 0x0000000000001948 */ /* 0x000fea0003800000 */
[----:B------:R-:W3:Y:S01]  /*7370*/  @P1 LDSM.16.MT88.4 R4, [R17+0x31000] ;  /* 0x031000001104183b */ /* 0x000ee20000004200 */
[-C--:B--2---:R-:W-:Y:S01]  /*7380*/  FMUL R13, R56, R3.reuse ;  /* 0x00000003380d7220 */ /* 0x084fe20000400000 */
[-C--:B------:R-:W-:Y:S01]  /*7390*/  FMUL R57, R57, R3.reuse ;  /* 0x0000000339397220 */ /* 0x080fe20000400000 */
[-C--:B------:R-:W-:Y:S01]  /*73a0*/  FMUL R15, R58, R3.reuse ;  /* 0x000000033a0f7220 */ /* 0x080fe20000400000 */
[----:B------:R-:W2:Y:S01]  /*73b0*/  @P1 LDSM.16.MT88.4 R8, [R17+0x31800] ;  /* 0x031800001108183b */ /* 0x000ea20000004200 */
[-C--:B------:R-:W-:Y:S01]  /*73c0*/  FMUL R59, R59, R3.reuse ;  /* 0x000000033b3b7220 */ /* 0x080fe20000400000 */
[-C--:B------:R-:W-:Y:S01]  /*73d0*/  FMUL R19, R60, R3.reuse ;  /* 0x000000033c137220 */ /* 0x080fe20000400000 */
[-C--:B------:R-:W-:Y:S01]  /*73e0*/  FMUL R61, R61, R3.reuse ;  /* 0x000000033d3d7220 */ /* 0x080fe20000400000 */
[-C--:B------:R-:W-:Y:S01]  /*73f0*/  FMUL R21, R62, R3.reuse ;  /* 0x000000033e157220 */ /* 0x080fe20000400000 */
[-C--:B------:R-:W-:Y:S01]  /*7400*/  FMUL R63, R63, R3.reuse ;  /* 0x000000033f3f7220 */ /* 0x080fe20000400000 */
[-C--:B-1----:R-:W-:Y:S01]  /*7410*/  FMUL R25, R64, R3.reuse ;  /* 0x0000000340197220 */ /* 0x082fe20000400000 */
        /* <DEDUP_REMOVED lines=9> */
[----:B---3--:R-:W-:-:S02]  /*74b0*/  HADD2.F32 R14, -RZ, R4.H0_H0 ;  /* 0x20000004ff0e7230 */ /* 0x008fc40000004100 */
        /* <DEDUP_REMOVED lines=13> */
[----:B--2---:R-:W-:Y:S02]  /*7590*/  HADD2.F32 R24, -RZ, R8.H0_H0 ;  /* 0x20000008ff187230 */ /* 0x004fe40000004100 */
        /* <DEDUP_REMOVED lines=41> */
.L_x_95:
[----:B------:R-:W-:Y:S05]  /*7830*/  BSYNC B0 ;  /* 0x0000000000007941 */ /* 0x000fea0003800000 */
.L_x_94:
[----:B------:R-:W-:Y:S06]  /*7840*/  BAR.SYNC.DEFER_BLOCKING 0x1, 0x80 ;  /* 0x0042000000007b1d */ /* 0x000fec0000010000 */
[----:B------:R-:W-:Y:S05]  /*7850*/  @!P0 BRA `(.L_x_96) ;  /* 0x0000000000048947 */ /* 0x000fea0003800000 */
[----:B------:R-:W-:Y:S01]  /*7860*/  BPT.TRAP 0x1 ;  /* 0x000000040000795c */ /* 0x000fe20000300000 */
.L_x_96:
[----:B------:R-:W-:Y:S01]  /*7870*/  SYNCS.ARRIVE.TRANS64.RED.A1T0 RZ, [UR8], RZ ;  /* 0x000000ffffff79a7 */ /* 0x000fe20008100408 */
[----:B------:R-:W-:Y:S05]  /*7880*/  @!P0 BRA `(.L_x_97) ;  /* 0x0000000000048947 */ /* 0x000fea0003800000 */
[----:B------:R-:W-:Y:S01]  /*7890*/  BPT.TRAP 0x1 ;  /* 0x000000040000795c */ /* 0x000fe20000300000 */
.L_x_97:
[----:B------:R-:W2:Y:S02]  /*78a0*/  SYNCS.PHASECHK.TRANS64.TRYWAIT P3, [UR50+0x344f0], R12 ;  /* 0x0344f00cff0075a7 */ /* 0x000ea40008060172 */
[----:B--2---:R-:W-:Y:S05]  /*78b0*/  @!P3 BRA `(.L_x_98) ;  /* 0x000000740050b947 */ /* 0x004fea0003800000 */
.L_x_286:
[----:B------:R-:W-:Y:S05]  /*78c0*/  @P1 WARPSYNC.ALL ;  /* 0x0000000000001948 */ /* 0x000fea0003800000 */
[----:B------:R-:W3:Y:S01]  /*78d0*/  @P1 LDSM.16.MT88.4 R4, [R17+0x32000] ;  /* 0x032000001104183b */ /* 0x000ee20000004200 */
[-C--:B------:R-:W-:Y:S01]  /*78e0*/  FMUL R15, R138, R3.reuse ;  /* 0x000000038a0f7220 */ /* 0x080fe20000400000 */
[-C--:B------:R-:W-:Y:S01]  /*78f0*/  FMUL R139, R139, R3.reuse ;  /* 0x000000038b8b7220 */ /* 0x080fe20000400000 */
[-C--:B------:R-:W-:Y:S01]  /*7900*/  FMUL R19, R140, R3.reuse ;  /* 0x000000038c137220 */ /* 0x080fe20000400000 */
[----:B------:R-:W4:Y:S01]  /*7910*/  @P1 LDSM.16.MT88.4 R8, [R17+0x32800] ;  /* 0x032800001108183b */ /* 0x000f220000004200 */
[-C--:B------:R-:W-:Y:S01]  /*7920*/  FMUL R141, R141, R3.reuse ;  /* 0x000000038d8d7220 */ /* 0x080fe20000400000 */
[-C--:B------:R-:W-:Y:S01]  /*7930*/  FMUL R21, R142, R3.reuse ;  /* 0x000000038e157220 */ /* 0x080fe20000400000 */
[-C--:B------:R-:W-:Y:S01]  /*7940*/  FMUL R143, R143, R3.reuse ;  /* 0x000000038f8f7220 */ /* 0x080fe20000400000 */
[-C--:B------:R-:W-:Y:S01]  /*7950*/  FMUL R145, R145, R3.reuse ;  /* 0x0000000391917220 */ /* 0x080fe20000400000 */
[-C--:B--2---:R-:W-:Y:S01]  /*7960*/  FMUL R13, R136, R3.reuse ;  /* 0x00000003880d7220 */ /* 0x084fe20000400000 */
        /* <DEDUP_REMOVED lines=16> */
[----:B----4-:R-:W-:Y:S02]  /*7a70*/  HADD2.F32 R28, -RZ, R8.H1_H1 ;  /* 0x30000008ff1c7230 */ /* 0x010fe40000004100 */
[----:B------:R-:W-:Y:S01]  /*7a80*/  FFMA R19, R20, R0, R19 ;  /* 0x0000000014137223 */ /* 0x000fe20000000013 */
[----:B------:R-:W-:-:S02]  /*7a90*/  HADD2.F32 R20, -RZ, R7.H0_H0 ;  /* 0x20000007ff147230 */ /* 0x000fc40000004100 */
[-C--:B------:R-:W-:Y:S01]  /*7aa0*/  FFMA R18, R24, R0.reuse, R141 ;  /* 0x0000000018127223 */ /* 0x080fe2000000008d */
[----:B------:R-:W-:Y:S01]  /*7ab0*/  HADD2.F32 R24, -RZ, R7.H1_H1 ;  /* 0x30000007ff187230 */ /* 0x000fe20000004100 */
[----:B------:R-:W-:Y:S01]  /*7ac0*/  F2FP.F16.F32.PACK_AB R33, R16, R15 ;  /* 0x0000000f1021723e */ /* 0x000fe200000000ff */
[----:B------:R-:W-:Y:S02]  /*7ad0*/  HADD2.F32 R14, -RZ, R4.H0_H0 ;  /* 0x20000004ff0e7230 */ /* 0x000fe40000004100 */
[-C--:B------:R-:W-:Y:S01]  /*7ae0*/  FFMA R21, R20, R0.reuse, R21 ;  /* 0x0000000014157223 */ /* 0x080fe20000000015 */
[----:B------:R-:W-:Y:S02]  /*7af0*/  HADD2.F32 R26, -RZ, R8.H0_H0 ;  /* 0x20000008ff1a7230 */ /* 0x000fe40000004100 */
[-C--:B------:R-:W-:Y:S01]  /*7b00*/  FFMA R20, R24, R0.reuse, R143 ;  /* 0x0000000018147223 */ /* 0x080fe2000000008f */
[----:B------:R-:W-:Y:S02]  /*7b10*/  HADD2.F32 R30, -RZ, R9.H0_H0 ;  /* 0x20000009ff1e7230 */ /* 0x000fe40000004100 */
[-C--:B------:R-:W-:Y:S01]  /*7b20*/  FFMA R24, R28, R0.reuse, R145 ;  /* 0x000000001c187223 */ /* 0x080fe20000000091 */
[-C--:B------:R-:W-:Y:S01]  /*7b30*/  FFMA R13, R14, R0.reuse, R13 ;  /* 0x000000000e0d7223 */ /* 0x080fe2000000000d */
[----:B------:R-:W-:Y:S01]  /*7b40*/  FFMA R25, R26, R0, R25 ;  /* 0x000000001a197223 */ /* 0x000fe20000000019 */
[----:B------:R-:W-:-:S02]  /*7b50*/  HADD2.F32 R28, -RZ, R10.H0_H0 ;  /* 0x2000000aff1c7230 */ /* 0x000fc40000004100 */
[-C--:B------:R-:W-:Y:S01]  /*7b60*/  FFMA R27, R30, R0.reuse, R27 ;  /* 0x000000001e1b7223 */ /* 0x080fe2000000001b */
[----:B------:R-:W-:Y:S01]  /*7b70*/  HADD2.F32 R14, -RZ, R4.H1_H1 ;  /* 0x30000004ff0e7230 */ /* 0x000fe20000004100 */
[----:B------:R-:W-:Y:S01]  /*7b80*/  F2FP.F16.F32.PACK_AB R35, R20, R21 ;  /* 0x000000151423723e */ /* 0x000fe200000000ff */
[----:B------:R-:W-:Y:S02]  /*7b90*/  HADD2.F32 R26, -RZ, R9.H1_H1 ;  /* 0x30000009ff1a7230 */ /* 0x000fe40000004100 */
[-C--:B------:R-:W-:Y:S01]  /*7ba0*/  FFMA R29, R28, R0.reuse, R29 ;  /* 0x000000001c1d7223 */ /* 0x080fe2000000001d */
[----:B------:R-:W-:Y:S02]  /*7bb0*/  HADD2.F32 R30, -RZ, R10.H1_H1 ;  /* 0x3000000aff1e7230 */ /* 0x000fe40000004100 */
[-C--:B------:R-:W-:Y:S01]  /*7bc0*/  FFMA R14, R14, R0.reuse, R137 ;  /* 0x000000000e0e7223 */ /* 0x080fe20000000089 */
[--C-:B------:R-:W-:Y:S02]  /*7bd0*/  HADD2.F32 R32, -RZ, R11.reuse.H0_H0 ;  /* 0x2000000bff207230 */ /* 0x100fe40000004100 */
[----:B------:R-:W-:Y:S01]  /*7be0*/  FFMA R26, R26, R0, R147 ;  /* 0x000000001a1a7223 */ /* 0x000fe20000000093 */
[----:B------:R-:W-:-:S02]  /*7bf0*/  HADD2.F32 R34, -RZ, R11.H1_H1 ;  /* 0x3000000bff227230 */ /* 0x000fc40000004100 */
[-C--:B------:R-:W-:Y:S01]  /*7c00*/  FFMA R28, R30, R0.reuse, R149 ;  /* 0x000000001e1c7223 */ /* 0x080fe20000000095 */
[----:B------:R-:W-:Y:S01]  /*7c10*/  F2FP.F16.F32.PACK_AB R24, R24, R25 ;  /* 0x000000191818723e */ /* 0x000fe200000000ff */
[-C--:B------:R-:W-:Y:S01]  /*7c20*/  FFMA R31, R32, R0.reuse, R31 ;  /* 0x00000000201f7223 */ /* 0x080fe2000000001f */
[----:B------:R-:W-:Y:S01]  /*7c30*/  F2FP.F16.F32.PACK_AB R32, R14, R13 ;  /* 0x0000000d0e20723e */ /* 0x000fe200000000ff */
[----:B------:R-:W-:Y:S01]  /*7c40*/  FFMA R30, R34, R0, R151 ;  /* 0x00000000221e7223 */ /* 0x000fe20000000097 */
        /* <DEDUP_REMOVED lines=20> */
.L_x_100:
[----:B------:R-:W-:Y:S05]  /*7d90*/  BSYNC B0 ;  /* 0x0000000000007941 */ /* 0x000fea0003800000 */
.L_x_99:
[----:B------:R-:W-:Y:S06]  /*7da0*/  BAR.SYNC.DEFER_BLOCKING 0x1, 0x80 ;  /* 0x0042000000007b1d */ /* 0x000fec0000010000 */
[----:B------:R-:W-:Y:S05]  /*7db0*/  @!P0 BRA `(.L_x_101) ;  /* 0x0000000000048947 */ /* 0x000fea0003800000 */
[----:B------:R-:W-:Y:S01]  /*7dc0*/  BPT.TRAP 0x1 ;  /* 0x000000040000795c */ /* 0x000fe20000300000 */
.L_x_101:
[----:B------:R-:W-:Y:S01]  /*7dd0*/  SYNCS.ARRIVE.TRANS64.RED.A1T0 RZ, [UR9], RZ ;  /* 0x000000ffffff79a7 */ /* 0x000fe20008100409 */
[----:B------:R-:W-:Y:S05]  /*7de0*/  @!P0 BRA `(.L_x_102) ;  /* 0x0000000000048947 */ /* 0x000fea0003800000 */
[----:B------:R-:W-:Y:S01]  /*7df0*/  BPT.TRAP 0x1 ;  /* 0x000000040000795c */ /* 0x000fe20000300000 */
.L_x_102:
[----:B------:R-:W2:Y:S02]  /*7e00*/  SYNCS.PHASECHK.TRANS64.TRYWAIT P3, [UR50+0x344f8], R12 ;  /* 0x0344f80cff0075a7 */ /* 0x000ea40008060172 */
[----:B--2---:R-:W-:Y:S05]  /*7e10*/  @!P3 BRA `(.L_x_103) ;  /* 0x000000700010b947 */ /* 0x004fea0003800000 */
.L_x_287:
[----:B------:R-:W-:Y:S05]  /*7e20*/  @P1 WARPSYNC.ALL ;  /* 0x0000000000001948 */ /* 0x000fea0003800000 */
[----:B------:R-:W3:Y:S01]  /*7e30*/  @P1 LDSM.16.MT88.4 R4, [R17+0x33000] ;  /* 0x033000001104183b */ /* 0x000ee20000004200 */
[-C--:B------:R-:W-:Y:S01]  /*7e40*/  FMUL R72, R72, R3.reuse ;  /* 0x0000000348487220 */ /* 0x080fe20000400000 */
[-C--:B--2---:R-:W-:Y:S01]  /*7e50*/  FMUL R12, R73, R3.reuse ;  /* 0x00000003490c7220 */ /* 0x084fe20000400000 */
[-C--:B------:R-:W-:Y:S01]  /*7e60*/  FMUL R74, R74, R3.reuse ;  /* 0x000000034a4a7220 */ /* 0x080fe20000400000 */
[----:B------:R-:W2:Y:S01]  /*7e70*/  @P1 LDSM.16.MT88.4 R8, [R17+0x33800] ;  /* 0x033800001108183b */ /* 0x000ea20000004200 */
        /* <DEDUP_REMOVED lines=17> */
[----:B------:R-:W-:Y:S02]  /*7f90*/  HADD2.F32 R25, -RZ, R7.H0_H0 ;  /* 0x20000007ff197230 */ /* 0x000fe40000004100 */
[-C--:B------:R-:W-:Y:S01]  /*7fa0*/  FFMA R15, R15, R0.reuse, R74 ;  /* 0x000000000f0f7223 */ /* 0x080fe2000000004a */
[--C-:B------:R-:W-:Y:S02]  /*7fb0*/  HADD2.F32 R3, -RZ, R4.reuse.H0_H0 ;  /* 0x20000004ff037230 */ /* 0x100fe40000004100 */
[-C--:B------:R-:W-:Y:S01]  /*7fc0*/  FFMA R14, R5, R0.reuse, R14 ;  /* 0x00000000050e7223 */ /* 0x080fe2000000000e */
[----:B------:R-:W-:Y:S02]  /*7fd0*/  HADD2.F32 R13, -RZ, R4.H1_H1 ;  /* 0x30000004ff0d7230 */ /* 0x000fe40000004100 */
        /* <DEDUP_REMOVED lines=11> */
[--C-:B------:R-:W-:Y:S02]  /*8090*/  HADD2.F32 R27, -RZ, R8.reuse.H0_H0 ;  /* 0x20000008ff1b7230 */ /* 0x100fe40000004100 */
[-C--:B------:R-:W-:Y:S01]  /*80a0*/  FFMA R31, R31, R0.reuse, R82 ;  /* 0x000000001f1f7223 */ /* 0x080fe20000000052 */
[----:B------:R-:W-:Y:S02]  /*80b0*/  HADD2.F32 R29, -RZ, R8.H1_H1 ;  /* 0x30000008ff1d7230 */ /* 0x000fe40000004100 */
        /* <DEDUP_REMOVED lines=35> */
.L_x_105:
[----:B------:R-:W-:Y:S05]  /*82f0*/  BSYNC B0 ;  /* 0x0000000000007941 */ /* 0x000fea0003800000 */
.L_x_104:
[----:B------:R-:W-:Y:S06]  /*8300*/  BAR.SYNC.DEFER_BLOCKING 0x1, 0x80 ;  /* 0x0042000000007b1d */ /* 0x000fec0000010000 */
[----:B------:R-:W-:Y:S05]  /*8310*/  @!P0 BRA `(.L_x_106) ;  /* 0x0000000000048947 */ /* 0x000fea0003800000 */
[----:B------:R-:W-:Y:S01]  /*8320*/  BPT.TRAP 0x1 ;  /* 0x000000040000795c */ /* 0x000fe20000300000 */
.L_x_106:
[----:B------:R-:W-:Y:S01]  /*8330*/  UISETP.NE.AND UP0, UPT, UR53, 0x3, UPT ;  /* 0x000000033500788c */ /* 0x000fe2000bf05270 */
[----:B------:R-:W-:Y:S05]  /*8340*/  SYNCS.ARRIVE.TRANS64.RED.A1T0 RZ, [UR10], RZ ;  /* 0x000000ffffff79a7 */ /* 0x000fea000810040a */
[----:B------:R-:W-:-:S13]  /*8350*/  PLOP3.LUT P1, PT, PT, PT, UP0, 0x80, 0x0 ;  /* 0x000000000000781c */ /* 0x000fda0003f2f008 */
[----:B------:R-:W-:Y:S05]  /*8360*/  @!P1 BRA `(.L_x_107) ;  /* 0x0000000000049947 */ /* 0x000fea0003800000 */
[----:B------:R-:W-:Y:S01]  /*8370*/  BPT.TRAP 0x1 ;  /* 0x000000040000795c */ /* 0x000fe20000300000 */
.L_x_107:
[----:B------:R-:W-:Y:S02]  /*8380*/  R2UR UR4, R2 ;  /* 0x00000000020472ca */ /* 0x000fe400000e0000 */
[----:B------:R-:W-:Y:S02]  /*8390*/  SHF.L.U32 R0, R154, 0x1f, RZ ;  /* 0x0000001f9a007819 */ /* 0x000fe400000006ff */
[----:B------:R-:W-:-:S09]  /*83a0*/  LEA R19, R2, UR50, 0x4 ;  /* 0x0000003202137c11 */ /* 0x000fd2000f8e20ff */
[----:B------:R-:W-:-:S09]  /*83b0*/  ULEA UR4, UR4, UR50, 0x3 ;  /* 0x0000003204047291 */ /* 0x000fd2000f8e183f */
[----:B------:R-:W2:Y:S02]  /*83c0*/  SYNCS.PHASECHK.TRANS64.TRYWAIT P2, [UR4+0x34400], R0 ;  /* 0x03440000ff0075a7 */ /* 0x000ea40008040144 */
[----:B--2---:R-:W-:Y:S05]  /*83d0*/  @!P2 BRA `(.L_x_108) ;  /* 0x0000006800b8a947 */ /* 0x004fea0003800000 */
.L_x_288:
[----:B-1----:R-:W1:Y:S01]  /*83e0*/  LDS.128 R16, [R19+0x34550] ;  /* 0x0345500013107984 */ /* 0x002e620000000c00 */
[----:B------:R-:W-:Y:S01]  /*83f0*/  @!PT LDS RZ, [RZ] ;  /* 0x00000000fffff984 */ /* 0x000fe20000000800 */
[----:B------:R-:W-:Y:S01]  /*8400*/  @!PT LDS RZ, [RZ] ;  /* 0x00000000fffff984 */ /* 0x000fe20000000800 */
[----:B------:R-:W-:Y:S01]  /*8410*/  @!PT LDS RZ, [RZ] ;  /* 0x00000000fffff984 */ /* 0x000fe20000000800 */
[----:B------:R-:W-:Y:S01]  /*8420*/  @!PT LDS RZ, [RZ] ;  /* 0x00000000fffff984 */ /* 0x000fe20000000800 */
[----:B------:R3:W-:Y:S06]  /*8430*/  MEMBAR.ALL.CTA ;  /* 0x0000000000007992 */ /* 0x0007ec0000008000 */
[----:B---3--:R-:W3:Y:S01]  /*8440*/  FENCE.VIEW.ASYNC.S ;  /* 0x00000000000073c6 */ /* 0x008ee20000000000 */
[----:B------:R-:W-:Y:S05]  /*8450*/  @!P1 BRA `(.L_x_109) ;  /* 0x0000000000049947 */ /* 0x000fea0003800000 */
[----:B------:R-:W-:Y:S01]  /*8460*/  BPT.TRAP 0x1 ;  /* 0x000000040000795c */ /* 0x000fe20000300000 */
.L_x_109:
[----:B------:R-:W-:Y:S01]  /*8470*/  UIADD3 UR4, UR4, 0x34440, URZ ;  /* 0x0003444004047890 */ /* 0x000fe2000fffe03f */
[----:B-1----:R-:W-:Y:S01]  /*8480*/  ISETP.NE.AND P3, PT, R19, RZ, PT ;  /* 0x000000ff1300720c */ /* 0x002fe20003f65270 */
[----:B------:R-:W-:Y:S01]  /*8490*/  VIADD R2, R2, 0x1 ;  /* 0x0000000102027836 */ /* 0x000fe20000000000 */
[----:B------:R-:W-:Y:S01]  /*84a0*/  MOV R19, RZ ;  /* 0x000000ff00137202 */ /* 0x000fe20000000f00 */
[----:B------:R-:W-:-:S03]  /*84b0*/  UPRMT UR4, UR57, 0x654, UR4 ;  /* 0x0000065439047896 */ /* 0x000fc60008000004 */
[----:B------:R-:W-:-:S04]  /*84c0*/  ISETP.NE.AND P2, PT, R2, 0x8, PT ;  /* 0x000000080200780c */ /* 0x000fc80003f45270 */
[----:B--2---:R-:W-:Y:S02]  /*84d0*/  SEL R3, RZ, 0x1, P2 ;  /* 0x00000001ff037807 */ /* 0x004fe40001000000 */
[----:B---3--:R-:W-:Y:S01]  /*84e0*/  SYNCS.ARRIVE.TRANS64.RED.A1T0 RZ, [UR4], RZ ;  /* 0x000000ffffff79a7 */ /* 0x008fe20008100404 */
[----:B------:R-:W-:Y:S02]  /*84f0*/  SEL R2, R2, RZ, P2 ;  /* 0x000000ff02027207 */ /* 0x000fe40001000000 */
[----:B------:R-:W-:Y:S01]  /*8500*/  LOP3.LUT R154, R154, R3, RZ, 0x3c, !PT ;  /* 0x000000039a9a7212 */ /* 0x000fe200078e3cff */
[----:B------:R-:W-:Y:S06]  /*8510*/  @!P3 BRA `(.L_x_110) ;  /* 0x0000000000b4b947 */ /* 0x000fec0003800000 */
[----:B------:R-:W1:Y:S02]  /*8520*/  LDC.64 R4, c[0x0][0x290] ;  /* 0x0000a400ff047b82 */ /* 0x000e640000000a00 */
[----:B-1----:R-:W-:-:S06]  /*8530*/  IMAD.WIDE R4, R18, 0xc, R4 ;  /* 0x0000000c12047825 */ /* 0x002fcc00078e0204 */
[----:B------:R-:W2:Y:S02]  /*8540*/  LDG.E R4, desc[UR38][R4.64+0x8] ;  /* 0x0000082604047981 */ /* 0x000ea4000c1e1900 */
[----:B--2---:R-:W-:-:S13]  /*8550*/  R2UR UR4, R4 ;  /* 0x00000000040472ca */ /* 0x004fda00000e0000 */
[----:B------:R-:W-:-:S04]  /*8560*/  UIADD3 UR4, UR4, 0x3f, URZ ;  /* 0x0000003f04047890 */ /* 0x000fc8000fffe03f */
[----:B------:R-:W-:-:S04]  /*8570*/  USHF.R.S32.HI UR5, URZ, 0x1f, UR4 ;  /* 0x0000001f3f057899 */ /* 0x000fc80008011404 */
[----:B------:R-:W-:-:S04]  /*8580*/  ULEA.HI UR5, UR5, UR4, URZ, 0x6 ;  /* 0x0000000405057291 */ /* 0x000fc8000f8f303f */
[----:B------:R-:W-:-:S04]  /*8590*/  USHF.R.S32.HI UR5, URZ, 0x6, UR5 ;  /* 0x000000063f057899 */ /* 0x000fc80008011405 */
[----:B------:R-:W-:Y:S02]  /*85a0*/  UIADD3 UR40, UR40, UR5, URZ ;  /* 0x0000000528287290 */ /* 0x000fe4000fffe03f */
[----:B------:R-:W-:Y:S02]  /*85b0*/  UISETP.GE.U32.AND UP1, UPT, UR5, 0x6, UPT ;  /* 0x000000060500788c */ /* 0x000fe4000bf26070 */
[----:B------:R-:W-:-:S04]  /*85c0*/  UISETP.GT.U32.AND UP0, UPT, UR40, 0x5, UPT ;  /* 0x000000052800788c */ /* 0x000fc8000bf04070 */
[----:B------:R-:W-:-:S04]  /*85d0*/  UISETP.LT.U32.AND UP0, UPT, UR5, 0x6, UP0 ;  /* 0x000000060500788c */ /* 0x000fc80008701070 */
[----:B------:R-:W-:Y:S02]  /*85e0*/  USEL UR6, URZ, 0x1, !UP0 ;  /* 0x000000013f067887 */ /* 0x000fe4000c000000 */
[----:B------:R-:W-:Y:S02]  /*85f0*/  @UP1 UIMAD.WIDE.U32 UR4, UR40, -0x55555555, URZ ;  /* 0xaaaaaaab280418a5 */ /* 0x000fe4000f8e003f */
[----:B------:R-:W-:Y:S02]  /*8600*/  ULOP3.LUT UR41, UR41, UR6, URZ, 0x3c, !UPT ;  /* 0x0000000629297292 */ /* 0x000fe4000f8e3c3f */
[----:B------:R-:W-:-:S04]  /*8610*/  @UP1 USHF.R.U32.HI UR4, URZ, 0x2, UR5 ;  /* 0x000000023f041899 */ /* 0x000fc80008011605 */
[----:B------:R-:W-:Y:S01]  /*8620*/  @UP1 ULOP3.LUT UR41, UR41, 0x1, UR4, 0x78, !UPT ;  /* 0x0000000129291892 */ /* 0x000fe2000f8e7804 */
[----:B------:R-:W-:Y:S11]  /*8630*/  @!P1 BRA `(.L_x_111) ;  /* 0x0000000000049947 */ /* 0x000ff60003800000 */
[----:B------:R-:W-:Y:S01]  /*8640*/  BPT.TRAP 0x1 ;  /* 0x000000040000795c */ /* 0x000fe20000300000 */
.L_x_111:
[----:B------:R-:W-:Y:S02]  /*8650*/  R2UR UR4, R2 ;  /* 0x00000000020472ca */ /* 0x000fe400000e0000 */
[----:B------:R-:W-:Y:S02]  /*8660*/  SHF.L.U32 R3, R154, 0x1f, RZ ;  /* 0x0000001f9a037819 */ /* 0x000fe400000006ff */
[----:B------:R-:W-:-:S09]  /*8670*/  LEA R0, R2, UR50, 0x4 ;  /* 0x0000003202007c11 */ /* 0x000fd2000f8e20ff */
[----:B------:R-:W-:-:S09]  /*8680*/  ULEA UR4, UR4, UR50, 0x3 ;  /* 0x0000003204047291 */ /* 0x000fd2000f8e183f */
[----:B------:R-:W1:Y:S02]  /*8690*/  SYNCS.PHASECHK.TRANS64.TRYWAIT P2, [UR4+0x34400], R3 ;  /* 0x03440003ff0075a7 */ /* 0x000e640008040144 */
[----:B-1----:R-:W-:Y:S05]  /*86a0*/  @!P2 BRA `(.L_x_112) ;  /* 0x00000068001ca947 */ /* 0x002fea0003800000 */
.L_x_289:
[----:B------:R2:W3:Y:S01]  /*86b0*/  LDS.128 R16, [R0+0x34550] ;  /* 0x0345500000107984 */ /* 0x0004e20000000c00 */
[----:B------:R-:W-:Y:S01]  /*86c0*/  @!PT LDS RZ, [RZ] ;  /* 0x00000000fffff984 */ /* 0x000fe20000000800 */
[----:B------:R-:W-:Y:S01]  /*86d0*/  @!PT LDS RZ, [RZ] ;  /* 0x00000000fffff984 */ /* 0x000fe20000000800 */
[----:B------:R-:W-:Y:S01]  /*86e0*/  @!PT LDS RZ, [RZ] ;  /* 0x00000000fffff984 */ /* 0x000fe20000000800 */
[----:B------:R-:W-:Y:S01]  /*86f0*/  @!PT LDS RZ, [RZ] ;  /* 0x00000000fffff984 */ /* 0x000fe20000000800 */
[----:B------:R4:W-:Y:S06]  /*8700*/  MEMBAR.ALL.CTA ;  /* 0x0000000000007992 */ /* 0x0009ec0000008000 */
[----:B----4-:R-:W4:Y:S01]  /*8710*/  FENCE.VIEW.ASYNC.S ;  /* 0x00000000000073c6 */ /* 0x010f220000000000 */
[----:B--2---:R-:W-:Y:S05]  /*8720*/  @!P1 BRA `(.L_x_113) ;  /* 0x0000000000049947 */ /* 0x004fea0003800000 */
[----:B------:R-:W-:Y:S01]  /*8730*/  BPT.TRAP 0x1 ;  /* 0x000000040000795c */ /* 0x000fe20000300000 */
.L_x_113:
[----:B------:R-:W-:Y:S01]  /*8740*/  UIADD3 UR4, UR4, 0x34440, URZ ;  /* 0x0003444004047890 */ /* 0x000fe2000fffe03f */
[----:B------:R-:W-:-:S03]  /*8750*/  VIADD R2, R2, 0x1 ;  /* 0x0000000102027836 */ /* 0x000fc60000000000 */
[----:B------:R-:W-:Y:S02]  /*8760*/  UPRMT UR4, UR57, 0x654, UR4 ;  /* 0x0000065439047896 */ /* 0x000fe40008000004 */
[----:B------:R-:W-:-:S04]  /*8770*/  ISETP.NE.AND P1, PT, R2, 0x8, PT ;  /* 0x000000080200780c */ /* 0x000fc80003f25270 */
[----:B-1----:R-:W-:Y:S02]  /*8780*/  SEL R3, RZ, 0x1, P1 ;  /* 0x00000001ff037807 */ /* 0x002fe40000800000 */
[----:B------:R-:W-:Y:S01]  /*8790*/  SEL R2, R2, RZ, P1 ;  /* 0x000000ff02027207 */ /* 0x000fe20000800000 */
[----:B----4-:R-:W-:Y:S01]  /*87a0*/  SYNCS.ARRIVE.TRANS64.RED.A1T0 RZ, [UR4], RZ ;  /* 0x000000ffffff79a7 */ /* 0x010fe20008100404 */
[----:B------:R-:W-:Y:S01]  /*87b0*/  UIMAD.WIDE.U32 UR4, UR40, -0x55555555, URZ ;  /* 0xaaaaaaab280478a5 */ /* 0x000fe2000f8e003f */
[----:B------:R-:W-:-:S03]  /*87c0*/  LOP3.LUT R154, R154, R3, RZ, 0x3c, !PT ;  /* 0x000000039a9a7212 */ /* 0x000fc600078e3cff */
[----:B------:R-:W-:-:S04]  /*87d0*/  USHF.R.U32.HI UR4, URZ, 0x2, UR5 ;  /* 0x000000023f047899 */ /* 0x000fc80008011605 */
[----:B------:R-:W-:-:S12]  /*87e0*/  UIMAD UR40, UR4, -0x6, UR40 ;  /* 0xfffffffa042878a4 */ /* 0x000fd8000f8e0228 */
.L_x_110:
[----:B---3--:R-:W-:Y:S02]  /*87f0*/  ISETP.NE.AND P1, PT, R19, RZ, PT ;  /* 0x000000ff1300720c */ /* 0x008fe40003f25270 */
[CC--:B------:R-:W-:Y:S02]  /*8800*/  ISETP.NE.AND P2, PT, R155.reuse, R18.reuse, PT ;  /* 0x000000129b00720c */ /* 0x0c0fe40003f45270 */
[----:B------:R-:W-:-:S13]  /*8810*/  ISETP.EQ.OR P3, PT, R155, R18, !P1 ;  /* 0x000000129b00720c */ /* 0x000fda0004f62670 */
[----:B------:R-:W-:Y:S05]  /*8820*/  @P3 BRA `(.L_x_114) ;  /* 0x0000000000fc3947 */ /* 0x000fea0003800000 */
[----:B------:R-:W-:-:S13]  /*8830*/  ISETP.NE.AND P3, PT, RZ, UR43, PT ;  /* 0x0000002bff007c0c */ /* 0x000fda000bf65270 */
[----:B------:R-:W-:Y:S05]  /*8840*/  @P3 BRA `(.L_x_114) ;  /* 0x0000000000f43947 */ /* 0x000fea0003800000 */
[----:B------:R-:W1:Y:S01]  /*8850*/  S2R R0, SR_LANEID ;  /* 0x0000000000007919 */ /* 0x000e620000000000 */
[----:B------:R-:W-:Y:S01]  /*8860*/  ELECT P3, URZ, PT ;  /* 0x00000000003f782f */ /* 0x000fe20003860000 */
[----:B------:R-:W-:Y:S01]  /*8870*/  BSSY B0, `(.L_x_115) ;  /* 0x000002f000007945 */ /* 0x000fe20003800000 */
[----:B-1----:R-:W-:-:S11]  /*8880*/  IMAD.SHL.U32 R20, R0, 0x4, RZ ;  /* 0x0000000400147824 */ /* 0x002fd600078e00ff */
[----:B------:R-:W-:Y:S05]  /*8890*/  @!P3 BRA `(.L_x_116) ;  /* 0x0000000000b0b947 */ /* 0x000fea0003800000 */
[C---:B------:R-:W-:Y:S01]  /*88a0*/  IMAD.SHL.U32 R0, R18.reuse, 0x8, RZ ;  /* 0x0000000812007824 */ /* 0x040fe200078e00ff */
[----:B------:R-:W-:Y:S01]  /*88b0*/  SHF.R.S32.HI R3, RZ, 0x1f, R18 ;  /* 0x0000001fff037819 */ /* 0x000fe20000011412 */
[----:B------:R-:W-:Y:S01]  /*88c0*/  ULDC.64 UR4, c[0x0][0x820] ;  /* 0x0002080000047ab9 */ /* 0x000fe20000000a00 */
[----:B------:R-:W1:Y:S02]  /*88d0*/  LDC.64 R4, c[0x0][0x290] ;  /* 0x0000a400ff047b82 */ /* 0x000e640000000a00 */
[----:B------:R-:W-:Y:S02]  /*88e0*/  SHF.L.U64.HI R3, R18, 0x3, R3 ;  /* 0x0000000312037819 */ /* 0x000fe40000010203 */
[----:B------:R-:W-:-:S04]  /*88f0*/  IADD3 R6, P3, R0, UR4, RZ ;  /* 0x0000000400067c10 */ /* 0x000fc8000ff7e0ff */
[----:B------:R-:W-:Y:S01]  /*8900*/  IADD3.X R7, R3, UR5, RZ, P3, !PT ;  /* 0x0000000503077c10 */ /* 0x000fe20009ffe4ff */
[----:B------:R-:W-:-:S05]  /*8910*/  ULDC.64 UR4, c[0x0][0x818] ;  /* 0x0002060000047ab9 */ /* 0x000fca0000000a00 */
[----:B------:R-:W2:Y:S01]  /*8920*/  LDG.E.64 R6, desc[UR38][R6.64] ;  /* 0x0000002606067981 */ /* 0x000ea2000c1e1b00 */
[----:B-1----:R-:W-:Y:S01]  /*8930*/  IMAD.WIDE R8, R18, 0xc, R4 ;  /* 0x0000000c12087825 */ /* 0x002fe200078e0204 */
[----:B------:R-:W-:Y:S02]  /*8940*/  IADD3 R4, P3, R0, UR4, RZ ;  /* 0x0000000400047c10 */ /* 0x000fe4000ff7e0ff */
[----:B------:R-:W1:Y:S02]  /*8950*/  LDS R0, [UR52+0x1c] ;  /* 0x00001c34ff007984 */ /* 0x000e640008000800 */
[----:B------:R-:W-:Y:S02]  /*8960*/  IADD3.X R5, R3, UR5, RZ, P3, !PT ;  /* 0x0000000503057c10 */ /* 0x000fe40009ffe4ff */
[----:B------:R-:W3:Y:S04]  /*8970*/  LDG.E R14, desc[UR38][R8.64] ;  /* 0x00000026080e7981 */ /* 0x000ee8000c1e1900 */
[----:B------:R3:W4:Y:S04]  /*8980*/  LDG.E R15, desc[UR38][R8.64+0x4] ;  /* 0x00000426080f7981 */ /* 0x000728000c1e1900 */
[----:B------:R-:W5:Y:S01]  /*8990*/  LDG.E.64 R4, desc[UR38][R4.64] ;  /* 0x0000002604047981 */ /* 0x000f62000c1e1b00 */
[----:B------:R-:W-:Y:S01]  /*89a0*/  IMAD.U32 R12, RZ, RZ, UR52 ;  /* 0x00000034ff0c7e24 */ /* 0x000fe2000f8e00ff */
[----:B------:R-:W-:-:S02]  /*89b0*/  CS2R R10, SRZ ;  /* 0x00000000000a7805 */ /* 0x000fc4000001ff00 */
[----:B------:R-:W-:Y:S02]  /*89c0*/  STS [UR52+0x30], RZ ;  /* 0x000030ffff007988 */ /* 0x000fe40008000834 */
[----:B------:R-:W-:-:S05]  /*89d0*/  SHF.R.U64 R12, R12, 0x4, RZ ;  /* 0x000000040c0c7819 */ /* 0x000fca00000012ff */
[----:B------:R-:W-:Y:S04]  /*89e0*/  STS [UR52+0x10], R12 ;  /* 0x0000100cff007988 */ /* 0x000fe80008000834 */
[----:B------:R-:W-:Y:S01]  /*89f0*/  STS [UR52+0x14], R12 ;  /* 0x0000140cff007988 */ /* 0x000fe20008000834 */
[C---:B--2---:R-:W-:Y:S01]  /*8a00*/  SHF.L.U64.HI R3, R6.reuse, 0x1, R7 ;  /* 0x0000000106037819 */ /* 0x044fe20000010207 */
[----:B------:R-:W-:-:S03]  /*8a10*/  IMAD.SHL.U32 R6, R6, 0x2, RZ ;  /* 0x0000000206067824 */ /* 0x000fc600078e00ff */
[----:B------:R-:W-:-:S04]  /*8a20*/  LOP3.LUT R7, R3, 0x1fffffff, RZ, 0xc0, !PT ;  /* 0x1fffffff03077812 */ /* 0x000fc800078ec0ff */
[----:B------:R-:W-:-:S04]  /*8a30*/  SHF.R.U32.HI R3, RZ, 0x4, R7 ;  /* 0x00000004ff037819 */ /* 0x000fc80000011607 */
[----:B-1----:R-:W-:-:S05]  /*8a40*/  LOP3.LUT R0, R0, 0xf, R3, 0xb8, !PT ;  /* 0x0000000f00007812 */ /* 0x002fca00078eb803 */
[----:B------:R1:W-:Y:S01]  /*8a50*/  STS [UR52+0x1c], R0 ;  /* 0x00001c00ff007988 */ /* 0x0003e20008000834 */
[----:B---3--:R-:W-:-:S03]  /*8a60*/  VIADD R8, R14, 0xffffffff ;  /* 0xffffffff0e087836 */ /* 0x008fc60000000000 */
[----:B------:R-:W2:Y:S01]  /*8a70*/  LDS R3, [UR52+0x1c] ;  /* 0x00001c34ff037984 */ /* 0x000ea20008000800 */
[----:B----4-:R-:W-:Y:S01]  /*8a80*/  VIADD R9, R15, 0xffffffff ;  /* 0xffffffff0f097836 */ /* 0x010fe20000000000 */
[----:B-1----:R-:W-:Y:S02]  /*8a90*/  LOP3.LUT R0, R6, 0xfffffffe, RZ, 0xc0, !PT ;  /* 0xfffffffe06007812 */ /* 0x002fe400078ec0ff */
[----:B-----5:R-:W-:Y:S04]  /*8aa0*/  STS.64 [UR52], R4 ;  /* 0x00000004ff007988 */ /* 0x020fe80008000a34 */
[----:B------:R-:W-:Y:S01]  /*8ab0*/  STS.128 [UR52+0x20], R8 ;  /* 0x00002008ff007988 */ /* 0x000fe20008000c34 */
[----:B--2---:R-:W-:-:S05]  /*8ac0*/  LOP3.LUT R3, R3, 0xf0, RZ, 0xb8, !PT ;  /* 0x000000f003037812 */ /* 0x004fca00078eb8ff */
[----:B------:R1:W-:Y:S04]  /*8ad0*/  STS [UR52+0x1c], R3 ;  /* 0x00001c03ff007988 */ /* 0x0003e80008000834 */
[----:B------:R-:W2:Y:S01]  /*8ae0*/  LDS R13, [UR52+0x1c] ;  /* 0x00001c34ff0d7984 */ /* 0x000ea20008000800 */
[----:B-1----:R-:W-:-:S05]  /*8af0*/  SHF.R.U64 R3, R0, 0x4, R7 ;  /* 0x0000000400037819 */ /* 0x002fca0000001207 */
[----:B------:R-:W-:Y:S01]  /*8b00*/  STS [UR52+0xc], R3 ;  /* 0x00000c03ff007988 */ /* 0x000fe20008000834 */
[----:B--2---:R-:W-:-:S05]  /*8b10*/  LOP3.LUT R13, R13, 0xf00, RZ, 0xb8, !PT ;  /* 0x00000f000d0d7812 */ /* 0x004fca00078eb8ff */
[----:B------:R-:W-:Y:S04]  /*8b20*/  STS.64 [UR52+0x18], R12 ;  /* 0x0000180cff007988 */ /* 0x000fe80008000a34 */
[----:B------:R-:W1:Y:S02]  /*8b30*/  LDS R19, [UR52+0x1c] ;  /* 0x00001c34ff137984 */ /* 0x000e640008000800 */
[----:B-1----:R-:W-:-:S05]  /*8b40*/  LOP3.LUT R0, R19, 0xf000, RZ, 0xb8, !PT ;  /* 0x0000f00013007812 */ /* 0x002fca00078eb8ff */
[----:B------:R1:W-:Y:S02]  /*8b50*/  STS [UR52+0x1c], R0 ;  /* 0x00001c00ff007988 */ /* 0x0003e40008000834 */
.L_x_116:
[----:B------:R-:W-:Y:S05]  /*8b60*/  BSYNC B0 ;  /* 0x0000000000007941 */ /* 0x000fea0003800000 */
.L_x_115:
[----:B------:R-:W-:Y:S01]  /*8b70*/  NOP ;  /* 0x0000000000007918 */ /* 0x000fe20000000000 */
[----:B------:R2:W3:Y:S01]  /*8b80*/  LDS R3, [R20+UR52] ;  /* 0x0000003414037984 */ /* 0x0004e20008000800 */
[----:B------:R-:W-:Y:S02]  /*8b90*/  ELECT P3, URZ, PT ;  /* 0x00000000003f782f */ /* 0x000fe40003860000 */
[----:B------:R-:W-:Y:S01]  /*8ba0*/  IADD3 R4, P4, R20, UR36, RZ ;  /* 0x0000002414047c10 */ /* 0x000fe2000ff9e0ff */
[----:B------:R-:W-:Y:S04]  /*8bb0*/  BSSY B0, `(.L_x_117) ;  /* 0x0000005000007945 */ /* 0x000fe80003800000 */
[----:B------:R-:W-:-:S06]  /*8bc0*/  IMAD.X R5, RZ, RZ, UR37, P4 ;  /* 0x00000025ff057e24 */ /* 0x000fcc000a0e06ff */
[----:B--2---:R-:W-:Y:S05]  /*8bd0*/  @!P3 BRA `(.L_x_118) ;  /* 0x000000000008b947 */ /* 0x004fea0003800000 */
[----:B------:R0:W-:Y:S01]  /*8be0*/  UTMACMDFLUSH ;  /* 0x00000000000079b7 */ /* 0x0001e20000000000 */
[----:B------:R-:W-:-:S04]  /*8bf0*/  DEPBAR.LE SB0, 0x0 ;  /* 0x000080000000791a */ /* 0x000fc80000000000 */
.L_x_118:
[----:B------:R-:W-:Y:S05]  /*8c00*/  BSYNC B0 ;  /* 0x0000000000007941 */ /* 0x000fea0003800000 */
.L_x_117:
[----:B---3--:R2:W5:Y:S02]  /*8c10*/  ATOMG.E.EXCH.STRONG.GPU PT, RZ, [R4], R3 ;  /* 0x0000000304ff73a8 */ /* 0x00856400041ee100 */
.L_x_114:
[----:B------:R-:W-:-:S04]  /*8c20*/  DEPBAR.LE SB0, 0x0 ;  /* 0x000080000000791a */ /* 0x000fc80000000000 */
[----:B------:R-:W-:Y:S05]  /*8c30*/  @!P0 BRA `(.L_x_119) ;  /* 0x0000000000048947 */ /* 0x000fea0003800000 */
[----:B------:R-:W-:Y:S01]  /*8c40*/  BPT.TRAP 0x1 ;  /* 0x000000040000795c */ /* 0x000fe20000300000 */
.L_x_119:
[----:B-1----:R-:W-:Y:S01]  /*8c50*/  IMAD.U32 R0, RZ, RZ, UR54 ;  /* 0x00000036ff007e24 */ /* 0x002fe2000f8e00ff */
[----:B-----5:R-:W-:Y:S01]  /*8c60*/  SYNCS.ARRIVE.TRANS64.RED.A1T0 RZ, [UR7], RZ ;  /* 0x000000ffffff79a7 */ /* 0x020fe20008100407 */
[----:B------:R-:W-:Y:S02]  /*8c70*/  LOP3.LUT R156, R156, 0x1, RZ, 0x3c, !PT ;  /* 0x000000019c9c7812 */ /* 0x000fe400078e3cff */
[----:B------:R1:W-:Y:S02]  /*8c80*/  SYNCS.ARRIVE.TRANS64.A1T0 RZ, [R0+UR51], RZ ;  /* 0x000000ff00ff79a7 */ /* 0x0003e40008100033 */
[----:B-1----:R-:W-:Y:S01]  /*8c90*/  SEL R0, RZ, 0x1, !P2 ;  /* 0x00000001ff007807 */ /* 0x002fe20005000000 */
[----:B------:R-:W-:Y:S06]  /*8ca0*/  @P1 BRA `(.L_x_120) ;  /* 0xffffffb000741947 */ /* 0x000fec000383ffff */
[----:B------:R-:W-:Y:S05]  /*8cb0*/  EXIT ;  /* 0x000000000000794d */ /* 0x000fea0003800000 */
.L_x_27:
[----:B------:R-:W-:-:S08]  /*8cc0*/  NOP ;  /* 0x0000000000007918 */ /* 0x000fd00000000000 */
[----:B-----5:R-:W1:-:S00]  /*8cd0*/  USETMAXREG.DEALLOC.CTAPOOL 0x28 ;  /* 0x00000028000079c8 */ /* 0x020e4000080e0500 */
[----:B------:R-:W-:-:S06]  /*8ce0*/  UISETP.NE.AND UP1, UPT, UR43, 0x3, UPT ;  /* 0x000000032b00788c */ /* 0x000fcc000bf25270 */
[----:B------:R-:W-:-:S13]  /*8cf0*/  PLOP3.LUT P1, PT, PT, PT, UP1, 0x80, 0x0 ;  /* 0x000000000000781c */ /* 0x000fda0003f2f018 */
[----:B-1----:R-:W-:Y:S05]  /*8d00*/  @!P1 BRA `(.L_x_121) ;  /* 0x0000003800489947 */ /* 0x002fea0003800000 */
[----:B------:R-:W-:-:S13]  /*8d10*/  ISETP.NE.AND P0, PT, RZ, UR43, PT ;  /* 0x0000002bff007c0c */ /* 0x000fda000bf05270 */
[----:B------:R-:W-:Y:S05]  /*8d20*/  @!P0 BRA `(.L_x_122) ;  /* 0x0000001c00088947 */ /* 0x000fea0003800000 */
[----:B------:R-:W-:-:S06]  /*8d30*/  UISETP.NE.AND UP0, UPT, UR43, 0x2, UPT ;  /* 0x000000022b00788c */ /* 0x000fcc000bf05270 */
[----:B------:R-:W-:-:S13]  /*8d40*/  PLOP3.LUT P0, PT, PT, PT, UP0, 0x80, 0x0 ;  /* 0x000000000000781c */ /* 0x000fda0003f0f008 */
[----:B---3--:R-:W-:Y:S05]  /*8d50*/  @P0 EXIT ;  /* 0x000000000000094d */ /* 0x008fea0003800000 */
[----:B------:R-:W1:Y:S01]  /*8d60*/  S2UR UR4, SR_CTAID.Y ;  /* 0x00000000000479c3 */ /* 0x000e620000002600 */
[----:B------:R-:W-:Y:S01]  /*8d70*/  ELECT P0, URZ, PT ;  /* 0x00000000003f782f */ /* 0x000fe20003800000 */
[----:B------:R-:W-:Y:S01]  /*8d80*/  BSSY B0, `(.L_x_123) ;  /* 0x000001d000007945 */ /* 0x000fe20003800000 */
[----:B-1----:R-:W-:-:S11]  /*8d90*/  UIMAD UR4, UR4, UR60, UR42 ;  /* 0x0000003c040472a4 */ /* 0x002fd6000f8e022a */
[----:B------:R-:W-:Y:S05]  /*8da0*/  @!P0 BRA `(.L_x_124) ;  /* 0x0000000000688947 */ /* 0x000fea0003800000 */
[----:B------:R-:W1:Y:S01]  /*8db0*/  LDC.64 R4, c[0x0][0x600] ;  /* 0x00018000ff047b82 */ /* 0x000e620000000a00 */
[----:B------:R-:W-:Y:S02]  /*8dc0*/  UMOV UR5, 0x400 ;  /* 0x0000040000057882 */ /* 0x000fe40000000000 */
[----:B------:R-:W-:-:S05]  /*8dd0*/  ULEA UR5, UR58, UR5, 0x18 ;  /* 0x000000053a057291 */ /* 0x000fca000f8ec03f */
[----:B------:R-:W1:Y:S08]  /*8de0*/  LDC.64 R6, c[0x0][0x608] ;  /* 0x00018200ff067b82 */ /* 0x000e700000000a00 */
[----:B------:R-:W2:Y:S08]  /*8df0*/  LDC.64 R32, c[0x0][0x610] ;  /* 0x00018400ff207b82 */ /* 0x000eb00000000a00 */
[----:B------:R-:W2:Y:S01]  /*8e00*/  LDC.64 R34, c[0x0][0x618] ;  /* 0x00018600ff227b82 */ /* 0x000ea20000000a00 */
[----:B-1----:R1:W-:Y:S07]  /*8e10*/  STS.128 [UR5+0x34700], R4 ;  /* 0x03470004ff007988 */ /* 0x0023ee0008000c05 */
[----:B------:R-:W3:Y:S08]  /*8e20*/  LDC.64 R28, c[0x0][0x620] ;  /* 0x00018800ff1c7b82 */ /* 0x000ef00000000a00 */
[----:B------:R-:W3:Y:S01]  /*8e30*/  LDC.64 R30, c[0x0][0x628] ;  /* 0x00018a00ff1e7b82 */ /* 0x000ee20000000a00 */
[----:B--2---:R2:W-:Y:S07]  /*8e40*/  STS.128 [UR5+0x34710], R32 ;  /* 0x03471020ff007988 */ /* 0x0045ee0008000c05 */
[----:B------:R-:W4:Y:S08]  /*8e50*/  LDC.64 R24, c[0x0][0x630] ;  /* 0x00018c00ff187b82 */ /* 0x000f300000000a00 */
[----:B------:R-:W4:Y:S08]  /*8e60*/  LDC.64 R26, c[0x0][0x638] ;  /* 0x00018e00ff1a7b82 */ /* 0x000f300000000a00 */
[----:B------:R-:W5:Y:S01]  /*8e70*/  LDC.64 R20, c[0x0][0x640] ;  /* 0x00019000ff147b82 */ /* 0x000f620000000a00 */
[----:B---3--:R2:W-:Y:S07]  /*8e80*/  STS.128 [UR5+0x34720], R28 ;  /* 0x0347201cff007988 */ /* 0x0085ee0008000c05 */
[----:B------:R-:W5:Y:S08]  /*8e90*/  LDC.64 R22, c[0x0][0x648] ;  /* 0x00019200ff167b82 */ /* 0x000f700000000a00 */
[----:B------:R-:W3:Y:S01]  /*8ea0*/  LDC.64 R12, c[0x0][0x650] ;  /* 0x00019400ff0c7b82 */ /* 0x000ee20000000a00 */
[----:B----4-:R2:W-:Y:S07]  /*8eb0*/  STS.128 [UR5+0x34730], R24 ;  /* 0x03473018ff007988 */ /* 0x0105ee0008000c05 */
[----:B------:R-:W3:Y:S08]  /*8ec0*/  LDC.64 R14, c[0x0][0x658] ;  /* 0x00019600ff0e7b82 */ /* 0x000ef00000000a00 */
[----:B------:R-:W4:Y:S01]  /*8ed0*/  LDC.64 R8, c[0x0][0x660] ;  /* 0x00019800ff087b82 */ /* 0x000f220000000a00 */
[----:B-----5:R2:W-:Y:S07]  /*8ee0*/  STS.128 [UR5+0x34740], R20 ;  /* 0x03474014ff007988 */ /* 0x0205ee0008000c05 */
[----:B------:R-:W4:Y:S08]  /*8ef0*/  LDC.64 R10, c[0x0][0x668] ;  /* 0x00019a00ff0a7b82 */ /* 0x000f300000000a00 */
[----:B-1----:R-:W1:Y:S01]  /*8f00*/  LDC.64 R4, c[0x0][0x670] ;  /* 0x00019c00ff047b82 */ /* 0x002e620000000a00 */
[----:B---3--:R2:W-:Y:S07]  /*8f10*/  STS.128 [UR5+0x34750], R12 ;  /* 0x0347500cff007988 */ /* 0x0085ee0008000c05 */
[----:B------:R-:W1:Y:S01]  /*8f20*/  LDC.64 R6, c[0x0][0x678] ;  /* 0x00019e00ff067b82 */ /* 0x000e620000000a00 */
[----:B----4-:R2:W-:Y:S04]  /*8f30*/  STS.128 [UR5+0x34760], R8 ;  /* 0x03476008ff007988 */ /* 0x0105e80008000c05 */
[----:B-1----:R2:W-:Y:S02]  /*8f40*/  STS.128 [UR5+0x34770], R4 ;  /* 0x03477004ff007988 */ /* 0x0025e40008000c05 */
.L_x_124:
[----:B------:R-:W-:Y:S05]  /*8f50*/  BSYNC B0 ;  /* 0x0000000000007941 */ /* 0x000fea0003800000 */
.L_x_123:
[----:B------:R-:W-:Y:S01]  /*8f60*/  ELECT P0, URZ, PT ;  /* 0x00000000003f782f */ /* 0x000fe20003800000 */
[----:B------:R-:W-:Y:S01]  /*8f70*/  NOP ;  /* 0x0000000000007918 */ /* 0x000fe20000000000 */
[----:B------:R-:W-:Y:S01]  /*8f80*/  ULDC UR6, c[0x0][0x884] ;  /* 0x0002210000067ab9 */ /* 0x000fe20000000800 */
[----:B------:R-:W-:Y:S01]  /*8f90*/  BSSY B0, `(.L_x_125) ;  /* 0x0000035000007945 */ /* 0x000fe20003800000 */
[----:B------:R-:W-:-:S03]  /*8fa0*/  ULEA UR6, UR6, UR4, 0x1 ;  /* 0x0000000406067291 */ /* 0x000fc6000f8e083f */
[----:B------:R-:W-:Y:S02]  /*8fb0*/  ULDC.64 UR4, c[0x0][0x800] ;  /* 0x0002000000047ab9 */ /* 0x000fe40000000a00 */
[----:B------:R-:W-:-:S04]  /*8fc0*/  UIMAD.WIDE UR4, UR6, 0x80, UR4 ;  /* 0x00000080060478a5 */ /* 0x000fc8000f8e0204 */
[----:B------:R-:W-:Y:S08]  /*8fd0*/  @!P0 BRA `(.L_x_126) ;  /* 0x0000000000c08947 */ /* 0x000ff00003800000 */
[----:B------:R-:W-:Y:S01]  /*8fe0*/  ULDC.64 UR6, c[0x0][0x808] ;  /* 0x0002020000067ab9 */ /* 0x000fe20000000a00 */
[----:B------:R-:W-:Y:S01]  /*8ff0*/  ULDC.64 UR8, c[0x0][0x810] ;  /* 0x0002040000087ab9 */ /* 0x000fe20000000a00 */
[----:B------:R-:W-:Y:S02]  /*9000*/  ISETP.NE.U32.AND P0, PT, RZ, UR6, PT ;  /* 0x00000006ff007c0c */ /* 0x000fe4000bf05070 */
[----:B------:R-:W-:Y:S02]  /*9010*/  ISETP.NE.U32.AND P1, PT, RZ, UR8, PT ;  /* 0x00000008ff007c0c */ /* 0x000fe4000bf25070 */
[----:B------:R-:W-:Y:S02]  /*9020*/  ISETP.NE.AND.EX P0, PT, RZ, UR7, PT, P0 ;  /* 0x00000007ff007c0c */ /* 0x000fe4000bf05300 */
[----:B------:R-:W-:-:S11]  /*9030*/  ISETP.NE.AND.EX P1, PT, RZ, UR9, PT, P1 ;  /* 0x00000009ff007c0c */ /* 0x000fd6000bf25310 */
[----:B------:R-:W-:Y:S05]  /*9040*/  @!P0 BRA `(.L_x_127) ;  /* 0x0000000000188947 */ /* 0x000fea0003800000 */
[----:B--2---:R-:W1:Y:S02]  /*9050*/  LDC.64 R4, c[0x0][0x808] ;  /* 0x00020200ff047b82 */ /* 0x004e640000000a00 */
[----:B-1----:R-:W-:-:S06]  /*9060*/  IMAD.WIDE R4, R18, 0x8, R4 ;  /* 0x0000000812047825 */ /* 0x002fcc00078e0204 */
[----:B------:R-:W2:Y:S01]  /*9070*/  LDG.E.64 R4, desc[UR38][R4.64] ;  /* 0x0000002604047981 */ /* 0x000ea2000c1e1b00 */
[----:B------:R-:W-:Y:S02]  /*9080*/  UMOV UR6, 0x400 ;  /* 0x0000040000067882 */ /* 0x000fe40000000000 */
[----:B------:R-:W-:-:S09]  /*9090*/  ULEA UR6, UR58, UR6, 0x18 ;  /* 0x000000063a067291 */ /* 0x000fd2000f8ec03f */
[----:B--2---:R1:W-:Y:S03]  /*90a0*/  STS.64 [UR6+0x34700], R4 ;  /* 0x03470004ff007988 */ /* 0x0043e60008000a06 */
.L_x_127:
[----:B------:R-:W-:Y:S05]  /*90b0*/  @!P1 BRA `(.L_x_126) ;  /* 0x0000000000889947 */ /* 0x000fea0003800000 */
[----:B-12---:R-:W1:Y:S02]  /*90c0*/  LDC.64 R4, c[0x0][0x810] ;  /* 0x00020400ff047b82 */ /* 0x006e640000000a00 */
[----:B-1----:R-:W-:-:S06]  /*90d0*/  IMAD.WIDE R4, R18, 0x8, R4 ;  /* 0x0000000812047825 */ /* 0x002fcc00078e0204 */
[----:B------:R-:W2:Y:S01]  /*90e0*/  LDG.E.64 R4, desc[UR38][R4.64] ;  /* 0x0000002604047981 */ /* 0x000ea2000c1e1b00 */
[----:B------:R-:W-:Y:S02]  /*90f0*/  UMOV UR6, 0x400 ;  /* 0x0000040000067882 */ /* 0x000fe40000000000 */
[----:B------:R-:W-:-:S04]  /*9100*/  ULEA UR6, UR58, UR6, 0x18 ;  /* 0x000000063a067291 */ /* 0x000fc8000f8ec03f */
[----:B------:R-:W-:-:S05]  /*9110*/  UIADD3 UR7, UR6, 0x34700, URZ ;  /* 0x0003470006077890 */ /* 0x000fca000fffe03f */
[----:B------:R-:W1:Y:S01]  /*9120*/  LDS R6, [UR6+0x3471c] ;  /* 0x03471c06ff067984 */ /* 0x000e620008000800 */
[----:B------:R-:W-:-:S03]  /*9130*/  MOV R8, UR7 ;  /* 0x0000000700087c02 */ /* 0x000fc60008000f00 */
[----:B------:R-:W-:Y:S01]  /*9140*/  STS [UR6+0x34730], RZ ;  /* 0x034730ffff007988 */ /* 0x000fe20008000806 */
[----:B------:R-:W-:-:S05]  /*9150*/  SHF.R.U64 R8, R8, 0x4, RZ ;  /* 0x0000000408087819 */ /* 0x000fca00000012ff */
[----:B------:R-:W-:Y:S04]  /*9160*/  STS [UR6+0x34710], R8 ;  /* 0x03471008ff007988 */ /* 0x000fe80008000806 */
[----:B------:R-:W-:Y:S01]  /*9170*/  STS [UR6+0x34714], R8 ;  /* 0x03471408ff007988 */ /* 0x000fe20008000806 */
[C---:B--2---:R-:W-:Y:S01]  /*9180*/  SHF.L.U64.HI R10, R4.reuse, 0x1, R5 ;  /* 0x00000001040a7819 */ /* 0x044fe20000010205 */
[----:B------:R-:W-:Y:S02]  /*9190*/  IMAD.SHL.U32 R11, R4, 0x2, RZ ;  /* 0x00000002040b7824 */ /* 0x000fe400078e00ff */
[----:B------:R-:W-:Y:S01]  /*91a0*/  VIADD R5, R3, 0xffffffff ;  /* 0xffffffff03057836 */ /* 0x000fe20000000000 */
[----:B------:R-:W-:Y:S01]  /*91b0*/  LOP3.LUT R10, R10, 0x1fffffff, RZ, 0xc0, !PT ;  /* 0x1fffffff0a0a7812 */ /* 0x000fe200078ec0ff */
[----:B------:R-:W-:Y:S01]  /*91c0*/  VIADD R4, R0, 0xffffffff ;  /* 0xffffffff00047836 */ /* 0x000fe20000000000 */
[----:B------:R-:W-:-:S02]  /*91d0*/  LOP3.LUT R3, R11, 0xfffffffe, RZ, 0xc0, !PT ;  /* 0xfffffffe0b037812 */ /* 0x000fc400078ec0ff */
[--C-:B------:R-:W-:Y:S02]  /*91e0*/  SHF.R.U32.HI R7, RZ, 0x4, R10.reuse ;  /* 0x00000004ff077819 */ /* 0x100fe4000001160a */
[----:B------:R-:W-:Y:S02]  /*91f0*/  SHF.R.U64 R3, R3, 0x4, R10 ;  /* 0x0000000403037819 */ /* 0x000fe4000000120a */
[----:B-1----:R-:W-:-:S03]  /*9200*/  LOP3.LUT R6, R6, 0xf, R7, 0xb8, !PT ;  /* 0x0000000f06067812 */ /* 0x002fc600078eb807 */
[----:B------:R-:W-:Y:S04]  /*9210*/  STS [UR6+0x3470c], R3 ;  /* 0x03470c03ff007988 */ /* 0x000fe80008000806 */
[----:B------:R-:W-:Y:S04]  /*9220*/  STS [UR6+0x3471c], R6 ;  /* 0x03471c06ff007988 */ /* 0x000fe80008000806 */
[----:B------:R-:W1:Y:S02]  /*9230*/  LDS R7, [UR6+0x3471c] ;  /* 0x03471c06ff077984 */ /* 0x000e640008000800 */
[----:B-1----:R-:W-:-:S05]  /*9240*/  LOP3.LUT R7, R7, 0xf0, RZ, 0xb8, !PT ;  /* 0x000000f007077812 */ /* 0x002fca00078eb8ff */
[----:B------:R1:W-:Y:S04]  /*9250*/  STS [UR6+0x3471c], R7 ;  /* 0x03471c07ff007988 */ /* 0x0003e80008000806 */
[----:B------:R-:W2:Y:S01]  /*9260*/  LDS R9, [UR6+0x3471c] ;  /* 0x03471c06ff097984 */ /* 0x000ea20008000800 */
[----:B-1----:R-:W-:-:S05]  /*9270*/  CS2R R6, SRZ ;  /* 0x0000000000067805 */ /* 0x002fca000001ff00 */
[----:B------:R-:W-:Y:S01]  /*9280*/  STS.128 [UR6+0x34720], R4 ;  /* 0x03472004ff007988 */ /* 0x000fe20008000c06 */
[----:B--2---:R-:W-:-:S05]  /*9290*/  LOP3.LUT R9, R9, 0xf00, RZ, 0xb8, !PT ;  /* 0x00000f0009097812 */ /* 0x004fca00078eb8ff */
[----:B------:R-:W-:Y:S04]  /*92a0*/  STS.64 [UR6+0x34718], R8 ;  /* 0x03471808ff007988 */ /* 0x000fe80008000a06 */
[----:B------:R-:W1:Y:S02]  /*92b0*/  LDS R12, [UR6+0x3471c] ;  /* 0x03471c06ff0c7984 */ /* 0x000e640008000800 */
[----:B-1----:R-:W-:-:S05]  /*92c0*/  LOP3.LUT R0, R12, 0xf000, RZ, 0xb8, !PT ;  /* 0x0000f0000c007812 */ /* 0x002fca00078eb8ff */
[----:B------:R3:W-:Y:S02]  /*92d0*/  STS [UR6+0x3471c], R0 ;  /* 0x03471c00ff007988 */ /* 0x0007e40008000806 */
.L_x_126:
[----:B------:R-:W-:Y:S05]  /*92e0*/  BSYNC B0 ;  /* 0x0000000000007941 */ /* 0x000fea0003800000 */
.L_x_125:
[----:B---3--:R-:W3:Y:S01]  /*92f0*/  S2R R0, SR_LANEID ;  /* 0x0000000000007919 */ /* 0x008ee20000000000 */
[----:B------:R-:W-:Y:S01]  /*9300*/  ELECT P0, URZ, PT ;  /* 0x00000000003f782f */ /* 0x000fe20003800000 */
[----:B------:R-:W-:Y:S01]  /*9310*/  NOP ;  /* 0x0000000000007918 */ /* 0x000fe20000000000 */
[----:B------:R-:W-:Y:S11]  /*9320*/  BSSY B0, `(.L_x_128) ;  /* 0x0000004000007945 */ /* 0x000ff60003800000 */
[----:B------:R-:W-:Y:S05]  /*9330*/  @!P0 BRA `(.L_x_129) ;  /* 0x0000000000088947 */ /* 0x000fea0003800000 */
[----:B------:R0:W-:Y:S01]  /*9340*/  UTMACMDFLUSH ;  /* 0x00000000000079b7 */ /* 0x0001e20000000000 */
[----:B------:R-:W-:-:S04]  /*9350*/  DEPBAR.LE SB0, 0x0 ;  /* 0x000080000000791a */ /* 0x000fc80000000000 */
.L_x_129:
[----:B------:R-:W-:Y:S05]  /*9360*/  BSYNC B0 ;  /* 0x0000000000007941 */ /* 0x000fea0003800000 */
.L_x_128:
[----:B------:R-:W-:Y:S01]  /*9370*/  UMOV UR6, 0x400 ;  /* 0x0000040000067882 */ /* 0x000fe20000000000 */
[----:B--23--:R-:W-:Y:S01]  /*9380*/  IMAD.SHL.U32 R6, R0, 0x4, RZ ;  /* 0x0000000400067824 */ /* 0x00cfe200078e00ff */
[----:B------:R-:W-:-:S04]  /*9390*/  ULEA UR6, UR58, UR6, 0x18 ;  /* 0x000000063a067291 */ /* 0x000fc8000f8ec03f */
[----:B------:R-:W-:Y:S01]  /*93a0*/  UIADD3 UR32, UR6, 0x34700, URZ ;  /* 0x0003470006207890 */ /* 0x000fe2000fffe03f */
[----:B-1----:R-:W-:Y:S01]  /*93b0*/  IADD3 R4, P0, R6, UR4, RZ ;  /* 0x0000000406047c10 */ /* 0x002fe2000ff1e0ff */
[----:B------:R-:W-:-:S04]  /*93c0*/  IMAD.MOV.U32 R0, RZ, RZ, RZ ;  /* 0x000000ffff007224 */ /* 0x000fc800078e00ff */
[----:B------:R-:W-:-:S03]  /*93d0*/  IMAD.X R5, RZ, RZ, UR5, P0 ;  /* 0x00000005ff057e24 */ /* 0x000fc600080e06ff */
[----:B------:R-:W1:Y:S01]  /*93e0*/  LDS R3, [R6+UR32] ;  /* 0x0000002006037984 */ /* 0x000e620008000800 */
[----:B------:R-:W-:-:S03]  /*93f0*/  SHF.L.U32 R0, R0, 0x1f, RZ ;  /* 0x0000001f00007819 */ /* 0x000fc600000006ff */
[----:B-1----:R1:W2:Y:S02]  /*9400*/  ATOMG.E.EXCH.STRONG.GPU PT, RZ, [R4], R3 ;  /* 0x0000000304ff73a8 */ /* 0x0022a400041ee100 */
[----:B--2---:R-:W2:Y:S01]  /*9410*/  SYNCS.PHASECHK.TRANS64.TRYWAIT P0, [UR6+0x34528], R0 ;  /* 0x03452800ff0075a7 */ /* 0x004ea20008000146 */
[----:B------:R-:W-:Y:S02]  /*9420*/  ULOP3.LUT UR31, UR59, 0x1, URZ, 0xfc, !UPT ;  /* 0x000000013b1f7892 */ /* 0x000fe4000f8efc3f */
[----:B------:R-:W-:Y:S01]  /*9430*/  ULOP3.LUT UR30, UR61, 0x2, URZ, 0xfc, !UPT ;  /* 0x000000023d1e7892 */ /* 0x000fe2000f8efc3f */
[----:B-12---:R-:W-:Y:S11]  /*9440*/  @!P0 BRA `(.L_x_130) ;  /* 0x0000005800cc8947 */ /* 0x006ff60003800000 */
.L_x_290:
[----:B------:R-:W-:Y:S01]  /*9450*/  IMAD.MOV.U32 R4, RZ, RZ, 0x1 ;  /* 0x00000001ff047424 */ /* 0x000fe200078e00ff */
[----:B------:R-:W-:Y:S01]  /*9460*/  ULDC UR29, c[0x0][0x598] ;  /* 0x00016600001d7ab9 */ /* 0x000fe20000000800 */
[----:B-1----:R-:W-:Y:S01]  /*9470*/  IMAD.MOV.U32 R0, RZ, RZ, RZ ;  /* 0x000000ffff007224 */ /* 0x002fe200078e00ff */
[----:B------:R-:W-:Y:S01]  /*9480*/  ULDC UR28, c[0x0][0x580] ;  /* 0x00016000001c7ab9 */ /* 0x000fe20000000800 */
[----:B------:R-:W-:Y:S01]  /*9490*/  ULDC.64 UR24, c[0x0][0x590] ;  /* 0x0001640000187ab9 */ /* 0x000fe20000000a00 */
[----:B------:R-:W-:-:S05]  /*94a0*/  ULDC.64 UR26, c[0x0][0x588] ;  /* 0x00016200001a7ab9 */ /* 0x000fca0000000a00 */
.L_x_191:
[----:B------:R-:W-:-:S06]  /*94b0*/  UISETP.NE.AND UP0, UPT, UR31, 0x3, UPT ;  /* 0x000000031f00788c */ /* 0x000fcc000bf05270 */
[----:B------:R-:W-:-:S13]  /*94c0*/  PLOP3.LUT P1, PT, PT, PT, UP0, 0x80, 0x0 ;  /* 0x000000000000781c */ /* 0x000fda0003f2f008 */
[----:B-----5:R-:W-:Y:S05]  /*94d0*/  @!P1 BRA `(.L_x_131) ;  /* 0x0000000000049947 */ /* 0x020fea0003800000 */
[----:B------:R-:W-:Y:S01]  /*94e0*/  BPT.TRAP 0x1 ;  /* 0x000000040000795c */ /* 0x000fe20000300000 */
.L_x_131:
[----:B------:R-:W-:Y:S02]  /*94f0*/  R2UR UR7, R2 ;  /* 0x00000000020772ca */ /* 0x000fe400000e0000 */
[----:B------:R-:W-:Y:S02]  /*9500*/  SHF.L.U32 R3, R0, 0x1f, RZ ;  /* 0x0000001f00037819 */ /* 0x000fe400000006ff */
[----:B------:R-:W-:-:S09]  /*9510*/  LEA R8, R2, UR6, 0x4 ;  /* 0x0000000602087c11 */ /* 0x000fd2000f8e20ff */
[----:B------:R-:W-:-:S09]  /*9520*/  ULEA UR7, UR7, UR6, 0x3 ;  /* 0x0000000607077291 */ /* 0x000fd2000f8e183f */
[----:B------:R-:W1:Y:S02]  /*9530*/  SYNCS.PHASECHK.TRANS64.TRYWAIT P0, [UR7+0x34400], R3 ;  /* 0x03440003ff0075a7 */ /* 0x000e640008000147 */
[----:B-1----:R-:W-:Y:S05]  /*9540*/  @!P0 BRA `(.L_x_132) ;  /* 0x0000005800a48947 */ /* 0x002fea0003800000 */
.L_x_291:
[----:B------:R-:W2:Y:S01]  /*9550*/  LDS.128 R8, [R8+0x34550] ;  /* 0x0345500008087984 */ /* 0x000ea20000000c00 */
        /* <DEDUP_REMOVED lines=8> */
.L_x_133:
[----:B------:R-:W-:Y:S01]  /*95e0*/  UIADD3 UR7, UR7, 0x34440, URZ ;  /* 0x0003444007077890 */ /* 0x000fe2000fffe03f */
[----:B------:R-:W-:Y:S02]  /*95f0*/  R2UR UR18, R16 ;  /* 0x00000000101272ca */ /* 0x000fe400000e0000 */
[----:B------:R-:W-:Y:S01]  /*9600*/  R2UR UR19, R17 ;  /* 0x00000000111372ca */ /* 0x000fe200000e0000 */
[----:B------:R-:W-:Y:S01]  /*9610*/  UPRMT UR7, UR58, 0x654, UR7 ;  /* 0x000006543a077896 */ /* 0x000fe20008000007 */
[----:B------:R-:W-:Y:S02]  /*9620*/  LOP3.LUT P1, RZ, R4, 0xff, RZ, 0xc0, !PT ;  /* 0x000000ff04ff7812 */ /* 0x000fe4000782c0ff */
[----:B------:R-:W-:-:S04]  /*9630*/  ISETP.NE.U32.AND P0, PT, RZ, UR24, PT ;  /* 0x00000018ff007c0c */ /* 0x000fc8000bf05070 */
[----:B------:R-:W-:Y:S02]  /*9640*/  ISETP.NE.AND.EX P0, PT, RZ, UR25, PT, P0 ;  /* 0x00000019ff007c0c */ /* 0x000fe4000bf05300 */
[----:B---3--:R-:W-:Y:S01]  /*9650*/  SYNCS.ARRIVE.TRANS64.RED.A1T0 RZ, [UR7], RZ ;  /* 0x000000ffffff79a7 */ /* 0x008fe20008100407 */
[----:B------:R-:W-:Y:S02]  /*9660*/  USHF.L.U32 UR18, UR18, 0x7, URZ ;  /* 0x0000000712127899 */ /* 0x000fe4000800063f */
[----:B------:R-:W-:Y:S02]  /*9670*/  USHF.L.U32 UR19, UR19, 0x7, URZ ;  /* 0x0000000713137899 */ /* 0x000fe4000800063f */
[----:B------:R-:W-:Y:S10]  /*9680*/  @!P1 BRA `(.L_x_134) ;  /* 0x00000000000c9947 */ /* 0x000ff40003800000 */
[----:B------:R-:W-:-:S04]  /*9690*/  DEPBAR {5,4,3,2,1,0} ;  /* 0x0000003f0000791a */ /* 0x000fc80000000000 */
[----:B------:R3:W-:Y:S02]  /*96a0*/  UTMACCTL.IV [UR4] ;  /* 0x00000000040079b9 */ /* 0x0007e40008000000 */
[----:B---3--:R-:W-:Y:S01]  /*96b0*/  NOP ;  /* 0x0000000000007918 */ /* 0x008fe20000000000 */
.L_x_134:
[----:B------:R-:W-:Y:S05]  /*96c0*/  @!P0 BRA `(.L_x_135) ;  /* 0x0000000000188947 */ /* 0x000fea0003800000 */
[----:B------:R-:W3:Y:S02]  /*96d0*/  LDC.64 R4, c[0x0][0x590] ;  /* 0x00016400ff047b82 */ /* 0x000ee40000000a00 */
[----:B---3--:R-:W-:-:S06]  /*96e0*/  IMAD.WIDE R4, R18, 0x8, R4 ;  /* 0x0000000812047825 */ /* 0x008fcc00078e0204 */
[----:B------:R-:W1:Y:S04]  /*96f0*/  LDG.E.64 R4, desc[UR38][R4.64] ;  /* 0x0000002604047981 */ /* 0x000e68000c1e1b00 */
[----:B-1----:R-:W3:Y:S02]  /*9700*/  LD.E R3, desc[UR38][R4.64] ;  /* 0x0000002604037980 */ /* 0x002ee4000c101900 */
[----:B---3--:R-:W-:Y:S01]  /*9710*/  FSETP.NEU.AND P0, PT, R3, RZ, PT ;  /* 0x000000ff0300720b */ /* 0x008fe20003f0d000 */
[----:B------:R-:W-:-:S12]  /*9720*/  BRA `(.L_x_136) ;  /* 0x0000000000247947 */ /* 0x000fd80003800000 */
.L_x_135:
[----:B------:R-:W-:Y:S02]  /*9730*/  ISETP.NE.U32.AND P1, PT, RZ, UR26, PT ;  /* 0x0000001aff007c0c */ /* 0x000fe4000bf25070 */
[----:B------:R-:W-:Y:S02]  /*9740*/  FSETP.NEU.AND P0, PT, RZ, UR28, PT ;  /* 0x0000001cff007c0b */ /* 0x000fe4000bf0d000 */
[----:B------:R-:W-:-:S13]  /*9750*/  ISETP.NE.AND.EX P1, PT, RZ, UR27, PT, P1 ;  /* 0x0000001bff007c0c */ /* 0x000fda000bf25310 */
[----:B------:R-:W-:Y:S05]  /*9760*/  @!P1 BRA `(.L_x_136) ;  /* 0x0000000000149947 */ /* 0x000fea0003800000 */
[----:B------:R-:W3:Y:S01]  /*9770*/  LDC.64 R4, c[0x0][0x588] ;  /* 0x00016200ff047b82 */ /* 0x000ee20000000a00 */
[----:B-1----:R-:W-:-:S04]  /*9780*/  IMAD R3, R18, UR29, RZ ;  /* 0x0000001d12037c24 */ /* 0x002fc8000f8e02ff */
[----:B---3--:R-:W-:-:S06]  /*9790*/  IMAD.WIDE R4, R3, 0x4, R4 ;  /* 0x0000000403047825 */ /* 0x008fcc00078e0204 */
[----:B------:R-:W3:Y:S02]  /*97a0*/  LDG.E R4, desc[UR38][R4.64] ;  /* 0x0000002604047981 */ /* 0x000ee4000c1e1900 */
[----:B---3--:R-:W-:-:S13]  /*97b0*/  FSETP.NEU.AND P0, PT, R4, RZ, PT ;  /* 0x000000ff0400720b */ /* 0x008fda0003f0d000 */
.L_x_136:
[----:B------:R-:W-:Y:S01]  /*97c0*/  UISETP.NE.AND UP0, UPT, UR30, 0x3, UPT ;  /* 0x000000031e00788c */ /* 0x000fe2000bf05270 */
[----:B------:R-:W-:-:S05]  /*97d0*/  ELECT P1, URZ, PT ;  /* 0x00000000003f782f */ /* 0x000fca0003820000 */
[----:B------:R-:W-:Y:S02]  /*97e0*/  PLOP3.LUT P2, PT, PT, PT, UP0, 0x80, 0x0 ;  /* 0x000000000000781c */ /* 0x000fe40003f4f008 */
[----:B------:R-:W-:-:S11]  /*97f0*/  PLOP3.LUT P0, PT, P0, P1, PT, 0x2a, 0x0 ;  /* 0x000000000000781c */ /* 0x000fd60000702572 */
[----:B------:R-:W-:Y:S05]  /*9800*/  @!P2 BRA `(.L_x_137) ;  /* 0x000000000004a947 */ /* 0x000fea0003800000 */
[----:B------:R-:W-:Y:S01]  /*9810*/  BPT.TRAP 0x1 ;  /* 0x000000040000795c */ /* 0x000fe20000300000 */
.L_x_137:
[----:B-1----:R-:W-:-:S05]  /*9820*/  IMAD.MOV.U32 R3, RZ, RZ, 0x1 ;  /* 0x00000001ff037424 */ /* 0x002fca00078e00ff */
[----:B------:R-:W-:-:S04]  /*9830*/  SHF.L.U32 R3, R3, 0x1f, RZ ;  /* 0x0000001f03037819 */ /* 0x000fc800000006ff */
[----:B------:R-:W1:Y:S02]  /*9840*/  SYNCS.PHASECHK.TRANS64.TRYWAIT P1, [UR6+0x34500], R3 ;  /* 0x03450003ff0075a7 */ /* 0x000e640008020146 */
[----:B-1----:R-:W-:Y:S05]  /*9850*/  @!P1 BRA `(.L_x_138) ;  /* 0x0000005400f89947 */ /* 0x002fea0003800000 */
.L_x_292:
[----:B------:R-:W-:Y:S04]  /*9860*/  BSSY B0, `(.L_x_139) ;  /* 0x000000b000007945 */ /* 0x000fe80003800000 */
[----:B------:R-:W-:Y:S05]  /*9870*/  @P0 BRA `(.L_x_140) ;  /* 0x0000000000240947 */ /* 0x000fea0003800000 */
[----:B------:R-:W-:Y:S02]  /*9880*/  UIADD3 UR16, UR6, 0x30000, URZ ;  /* 0x0003000006107890 */ /* 0x000fe4000fffe03f */
[----:B------:R-:W-:Y:S01]  /*9890*/  UIADD3 UR17, UR6, 0x344e0, URZ ;  /* 0x000344e006117890 */ /* 0x000fe2000fffe03f */
[----:B------:R-:W-:Y:S01]  /*98a0*/  UMOV UR8, 0x0 ;  /* 0x0000000000087882 */ /* 0x000fe20000000000 */
[----:B------:R-:W-:-:S07]  /*98b0*/  UMOV UR9, 0x10000000 ;  /* 0x1000000000097882 */ /* 0x000fce0000000000 */
[----:B------:R3:W-:Y:S02]  /*98c0*/  UTMALDG.2D [UR16], [UR4], desc[UR8] ;  /* 0x00000810040075b4 */ /* 0x0007e40008009000 */
[----:B---3--:R-:W-:Y:S05]  /*98d0*/  @!P2 BRA `(.L_x_141) ;  /* 0x000000000004a947 */ /* 0x008fea0003800000 */
[----:B------:R-:W-:Y:S01]  /*98e0*/  BPT.TRAP 0x1 ;  /* 0x000000040000795c */ /* 0x000fe20000300000 */
.L_x_141:
[----:B-1----:R-:W1:Y:S02]  /*98f0*/  LDC R4, c[0x0][0x828] ;  /* 0x00020a00ff047b82 */ /* 0x002e640000000800 */
[----:B-1----:R3:W-:Y:S02]  /*9900*/  SYNCS.ARRIVE.TRANS64.RED.A0TR RZ, [UR6+0x344e0], R4 ;  /* 0x0344e004ffff79a7 */ /* 0x0027e40008300406 */
.L_x_140:
[----:B------:R-:W-:Y:S05]  /*9910*/  BSYNC B0 ;  /* 0x0000000000007941 */ /* 0x000fea0003800000 */
.L_x_139:
[----:B------:R-:W-:Y:S05]  /*9920*/  @!P2 BRA `(.L_x_142) ;  /* 0x000000000004a947 */ /* 0x000fea0003800000 */
[----:B------:R-:W-:Y:S01]  /*9930*/  BPT.TRAP 0x1 ;  /* 0x000000040000795c */ /* 0x000fe20000300000 */
.L_x_142:
[----:B------:R-:W-:-:S04]  /*9940*/  UIADD3 UR13, UR6, 0x344e0, URZ ;  /* 0x000344e0060d7890 */ /* 0x000fc8000fffe03f */
[----:B------:R-:W-:-:S09]  /*9950*/  UPRMT UR7, UR58, 0x654, UR13 ;  /* 0x000006543a077896 */ /* 0x000fd2000800000d */
[----:B------:R-:W-:Y:S01]  /*9960*/  SYNCS.ARRIVE.TRANS64.RED.A1T0 RZ, [UR7], RZ ;  /* 0x000000ffffff79a7 */ /* 0x000fe20008100407 */
[----:B------:R-:W-:Y:S05]  /*9970*/  @!P2 BRA `(.L_x_143) ;  /* 0x000000000004a947 */ /* 0x000fea0003800000 */
[----:B------:R-:W-:Y:S01]  /*9980*/  BPT.TRAP 0x1 ;  /* 0x000000040000795c */ /* 0x000fe20000300000 */
.L_x_143:
[----:B------:R-:W4:Y:S02]  /*9990*/  SYNCS.PHASECHK.TRANS64.TRYWAIT P1, [UR6+0x34508], R3 ;  /* 0x03450803ff0075a7 */ /* 0x000f240008020146 */
[----:B----4-:R-:W-:Y:S05]  /*99a0*/  @!P1 BRA `(.L_x_144) ;  /* 0x0000005400bc9947 */ /* 0x010fea0003800000 */
.L_x_293:
[----:B------:R-:W-:Y:S04]  /*99b0*/  BSSY B0, `(.L_x_145) ;  /* 0x000000d000007945 */ /* 0x000fe80003800000 */
[----:B------:R-:W-:Y:S05]  /*99c0*/  @P0 BRA `(.L_x_146) ;  /* 0x00000000002c0947 */ /* 0x000fea0003800000 */
[----:B------:R-:W-:Y:S02]  /*99d0*/  UIADD3 UR10, UR18, 0x40, URZ ;  /* 0x00000040120a7890 */ /* 0x000fe4000fffe03f */
[----:B------:R-:W-:Y:S02]  /*99e0*/  UIADD3 UR8, UR6, 0x31000, URZ ;  /* 0x0003100006087890 */ /* 0x000fe4000fffe03f */
[----:B------:R-:W-:Y:S01]  /*99f0*/  UIADD3 UR9, UR6, 0x344e8, URZ ;  /* 0x000344e806097890 */ /* 0x000fe2000fffe03f */
[----:B------:R-:W-:Y:S01]  /*9a00*/  UMOV UR14, 0x0 ;  /* 0x00000000000e7882 */ /* 0x000fe20000000000 */
[----:B------:R-:W-:Y:S01]  /*9a10*/  UMOV UR15, 0x10000000 ;  /* 0x10000000000f7882 */ /* 0x000fe20000000000 */
[----:B------:R-:W-:-:S06]  /*9a20*/  UMOV UR11, UR19 ;  /* 0x00000013000b7c82 */ /* 0x000fcc0008000000 */
[----:B------:R4:W-:Y:S02]  /*9a30*/  UTMALDG.2D [UR8], [UR4], desc[UR14] ;  /* 0x00000e08040075b4 */ /* 0x0009e40008009000 */
[----:B----4-:R-:W-:Y:S05]  /*9a40*/  @!P2 BRA `(.L_x_147) ;  /* 0x000000000004a947 */ /* 0x010fea0003800000 */
[----:B------:R-:W-:Y:S01]  /*9a50*/  BPT.TRAP 0x1 ;  /* 0x000000040000795c */ /* 0x000fe20000300000 */
.L_x_147:
[----:B-1-3--:R-:W1:Y:S02]  /*9a60*/  LDC R4, c[0x0][0x828] ;  /* 0x00020a00ff047b82 */ /* 0x00ae640000000800 */
[----:B-1----:R4:W-:Y:S02]  /*9a70*/  SYNCS.ARRIVE.TRANS64.RED.A0TR RZ, [UR6+0x344e8], R4 ;  /* 0x0344e804ffff79a7 */ /* 0x0029e40008300406 */
.L_x_146:
[----:B------:R-:W-:Y:S05]  /*9a80*/  BSYNC B0 ;  /* 0x0000000000007941 */ /* 0x000fea0003800000 */
.L_x_145:
[----:B------:R-:W-:Y:S05]  /*9a90*/  @!P2 BRA `(.L_x_148) ;  /* 0x000000000004a947 */ /* 0x000fea0003800000 */
[----:B------:R-:W-:Y:S01]  /*9aa0*/  BPT.TRAP 0x1 ;  /* 0x000000040000795c */ /* 0x000fe20000300000 */
.L_x_148:
[----:B------:R-:W-:Y:S02]  /*9ab0*/  UIADD3 UR9, UR6, 0x344e8, URZ ;  /* 0x000344e806097890 */ /* 0x000fe4000fffe03f */
[----:B------:R-:W-:Y:S02]  /*9ac0*/  UIADD3 UR23, UR19, 0x20, URZ ;  /* 0x0000002013177890 */ /* 0x000fe4000fffe03f */
[----:B------:R-:W-:-:S09]  /*9ad0*/  UPRMT UR16, UR58, 0x654, UR9 ;  /* 0x000006543a107896 */ /* 0x000fd20008000009 */
[----:B------:R-:W-:Y:S01]  /*9ae0*/  SYNCS.ARRIVE.TRANS64.RED.A1T0 RZ, [UR16], RZ ;  /* 0x000000ffffff79a7 */ /* 0x000fe20008100410 */
[----:B------:R-:W-:Y:S05]  /*9af0*/  @!P2 BRA `(.L_x_149) ;  /* 0x000000000004a947 */ /* 0x000fea0003800000 */
[----:B------:R-:W-:Y:S01]  /*9b00*/  BPT.TRAP 0x1 ;  /* 0x000000040000795c */ /* 0x000fe20000300000 */
.L_x_149:
[----:B------:R-:W5:Y:S02]  /*9b10*/  SYNCS.PHASECHK.TRANS64.TRYWAIT P1, [UR6+0x34510], R3 ;  /* 0x03451003ff0075a7 */ /* 0x000f640008020146 */
[----:B-----5:R-:W-:Y:S05]  /*9b20*/  @!P1 BRA `(.L_x_150) ;  /* 0x0000005400749947 */ /* 0x020fea0003800000 */
.L_x_294:
[----:B------:R-:W-:Y:S04]  /*9b30*/  BSSY B0, `(.L_x_151) ;  /* 0x000000c000007945 */ /* 0x000fe80003800000 */
[----:B------:R-:W-:Y:S05]  /*9b40*/  @P0 BRA `(.L_x_152) ;  /* 0x0000000000280947 */ /* 0x000fea0003800000 */
[----:B------:R-:W-:Y:S02]  /*9b50*/  UIADD3 UR20, UR6, 0x32000, URZ ;  /* 0x0003200006147890 */ /* 0x000fe4000fffe03f */
[----:B------:R-:W-:Y:S01]  /*9b60*/  UIADD3 UR21, UR6, 0x344f0, URZ ;  /* 0x000344f006157890 */ /* 0x000fe2000fffe03f */
[----:B------:R-:W-:Y:S01]  /*9b70*/  UMOV UR10, 0x0 ;  /* 0x00000000000a7882 */ /* 0x000fe20000000000 */
[----:B------:R-:W-:Y:S01]  /*9b80*/  UMOV UR11, 0x10000000 ;  /* 0x10000000000b7882 */ /* 0x000fe20000000000 */
[----:B------:R-:W-:-:S06]  /*9b90*/  UMOV UR22, UR18 ;  /* 0x0000001200167c82 */ /* 0x000fcc0008000000 */
[----:B------:R1:W-:Y:S02]  /*9ba0*/  UTMALDG.2D [UR20], [UR4], desc[UR10] ;  /* 0x00000a14040075b4 */ /* 0x0003e40008009000 */
[----:B-1----:R-:W-:Y:S05]  /*9bb0*/  @!P2 BRA `(.L_x_153) ;  /* 0x000000000004a947 */ /* 0x002fea0003800000 */
[----:B------:R-:W-:Y:S01]  /*9bc0*/  BPT.TRAP 0x1 ;  /* 0x000000040000795c */ /* 0x000fe20000300000 */
.L_x_153:
[----:B---34-:R-:W1:Y:S02]  /*9bd0*/  LDC R4, c[0x0][0x828] ;  /* 0x00020a00ff047b82 */ /* 0x018e640000000800 */
[----:B-1----:R1:W-:Y:S02]  /*9be0*/  SYNCS.ARRIVE.TRANS64.RED.A0TR RZ, [UR6+0x344f0], R4 ;  /* 0x0344f004ffff79a7 */ /* 0x0023e40008300406 */
.L_x_152:
[----:B------:R-:W-:Y:S05]  /*9bf0*/  BSYNC B0 ;  /* 0x0000000000007941 */ /* 0x000fea0003800000 */
.L_x_151:
[----:B------:R-:W-:Y:S05]  /*9c00*/  @!P2 BRA `(.L_x_154) ;  /* 0x000000000004a947 */ /* 0x000fea0003800000 */
[----:B------:R-:W-:Y:S01]  /*9c10*/  BPT.TRAP 0x1 ;  /* 0x000000040000795c */ /* 0x000fe20000300000 */
.L_x_154:
[----:B------:R-:W-:-:S04]  /*9c20*/  UIADD3 UR17, UR6, 0x344f0, URZ ;  /* 0x000344f006117890 */ /* 0x000fc8000fffe03f */
[----:B------:R-:W-:-:S09]  /*9c30*/  UPRMT UR33, UR58, 0x654, UR17 ;  /* 0x000006543a217896 */ /* 0x000fd20008000011 */
[----:B------:R-:W-:Y:S01]  /*9c40*/  SYNCS.ARRIVE.TRANS64.RED.A1T0 RZ, [UR33], RZ ;  /* 0x000000ffffff79a7 */ /* 0x000fe20008100421 */
[----:B------:R-:W-:Y:S05]  /*9c50*/  @!P2 BRA `(.L_x_155) ;  /* 0x000000000004a947 */ /* 0x000fea0003800000 */
[----:B------:R-:W-:Y:S01]  /*9c60*/  BPT.TRAP 0x1 ;  /* 0x000000040000795c */ /* 0x000fe20000300000 */
.L_x_155:
[----:B------:R-:W5:Y:S02]  /*9c70*/  SYNCS.PHASECHK.TRANS64.TRYWAIT P1, [UR6+0x34518], R3 ;  /* 0x03451803ff0075a7 */ /* 0x000f640008020146 */
[----:B-----5:R-:W-:Y:S05]  /*9c80*/  @!P1 BRA `(.L_x_156) ;  /* 0x0000005400349947 */ /* 0x020fea0003800000 */
.L_x_295:
[----:B------:R-:W-:Y:S04]  /*9c90*/  BSSY B0, `(.L_x_157) ;  /* 0x000000c000007945 */ /* 0x000fe80003800000 */
[----:B------:R-:W-:Y:S05]  /*9ca0*/  @P0 BRA `(.L_x_158) ;  /* 0x0000000000280947 */ /* 0x000fea0003800000 */
[----:B------:R-:W-:Y:S02]  /*9cb0*/  UIADD3 UR22, UR18, 0x40, URZ ;  /* 0x0000004012167890 */ /* 0x000fe4000fffe03f */
[----:B------:R-:W-:Y:S02]  /*9cc0*/  UIADD3 UR20, UR6, 0x33000, URZ ;  /* 0x0003300006147890 */ /* 0x000fe4000fffe03f */
[----:B------:R-:W-:Y:S01]  /*9cd0*/  UIADD3 UR21, UR6, 0x344f8, URZ ;  /* 0x000344f806157890 */ /* 0x000fe2000fffe03f */
[----:B------:R-:W-:Y:S01]  /*9ce0*/  UMOV UR10, 0x0 ;  /* 0x00000000000a7882 */ /* 0x000fe20000000000 */
[----:B------:R-:W-:-:S07]  /*9cf0*/  UMOV UR11, 0x10000000 ;  /* 0x10000000000b7882 */ /* 0x000fce0000000000 */
[----:B------:R1:W-:Y:S02]  /*9d00*/  UTMALDG.2D [UR20], [UR4], desc[UR10] ;  /* 0x00000a14040075b4 */ /* 0x0003e40008009000 */
[----:B-1----:R-:W-:Y:S05]  /*9d10*/  @!P2 BRA `(.L_x_159) ;  /* 0x000000000004a947 */ /* 0x002fea0003800000 */
[----:B------:R-:W-:Y:S01]  /*9d20*/  BPT.TRAP 0x1 ;  /* 0x000000040000795c */ /* 0x000fe20000300000 */
.L_x_159:
[----:B---34-:R-:W1:Y:S02]  /*9d30*/  LDC R4, c[0x0][0x828] ;  /* 0x00020a00ff047b82 */ /* 0x018e640000000800 */
[----:B-1----:R1:W-:Y:S02]  /*9d40*/  SYNCS.ARRIVE.TRANS64.RED.A0TR RZ, [UR6+0x344f8], R4 ;  /* 0x0344f804ffff79a7 */ /* 0x0023e40008300406 */
.L_x_158:
[----:B------:R-:W-:Y:S05]  /*9d50*/  BSYNC B0 ;  /* 0x0000000000007941 */ /* 0x000fea0003800000 */
.L_x_157:
[----:B------:R-:W-:Y:S05]  /*9d60*/  @!P2 BRA `(.L_x_160) ;  /* 0x000000000004a947 */ /* 0x000fea0003800000 */
[----:B------:R-:W-:Y:S01]  /*9d70*/  BPT.TRAP 0x1 ;  /* 0x000000040000795c */ /* 0x000fe20000300000 */
.L_x_160:
[----:B------:R-:W-:Y:S02]  /*9d80*/  UIADD3 UR21, UR6, 0x344f8, URZ ;  /* 0x000344f806157890 */ /* 0x000fe4000fffe03f */
[----:B------:R-:W-:Y:S02]  /*9d90*/  UIADD3 UR15, UR19, 0x40, URZ ;  /* 0x00000040130f7890 */ /* 0x000fe4000fffe03f */
[----:B------:R-:W-:-:S09]  /*9da0*/  UPRMT UR34, UR58, 0x654, UR21 ;  /* 0x000006543a227896 */ /* 0x000fd20008000015 */
[----:B------:R-:W-:Y:S01]  /*9db0*/  SYNCS.ARRIVE.TRANS64.RED.A1T0 RZ, [UR34], RZ ;  /* 0x000000ffffff79a7 */ /* 0x000fe20008100422 */
[----:B------:R-:W-:Y:S05]  /*9dc0*/  @!P2 BRA `(.L_x_161) ;  /* 0x000000000004a947 */ /* 0x000fea0003800000 */
[----:B------:R-:W-:Y:S01]  /*9dd0*/  BPT.TRAP 0x1 ;  /* 0x000000040000795c */ /* 0x000fe20000300000 */
.L_x_161:
[----:B-1-34-:R-:W-:-:S04]  /*9de0*/  SHF.L.U32 R4, RZ, 0x1f, RZ ;  /* 0x0000001fff047819 */ /* 0x01afc800000006ff */
[----:B------:R-:W1:Y:S02]  /*9df0*/  SYNCS.PHASECHK.TRANS64.TRYWAIT P1, [UR6+0x34500], R4 ;  /* 0x03450004ff0075a7 */ /* 0x000e640008020146 */
[----:B-1----:R-:W-:Y:S05]  /*9e00*/  @!P1 BRA `(.L_x_162) ;  /* 0x0000005000ec9947 */ /* 0x002fea0003800000 */
.L_x_296:
[----:B------:R-:W-:Y:S04]  /*9e10*/  BSSY B0, `(.L_x_163) ;  /* 0x000000b000007945 */ /* 0x000fe80003800000 */
[----:B------:R-:W-:Y:S05]  /*9e20*/  @P0 BRA `(.L_x_164) ;  /* 0x0000000000240947 */ /* 0x000fea0003800000 */
[----:B------:R-:W-:Y:S01]  /*9e30*/  UIADD3 UR12, UR6, 0x30000, URZ ;  /* 0x00030000060c7890 */ /* 0x000fe2000fffe03f */
[----:B------:R-:W-:Y:S01]  /*9e40*/  UMOV UR10, 0x0 ;  /* 0x00000000000a7882 */ /* 0x000fe20000000000 */
[----:B------:R-:W-:Y:S01]  /*9e50*/  UMOV UR11, 0x10000000 ;  /* 0x10000000000b7882 */ /* 0x000fe20000000000 */
[----:B------:R-:W-:-:S06]  /*9e60*/  UMOV UR14, UR18 ;  /* 0x00000012000e7c82 */ /* 0x000fcc0008000000 */
[----:B------:R3:W-:Y:S02]  /*9e70*/  UTMALDG.2D [UR12], [UR4], desc[UR10] ;  /* 0x00000a0c040075b4 */ /* 0x0007e40008009000 */
[----:B---3--:R-:W-:Y:S05]  /*9e80*/  @!P2 BRA `(.L_x_165) ;  /* 0x000000000004a947 */ /* 0x008fea0003800000 */
[----:B------:R-:W-:Y:S01]  /*9e90*/  BPT.TRAP 0x1 ;  /* 0x000000040000795c */ /* 0x000fe20000300000 */
.L_x_165:
[----:B-1----:R-:W1:Y:S02]  /*9ea0*/  LDC R5, c[0x0][0x828] ;  /* 0x00020a00ff057b82 */ /* 0x002e640000000800 */
[----:B-1----:R3:W-:Y:S02]  /*9eb0*/  SYNCS.ARRIVE.TRANS64.RED.A0TR RZ, [UR6+0x344e0], R5 ;  /* 0x0344e005ffff79a7 */ /* 0x0027e40008300406 */
.L_x_164:
[----:B------:R-:W-:Y:S05]  /*9ec0*/  BSYNC B0 ;  /* 0x0000000000007941 */ /* 0x000fea0003800000 */
.L_x_163:
[----:B------:R-:W-:Y:S05]  /*9ed0*/  @!P2 BRA `(.L_x_166) ;  /* 0x000000000004a947 */ /* 0x000fea0003800000 */
[----:B------:R-:W-:Y:S01]  /*9ee0*/  BPT.TRAP 0x1 ;  /* 0x000000040000795c */ /* 0x000fe20000300000 */
.L_x_166:
[----:B------:R-:W-:Y:S01]  /*9ef0*/  SYNCS.ARRIVE.TRANS64.RED.A1T0 RZ, [UR7], RZ ;  /* 0x000000ffffff79a7 */ /* 0x000fe20008100407 */
[----:B------:R-:W-:Y:S05]  /*9f00*/  @!P2 BRA `(.L_x_167) ;  /* 0x000000000004a947 */ /* 0x000fea0003800000 */
[----:B------:R-:W-:Y:S01]  /*9f10*/  BPT.TRAP 0x1 ;  /* 0x000000040000795c */ /* 0x000fe20000300000 */
.L_x_167:
[----:B------:R-:W4:Y:S02]  /*9f20*/  SYNCS.PHASECHK.TRANS64.TRYWAIT P1, [UR6+0x34508], R4 ;  /* 0x03450804ff0075a7 */ /* 0x000f240008020146 */
[----:B----4-:R-:W-:Y:S05]  /*9f30*/  @!P1 BRA `(.L_x_168) ;  /* 0x0000005000b89947 */ /* 0x010fea0003800000 */
.L_x_297:
        /* <DEDUP_REMOVED lines=10> */
.L_x_171:
[----:B-1-3--:R-:W1:Y:S02]  /*9fe0*/  LDC R5, c[0x0][0x828] ;  /* 0x00020a00ff057b82 */ /* 0x00ae640000000800 */
[----:B-1----:R4:W-:Y:S02]  /*9ff0*/  SYNCS.ARRIVE.TRANS64.RED.A0TR RZ, [UR6+0x344e8], R5 ;  /* 0x0344e805ffff79a7 */ /* 0x0029e40008300406 */
.L_x_170:
[----:B------:R-:W-:Y:S05]  /*a000*/  BSYNC B0 ;  /* 0x0000000000007941 */ /* 0x000fea0003800000 */
.L_x_169:
[----:B------:R-:W-:Y:S05]  /*a010*/  @!P2 BRA `(.L_x_172) ;  /* 0x000000000004a947 */ /* 0x000fea0003800000 */
[----:B------:R-:W-:Y:S01]  /*a020*/  BPT.TRAP 0x1 ;  /* 0x000000040000795c */ /* 0x000fe20000300000 */
.L_x_172:
[----:B------:R-:W-:Y:S01]  /*a030*/  SYNCS.ARRIVE.TRANS64.RED.A1T0 RZ, [UR16], RZ ;  /* 0x000000ffffff79a7 */ /* 0x000fe20008100410 */
[----:B------:R-:W-:Y:S01]  /*a040*/  UIADD3 UR19, UR19, 0x60, URZ ;  /* 0x0000006013137890 */ /* 0x000fe2000fffe03f */
[----:B------:R-:W-:Y:S11]  /*a050*/  @!P2 BRA `(.L_x_173) ;  /* 0x000000000004a947 */ /* 0x000ff60003800000 */
[----:B------:R-:W-:Y:S01]  /*a060*/  BPT.TRAP 0x1 ;  /* 0x000000040000795c */ /* 0x000fe20000300000 */
.L_x_173:
[----:B------:R-:W5:Y:S02]  /*a070*/  SYNCS.PHASECHK.TRANS64.TRYWAIT P1, [UR6+0x34510], R4 ;  /* 0x03451004ff0075a7 */ /* 0x000f640008020146 */
[----:B-----5:R-:W-:Y:S05]  /*a080*/  @!P1 BRA `(.L_x_174) ;  /* 0x00000050007c9947 */ /* 0x020fea0003800000 */
.L_x_298:
[----:B------:R-:W-:Y:S04]  /*a090*/  BSSY B0, `(.L_x_175) ;  /* 0x000000a000007945 */ /* 0x000fe80003800000 */
[----:B------:R-:W-:Y:S05]  /*a0a0*/  @P0 BRA `(.L_x_176) ;  /* 0x0000000000200947 */ /* 0x000fea0003800000 */
[----:B------:R-:W-:Y:S01]  /*a0b0*/  UIADD3 UR16, UR6, 0x32000, URZ ;  /* 0x0003200006107890 */ /* 0x000fe2000fffe03f */
[----:B------:R-:W-:Y:S01]  /*a0c0*/  UMOV UR8, 0x0 ;  /* 0x0000000000087882 */ /* 0x000fe20000000000 */
[----:B------:R-:W-:-:S07]  /*a0d0*/  UMOV UR9, 0x10000000 ;  /* 0x1000000000097882 */ /* 0x000fce0000000000 */
[----:B------:R1:W-:Y:S02]  /*a0e0*/  UTMALDG.2D [UR16], [UR4], desc[UR8] ;  /* 0x00000810040075b4 */ /* 0x0003e40008009000 */
[----:B-1----:R-:W-:Y:S05]  /*a0f0*/  @!P2 BRA `(.L_x_177) ;  /* 0x000000000004a947 */ /* 0x002fea0003800000 */
[----:B------:R-:W-:Y:S01]  /*a100*/  BPT.TRAP 0x1 ;  /* 0x000000040000795c */ /* 0x000fe20000300000 */
.L_x_177:
[----:B---34-:R-:W1:Y:S02]  /*a110*/  LDC R5, c[0x0][0x828] ;  /* 0x00020a00ff057b82 */ /* 0x018e640000000800 */
[----:B-1----:R1:W-:Y:S02]  /*a120*/  SYNCS.ARRIVE.TRANS64.RED.A0TR RZ, [UR6+0x344f0], R5 ;  /* 0x0344f005ffff79a7 */ /* 0x0023e40008300406 */
.L_x_176:
[----:B------:R-:W-:Y:S05]  /*a130*/  BSYNC B0 ;  /* 0x0000000000007941 */ /* 0x000fea0003800000 */
.L_x_175:
[----:B------:R-:W-:Y:S05]  /*a140*/  @!P2 BRA `(.L_x_178) ;  /* 0x000000000004a947 */ /* 0x000fea0003800000 */
[----:B------:R-:W-:Y:S01]  /*a150*/  BPT.TRAP 0x1 ;  /* 0x000000040000795c */ /* 0x000fe20000300000 */
.L_x_178:
[----:B------:R-:W-:Y:S01]  /*a160*/  SYNCS.ARRIVE.TRANS64.RED.A1T0 RZ, [UR33], RZ ;  /* 0x000000ffffff79a7 */ /* 0x000fe20008100421 */
[----:B------:R-:W-:Y:S05]  /*a170*/  @!P2 BRA `(.L_x_179) ;  /* 0x000000000004a947 */ /* 0x000fea0003800000 */
[----:B------:R-:W-:Y:S01]  /*a180*/  BPT.TRAP 0x1 ;  /* 0x000000040000795c */ /* 0x000fe20000300000 */
.L_x_179:
[----:B------:R-:W5:Y:S02]  /*a190*/  SYNCS.PHASECHK.TRANS64.TRYWAIT P1, [UR6+0x34518], R4 ;  /* 0x03451804ff0075a7 */ /* 0x000f640008020146 */
[----:B-----5:R-:W-:Y:S05]  /*a1a0*/  @!P1 BRA `(.L_x_180) ;  /* 0x00000050004c9947 */ /* 0x020fea0003800000 */
.L_x_299:
        /* <DEDUP_REMOVED lines=10> */
.L_x_183:
[----:B------:R-:W1:Y:S02]  /*a250*/  LDC R4, c[0x0][0x828] ;  /* 0x00020a00ff047b82 */ /* 0x000e640000000800 */
[----:B-1----:R1:W-:Y:S02]  /*a260*/  SYNCS.ARRIVE.TRANS64.RED.A0TR RZ, [UR6+0x344f8], R4 ;  /* 0x0344f804ffff79a7 */ /* 0x0023e40008300406 */
.L_x_182:
[----:B------:R-:W-:Y:S05]  /*a270*/  BSYNC B0 ;  /* 0x0000000000007941 */ /* 0x000fea0003800000 */
.L_x_181:
[----:B------:R-:W-:Y:S05]  /*a280*/  @!P2 BRA `(.L_x_184) ;  /* 0x000000000004a947 */ /* 0x000fea0003800000 */
[----:B------:R-:W-:Y:S01]  /*a290*/  BPT.TRAP 0x1 ;  /* 0x000000040000795c */ /* 0x000fe20000300000 */
.L_x_184:
[----:B--2---:R-:W-:Y:S01]  /*a2a0*/  ISETP.NE.AND P0, PT, R11, RZ, PT ;  /* 0x000000ff0b00720c */ /* 0x004fe20003f05270 */
[----:B------:R-:W-:Y:S01]  /*a2b0*/  SYNCS.ARRIVE.TRANS64.RED.A1T0 RZ, [UR34], RZ ;  /* 0x000000ffffff79a7 */ /* 0x000fe20008100422 */
[CC--:B------:R-:W-:Y:S02]  /*a2c0*/  ISETP.NE.AND P3, PT, R18.reuse, R10.reuse, PT ;  /* 0x0000000a1200720c */ /* 0x0c0fe40003f65270 */
[----:B------:R-:W-:-:S13]  /*a2d0*/  ISETP.EQ.OR P0, PT, R18, R10, !P0 ;  /* 0x0000000a1200720c */ /* 0x000fda0004702670 */
[----:B------:R-:W-:Y:S05]  /*a2e0*/  @P0 BRA `(.L_x_185) ;  /* 0x0000000400040947 */ /* 0x000fea0003800000 */
[----:B------:R-:W-:Y:S01]  /*a2f0*/  ELECT P0, URZ, PT ;  /* 0x00000000003f782f */ /* 0x000fe20003800000 */
[----:B------:R-:W-:-:S12]  /*a300*/  BSSY B0, `(.L_x_186) ;  /* 0x0000032000007945 */ /* 0x000fd80003800000 */
[----:B------:R-:W-:Y:S05]  /*a310*/  @!P0 BRA `(.L_x_187) ;  /* 0x0000000000c08947 */ /* 0x000fea0003800000 */
[----:B-1-34-:R-:W1:Y:S08]  /*a320*/  LDC.64 R4, c[0x0][0x290] ;  /* 0x0000a400ff047b82 */ /* 0x01ae700000000a00 */
[----:B------:R-:W2:Y:S08]  /*a330*/  LDC.64 R12, c[0x0][0x808] ;  /* 0x00020200ff0c7b82 */ /* 0x000eb00000000a00 */
[----:B------:R-:W3:Y:S01]  /*a340*/  LDC.64 R16, c[0x0][0x810] ;  /* 0x00020400ff107b82 */ /* 0x000ee20000000a00 */
[----:B-1----:R-:W-:-:S05]  /*a350*/  IMAD.WIDE R4, R10, 0xc, R4 ;  /* 0x0000000c0a047825 */ /* 0x002fca00078e0204 */
[----:B------:R1:W5:Y:S04]  /*a360*/  LDG.E R14, desc[UR38][R4.64] ;  /* 0x00000026040e7981 */ /* 0x000368000c1e1900 */
[----:B------:R1:W5:Y:S01]  /*a370*/  LDG.E R15, desc[UR38][R4.64+0x4] ;  /* 0x00000426040f7981 */ /* 0x000362000c1e1900 */
[----:B--2---:R-:W-:Y:S02]  /*a380*/  ISETP.NE.U32.AND P0, PT, R12, RZ, PT ;  /* 0x000000ff0c00720c */ /* 0x004fe40003f05070 */
[----:B------:R-:W-:Y:S02]  /*a390*/  SHF.R.S32.HI R6, RZ, 0x1f, R10 ;  /* 0x0000001fff067819 */ /* 0x000fe4000001140a */
[----:B------:R-:W-:Y:S02]  /*a3a0*/  ISETP.NE.AND.EX P0, PT, R13, RZ, PT, P0 ;  /* 0x000000ff0d00720c */ /* 0x000fe40003f05300 */
[----:B---3--:R-:W-:-:S04]  /*a3b0*/  ISETP.NE.U32.AND P1, PT, R16, RZ, PT ;  /* 0x000000ff1000720c */ /* 0x008fc80003f25070 */
[----:B------:R-:W-:-:S07]  /*a3c0*/  ISETP.NE.AND.EX P1, PT, R17, RZ, PT, P1 ;  /* 0x000000ff1100720c */ /* 0x000fce0003f25310 */
[----:B-1----:R-:W-:Y:S06]  /*a3d0*/  @!P0 BRA `(.L_x_188) ;  /* 0x0000000000108947 */ /* 0x002fec0003800000 */
[----:B------:R-:W-:-:S04]  /*a3e0*/  LEA R4, P0, R10, R12, 0x3 ;  /* 0x0000000c0a047211 */ /* 0x000fc800078018ff */
[----:B------:R-:W-:-:S06]  /*a3f0*/  LEA.HI.X R5, R10, R13, R6, 0x3, P0 ;  /* 0x0000000d0a057211 */ /* 0x000fcc00000f1c06 */
[----:B------:R-:W2:Y:S04]  /*a400*/  LDG.E.64 R4, desc[UR38][R4.64] ;  /* 0x0000002604047981 */ /* 0x000ea8000c1e1b00 */
[----:B--2---:R1:W-:Y:S02]  /*a410*/  STS.64 [UR32], R4 ;  /* 0x00000004ff007988 */ /* 0x0043e40008000a20 */
.L_x_188:
[----:B------:R-:W-:Y:S05]  /*a420*/  @!P1 BRA `(.L_x_187) ;  /* 0x00000000007c9947 */ /* 0x000fea0003800000 */
[----:B-1----:R-:W-:-:S04]  /*a430*/  LEA R4, P0, R10, R16, 0x3 ;  /* 0x000000100a047211 */ /* 0x002fc800078018ff */
[----:B------:R-:W-:Y:S02]  /*a440*/  LEA.HI.X R5, R10, R17, R6, 0x3, P0 ;  /* 0x000000110a057211 */ /* 0x000fe400000f1c06 */
[----:B------:R-:W1:Y:S04]  /*a450*/  LDS R6, [UR32+0x1c] ;  /* 0x00001c20ff067984 */ /* 0x000e680008000800 */
[----:B------:R-:W2:Y:S01]  /*a460*/  LDG.E.64 R4, desc[UR38][R4.64] ;  /* 0x0000002604047981 */ /* 0x000ea2000c1e1b00 */
[----:B------:R-:W-:-:S03]  /*a470*/  MOV R18, UR32 ;  /* 0x0000002000127c02 */ /* 0x000fc60008000f00 */
[----:B------:R-:W-:Y:S01]  /*a480*/  STS [UR32+0x30], RZ ;  /* 0x000030ffff007988 */ /* 0x000fe20008000820 */
[----:B------:R-:W-:-:S05]  /*a490*/  SHF.R.U64 R18, R18, 0x4, RZ ;  /* 0x0000000412127819 */ /* 0x000fca00000012ff */
[----:B------:R-:W-:Y:S04]  /*a4a0*/  STS [UR32+0x10], R18 ;  /* 0x00001012ff007988 */ /* 0x000fe80008000820 */
[----:B------:R-:W-:Y:S01]  /*a4b0*/  STS [UR32+0x14], R18 ;  /* 0x00001412ff007988 */ /* 0x000fe20008000820 */
[----:B--2---:R-:W-:Y:S01]  /*a4c0*/  SHF.L.U64.HI R12, R4, 0x1, R5 ;  /* 0x00000001040c7819 */ /* 0x004fe20000010205 */
[----:B-----5:R-:W-:-:S03]  /*a4d0*/  VIADD R5, R15, 0xffffffff ;  /* 0xffffffff0f057836 */ /* 0x020fc60000000000 */
[----:B------:R-:W-:-:S04]  /*a4e0*/  LOP3.LUT R12, R12, 0x1fffffff, RZ, 0xc0, !PT ;  /* 0x1fffffff0c0c7812 */ /* 0x000fc800078ec0ff */
[----:B------:R-:W-:-:S04]  /*a4f0*/  SHF.R.U32.HI R7, RZ, 0x4, R12 ;  /* 0x00000004ff077819 */ /* 0x000fc8000001160c */
[----:B-1----:R-:W-:-:S05]  /*a500*/  LOP3.LUT R6, R6, 0xf, R7, 0xb8, !PT ;  /* 0x0000000f06067812 */ /* 0x002fca00078eb807 */
[----:B------:R-:W-:Y:S04]  /*a510*/  STS [UR32+0x1c], R6 ;  /* 0x00001c06ff007988 */ /* 0x000fe80008000820 */
[----:B------:R-:W1:Y:S02]  /*a520*/  LDS R7, [UR32+0x1c] ;  /* 0x00001c20ff077984 */ /* 0x000e640008000800 */
[----:B-1----:R-:W-:-:S05]  /*a530*/  LOP3.LUT R7, R7, 0xf0, RZ, 0xb8, !PT ;  /* 0x000000f007077812 */ /* 0x002fca00078eb8ff */
[----:B------:R1:W-:Y:S04]  /*a540*/  STS [UR32+0x1c], R7 ;  /* 0x00001c07ff007988 */ /* 0x0003e80008000820 */
[----:B------:R-:W2:Y:S01]  /*a550*/  LDS R13, [UR32+0x1c] ;  /* 0x00001c20ff0d7984 */ /* 0x000ea20008000800 */
[----:B-1----:R-:W-:Y:S02]  /*a560*/  CS2R R6, SRZ ;  /* 0x0000000000067805 */ /* 0x002fe4000001ff00 */
[----:B--2---:R-:W-:Y:S01]  /*a570*/  LOP3.LUT R19, R13, 0xf00, RZ, 0xb8, !PT ;  /* 0x00000f000d137812 */ /* 0x004fe200078eb8ff */
[----:B------:R-:W-:Y:S02]  /*a580*/  IMAD.SHL.U32 R13, R4, 0x2, RZ ;  /* 0x00000002040d7824 */ /* 0x000fe400078e00ff */
[----:B------:R-:W-:-:S02]  /*a590*/  VIADD R4, R14, 0xffffffff ;  /* 0xffffffff0e047836 */ /* 0x000fc40000000000 */
[----:B------:R-:W-:Y:S01]  /*a5a0*/  STS.64 [UR32+0x18], R18 ;  /* 0x00001812ff007988 */ /* 0x000fe20008000a20 */
[----:B------:R-:W-:-:S03]  /*a5b0*/  LOP3.LUT R13, R13, 0xfffffffe, RZ, 0xc0, !PT ;  /* 0xfffffffe0d0d7812 */ /* 0x000fc600078ec0ff */
[----:B------:R-:W1:Y:S01]  /*a5c0*/  LDS R16, [UR32+0x1c] ;  /* 0x00001c20ff107984 */ /* 0x000e620008000800 */
[----:B------:R-:W-:-:S03]  /*a5d0*/  SHF.R.U64 R13, R13, 0x4, R12 ;  /* 0x000000040d0d7819 */ /* 0x000fc6000000120c */
[----:B------:R2:W-:Y:S04]  /*a5e0*/  STS.128 [UR32+0x20], R4 ;  /* 0x00002004ff007988 */ /* 0x0005e80008000c20 */
[----:B------:R2:W-:Y:S01]  /*a5f0*/  STS [UR32+0xc], R13 ;  /* 0x00000c0dff007988 */ /* 0x0005e20008000820 */
[----:B-1----:R-:W-:-:S05]  /*a600*/  LOP3.LUT R12, R16, 0xf000, RZ, 0xb8, !PT ;  /* 0x0000f000100c7812 */ /* 0x002fca00078eb8ff */
[----:B------:R2:W-:Y:S02]  /*a610*/  STS [UR32+0x1c], R12 ;  /* 0x00001c0cff007988 */ /* 0x0005e40008000820 */
.L_x_187:
[----:B------:R-:W-:Y:S05]  /*a620*/  BSYNC B0 ;  /* 0x0000000000007941 */ /* 0x000fea0003800000 */
.L_x_186:
[----:B-12---:R-:W1:Y:S01]  /*a630*/  S2R R4, SR_LANEID ;  /* 0x0000000000047919 */ /* 0x006e620000000000 */
[----:B------:R-:W-:Y:S01]  /*a640*/  NOP ;  /* 0x0000000000007918 */ /* 0x000fe20000000000 */
[----:B------:R-:W-:Y:S01]  /*a650*/  ELECT P0, URZ, PT ;  /* 0x00000000003f782f */ /* 0x000fe20003800000 */
[----:B------:R-:W-:Y:S01]  /*a660*/  BSSY B0, `(.L_x_189) ;  /* 0x0000008000007945 */ /* 0x000fe20003800000 */
[----:B-1----:R-:W-:-:S05]  /*a670*/  IMAD.SHL.U32 R6, R4, 0x4, RZ ;  /* 0x0000000404067824 */ /* 0x002fca00078e00ff */
[----:B------:R1:W2:Y:S01]  /*a680*/  LDS R7, [R6+UR32] ;  /* 0x0000002006077984 */ /* 0x0002a20008000800 */
[----:B------:R-:W-:-:S05]  /*a690*/  IADD3 R4, P1, R6, UR4, RZ ;  /* 0x0000000406047c10 */ /* 0x000fca000ff3e0ff */
[----:B---34-:R-:W-:Y:S01]  /*a6a0*/  IMAD.X R5, RZ, RZ, UR5, P1 ;  /* 0x00000005ff057e24 */ /* 0x018fe200088e06ff */
[----:B------:R-:W-:Y:S07]  /*a6b0*/  @!P0 BRA `(.L_x_190) ;  /* 0x0000000000088947 */ /* 0x000fee0003800000 */
[----:B------:R0:W-:Y:S01]  /*a6c0*/  UTMACMDFLUSH ;  /* 0x00000000000079b7 */ /* 0x0001e20000000000 */
[----:B------:R-:W-:-:S04]  /*a6d0*/  DEPBAR.LE SB0, 0x0 ;  /* 0x000080000000791a */ /* 0x000fc80000000000 */
.L_x_190:
[----:B------:R-:W-:Y:S05]  /*a6e0*/  BSYNC B0 ;  /* 0x0000000000007941 */ /* 0x000fea0003800000 */
.L_x_189:
[----:B--2---:R2:W5:Y:S02]  /*a6f0*/  ATOMG.E.EXCH.STRONG.GPU PT, RZ, [R4], R7 ;  /* 0x0000000704ff73a8 */ /* 0x00456400041ee100 */
.L_x_185:
[----:B------:R-:W-:Y:S01]  /*a700*/  ISETP.NE.AND P1, PT, R11, RZ, PT ;  /* 0x000000ff0b00720c */ /* 0x000fe20003f25270 */
[----:B------:R-:W-:Y:S01]  /*a710*/  VIADD R2, R2, 0x1 ;  /* 0x0000000102027836 */ /* 0x000fe20000000000 */
[----:B-12---:R-:W-:Y:S01]  /*a720*/  SEL R4, RZ, 0x1, !P3 ;  /* 0x00000001ff047807 */ /* 0x006fe20005800000 */
[----:B------:R-:W-:Y:S02]  /*a730*/  IMAD.MOV.U32 R16, RZ, RZ, R8 ;  /* 0x000000ffff107224 */ /* 0x000fe400078e0008 */
[----:B------:R-:W-:Y:S01]  /*a740*/  IMAD.MOV.U32 R17, RZ, RZ, R9 ;  /* 0x000000ffff117224 */ /* 0x000fe200078e0009 */
[----:B------:R-:W-:Y:S01]  /*a750*/  ISETP.NE.AND P0, PT, R2, 0x8, PT ;  /* 0x000000080200780c */ /* 0x000fe20003f05270 */
[----:B------:R-:W-:-:S03]  /*a760*/  IMAD.MOV.U32 R18, RZ, RZ, R10 ;  /* 0x000000ffff127224 */ /* 0x000fc600078e000a */
[----:B---34-:R-:W-:Y:S02]  /*a770*/  SEL R5, RZ, 0x1, P0 ;  /* 0x00000001ff057807 */ /* 0x018fe40000000000 */
[----:B------:R-:W-:Y:S02]  /*a780*/  SEL R2, R2, RZ, P0 ;  /* 0x000000ff02027207 */ /* 0x000fe40000000000 */
[----:B------:R-:W-:Y:S01]  /*a790*/  LOP3.LUT R0, R0, R5, RZ, 0x3c, !PT ;  /* 0x0000000500007212 */ /* 0x000fe200078e3cff */
[----:B------:R-:W-:Y:S06]  /*a7a0*/  @P1 BRA `(.L_x_191) ;  /* 0xffffffec00401947 */ /* 0x000fec000383ffff */
[----:B-----5:R-:W-:Y:S01]  /*a7b0*/  ELECT P0, URZ, PT ;  /* 0x00000000003f782f */ /* 0x020fe20003800000 */
[----:B------:R-:W-:-:S12]  /*a7c0*/  BSSY B0, `(.L_x_192) ;  /* 0x0000017000007945 */ /* 0x000fd80003800000 */
[----:B------:R-:W-:Y:S05]  /*a7d0*/  @!P0 BRA `(.L_x_193) ;  /* 0x0000000000548947 */ /* 0x000fea0003800000 */
[----:B------:R-:W-:Y:S05]  /*a7e0*/  @!P2 BRA `(.L_x_194) ;  /* 0x000000000004a947 */ /* 0x000fea0003800000 */
[----:B------:R-:W-:Y:S01]  /*a7f0*/  BPT.TRAP 0x1 ;  /* 0x000000040000795c */ /* 0x000fe20000300000 */
.L_x_194:
[----:B------:R-:W1:Y:S02]  /*a800*/  SYNCS.PHASECHK.TRANS64.TRYWAIT P0, [UR6+0x34500], R3 ;  /* 0x03450003ff0075a7 */ /* 0x000e640008000146 */
[----:B-1----:R-:W-:Y:S05]  /*a810*/  @!P0 BRA `(.L_x_195) ;  /* 0x0000004800c88947 */ /* 0x002fea0003800000 */
.L_x_300:
[----:B------:R-:W-:Y:S05]  /*a820*/  @!P2 BRA `(.L_x_196) ;  /* 0x000000000004a947 */ /* 0x000fea0003800000 */
[----:B------:R-:W-:Y:S01]  /*a830*/  BPT.TRAP 0x1 ;  /* 0x000000040000795c */ /* 0x000fe20000300000 */
.L_x_196:
[----:B------:R-:W2:Y:S02]  /*a840*/  SYNCS.PHASECHK.TRANS64.TRYWAIT P0, [UR6+0x34508], R3 ;  /* 0x03450803ff0075a7 */ /* 0x000ea40008000146 */
[----:B--2---:R-:W-:Y:S05]  /*a850*/  @!P0 BRA `(.L_x_197) ;  /* 0x0000004800d08947 */ /* 0x004fea0003800000 */
.L_x_301:
[----:B------:R-:W-:Y:S05]  /*a860*/  @!P2 BRA `(.L_x_198) ;  /* 0x000000000004a947 */ /* 0x000fea0003800000 */
[----:B------:R-:W-:Y:S01]  /*a870*/  BPT.TRAP 0x1 ;  /* 0x000000040000795c */ /* 0x000fe20000300000 */
.L_x_198:
[----:B------:R-:W2:Y:S02]  /*a880*/  SYNCS.PHASECHK.TRANS64.TRYWAIT P0, [UR6+0x34510], R3 ;  /* 0x03451003ff0075a7 */ /* 0x000ea40008000146 */
[----:B--2---:R-:W-:Y:S05]  /*a890*/  @!P0 BRA `(.L_x_199) ;  /* 0x0000004800d88947 */ /* 0x004fea0003800000 */
.L_x_302:
[----:B------:R-:W-:Y:S05]  /*a8a0*/  @!P2 BRA `(.L_x_200) ;  /* 0x000000000004a947 */ /* 0x000fea0003800000 */
[----:B------:R-:W-:Y:S01]  /*a8b0*/  BPT.TRAP 0x1 ;  /* 0x000000040000795c */ /* 0x000fe20000300000 */
.L_x_200:
[----:B-1----:R-:W-:-:S04]  /*a8c0*/  MOV R0, 0x1 ;  /* 0x0000000100007802 */ /* 0x002fc80000000f00 */
[----:B------:R-:W-:-:S07]  /*a8d0*/  SHF.L.U32 R0, R0, 0x1f, RZ ;  /* 0x0000001f00007819 */ /* 0x000fce00000006ff */
.L_x_201:
[----:B-1----:R-:W-:-:S04]  /*a8e0*/  IMAD.U32 R3, RZ, RZ, UR6 ;  /* 0x00000006ff037e24 */ /* 0x002fc8000f8e00ff */
[----:B------:R1:W2:Y:S03]  /*a8f0*/  SYNCS.PHASECHK.TRANS64.TRYWAIT P0, [R3+URZ+0x34518], R0 ;  /* 0x03451800030075a7 */ /* 0x0002a6000800017f */
[----:B--2---:R-:W-:Y:S05]  /*a900*/  @!P0 NANOSLEEP.SYNCS 0x989680 ;  /* 0x009896800000895d */ /* 0x004fea0003900000 */
[----:B------:R-:W2:Y:S02]  /*a910*/  @!P0 SYNCS.PHASECHK.TRANS64 P0, [R3+URZ+0x34518], R0 ;  /* 0x03451800030085a7 */ /* 0x000ea4000800007f */
[----:B--2---:R-:W-:Y:S05]  /*a920*/  @!P0 BRA `(.L_x_201) ;  /* 0xfffffffc00ec8947 */ /* 0x004fea000383ffff */
.L_x_193:
[----:B------:R-:W-:Y:S05]  /*a930*/  BSYNC B0 ;  /* 0x0000000000007941 */ /* 0x000fea0003800000 */
.L_x_192:
[----:B------:R-:W-:Y:S05]  /*a940*/  EXIT ;  /* 0x000000000000794d */ /* 0x000fea0003800000 */
.L_x_122:
[----:B------:R-:W1:Y:S01]  /*a950*/  S2UR UR4, SR_CTAID.Y ;  /* 0x00000000000479c3 */ /* 0x000e620000002600 */
[----:B------:R-:W2:Y:S01]  /*a960*/  S2R R37, SR_LANEID ;  /* 0x0000000000257919 */ /* 0x000ea20000000000 */
[----:B------:R-:W-:Y:S01]  /*a970*/  ELECT P0, URZ, PT ;  /* 0x00000000003f782f */ /* 0x000fe20003800000 */
[----:B------:R-:W-:Y:S01]  /*a980*/  BSSY B0, `(.L_x_202) ;  /* 0x0000037000007945 */ /* 0x000fe20003800000 */
[----:B------:R-:W-:Y:S01]  /*a990*/  ULDC.64 UR12, c[0x0][0x508] ;  /* 0x00014200000c7ab9 */ /* 0x000fe20000000a00 */
[----:B-1----:R-:W-:-:S04]  /*a9a0*/  UIMAD UR4, UR4, UR60, UR42 ;  /* 0x0000003c040472a4 */ /* 0x002fc8000f8e022a */
[----:B------:R-:W-:-:S06]  /*a9b0*/  UIMAD.WIDE UR12, UR4, 0x80, UR12 ;  /* 0x00000080040c78a5 */ /* 0x000fcc000f8e020c */
[----:B------:R-:W-:Y:S06]  /*a9c0*/  @!P0 BRA `(.L_x_203) ;  /* 0x0000000000c88947 */ /* 0x000fec0003800000 */
[----:B------:R-:W1:Y:S01]  /*a9d0*/  LDC.64 R8, c[0x0][0x300] ;  /* 0x0000c000ff087b82 */ /* 0x000e620000000a00 */
[----:B------:R-:W-:Y:S02]  /*a9e0*/  UMOV UR4, 0x400 ;  /* 0x0000040000047882 */ /* 0x000fe40000000000 */
[----:B---3--:R-:W-:-:S05]  /*a9f0*/  ULEA UR4, UR58, UR4, 0x18 ;  /* 0x000000043a047291 */ /* 0x008fca000f8ec03f */
[----:B------:R-:W1:Y:S08]  /*aa00*/  LDC.64 R10, c[0x0][0x308] ;  /* 0x0000c200ff0a7b82 */ /* 0x000e700000000a00 */
[----:B------:R-:W3:Y:S08]  /*aa10*/  LDC.64 R4, c[0x0][0x330] ;  /* 0x0000cc00ff047b82 */ /* 0x000ef00000000a00 */
[----:B------:R-:W3:Y:S01]  /*aa20*/  LDC.64 R6, c[0x0][0x338] ;  /* 0x0000ce00ff067b82 */ /* 0x000ee20000000a00 */
[----:B-1----:R1:W-:Y:S07]  /*aa30*/  STS.128 [UR4+0x34600], R8 ;  /* 0x03460008ff007988 */ /* 0x0023ee0008000c04 */
[----:B------:R-:W4:Y:S08]  /*aa40*/  LDC.64 R32, c[0x0][0x310] ;  /* 0x0000c400ff207b82 */ /* 0x000f300000000a00 */
[----:B------:R-:W4:Y:S01]  /*aa50*/  LDC.64 R34, c[0x0][0x318] ;  /* 0x0000c600ff227b82 */ /* 0x000f220000000a00 */
[----:B---3--:R3:W-:Y:S07]  /*aa60*/  STS.128 [UR4+0x34630], R4 ;  /* 0x03463004ff007988 */ /* 0x0087ee0008000c04 */
[----:B------:R-:W5:Y:S08]  /*aa70*/  LDC.64 R28, c[0x0][0x320] ;  /* 0x0000c800ff1c7b82 */ /* 0x000f700000000a00 */
[----:B------:R-:W5:Y:S08]  /*aa80*/  LDC.64 R30, c[0x0][0x328] ;  /* 0x0000ca00ff1e7b82 */ /* 0x000f700000000a00 */
[----:B------:R-:W2:Y:S01]  /*aa90*/  LDC.64 R24, c[0x0][0x340] ;  /* 0x0000d000ff187b82 */ /* 0x000ea20000000a00 */
[----:B----4-:R4:W-:Y:S07]  /*aaa0*/  STS.128 [UR4+0x34610], R32 ;  /* 0x03461020ff007988 */ /* 0x0109ee0008000c04 */
[----:B------:R-:W2:Y:S08]  /*aab0*/  LDC.64 R26, c[0x0][0x348] ;  /* 0x0000d200ff1a7b82 */ /* 0x000eb00000000a00 */
[----:B------:R-:W3:Y:S01]  /*aac0*/  LDC.64 R20, c[0x0][0x350] ;  /* 0x0000d400ff147b82 */ /* 0x000ee20000000a00 */
[----:B-----5:R5:W-:Y:S07]  /*aad0*/  STS.128 [UR4+0x34620], R28 ;  /* 0x0346201cff007988 */ /* 0x020bee0008000c04 */
[----:B------:R-:W3:Y:S08]  /*aae0*/  LDC.64 R22, c[0x0][0x358] ;  /* 0x0000d600ff167b82 */ /* 0x000ef00000000a00 */
[----:B------:R-:W4:Y:S01]  /*aaf0*/  LDC.64 R12, c[0x0][0x360] ;  /* 0x0000d800ff0c7b82 */ /* 0x000f220000000a00 */
[----:B--2---:R2:W-:Y:S07]  /*ab00*/  STS.128 [UR4+0x34640], R24 ;  /* 0x03464018ff007988 */ /* 0x0045ee0008000c04 */
[----:B------:R-:W4:Y:S08]  /*ab10*/  LDC.64 R14, c[0x0][0x368] ;  /* 0x0000da00ff0e7b82 */ /* 0x000f300000000a00 */
[----:B-1----:R-:W1:Y:S01]  /*ab20*/  LDC.64 R8, c[0x0][0x370] ;  /* 0x0000dc00ff087b82 */ /* 0x002e620000000a00 */
[----:B---3--:R3:W-:Y:S07]  /*ab30*/  STS.128 [UR4+0x34650], R20 ;  /* 0x03465014ff007988 */ /* 0x0087ee0008000c04 */
[----:B------:R-:W1:Y:S08]  /*ab40*/  LDC.64 R10, c[0x0][0x378] ;  /* 0x0000de00ff0a7b82 */ /* 0x000e700000000a00 */
[----:B------:R-:W5:Y:S01]  /*ab50*/  LDC.64 R4, c[0x0][0x410] ;  /* 0x00010400ff047b82 */ /* 0x000f620000000a00 */
[----:B----4-:R4:W-:Y:S07]  /*ab60*/  STS.128 [UR4+0x34660], R12 ;  /* 0x0346600cff007988 */ /* 0x0109ee0008000c04 */
[----:B------:R-:W5:Y:S01]  /*ab70*/  LDC.64 R6, c[0x0][0x418] ;  /* 0x00010600ff067b82 */ /* 0x000f620000000a00 */
[----:B-1----:R1:W-:Y:S07]  /*ab80*/  STS.128 [UR4+0x34670], R8 ;  /* 0x03467008ff007988 */ /* 0x0023ee0008000c04 */
[----:B------:R-:W3:Y:S08]  /*ab90*/  LDC.64 R32, c[0x0][0x400] ;  /* 0x00010000ff207b82 */ /* 0x000ef00000000a00 */
[----:B------:R-:W3:Y:S01]  /*aba0*/  LDC.64 R34, c[0x0][0x408] ;  /* 0x00010200ff227b82 */ /* 0x000ee20000000a00 */
[----:B-----5:R5:W-:Y:S07]  /*abb0*/  STS.128 [UR4+0x34690], R4 ;  /* 0x03469004ff007988 */ /* 0x020bee0008000c04 */
[----:B------:R-:W4:Y:S08]  /*abc0*/  LDC.64 R28, c[0x0][0x420] ;  /* 0x00010800ff1c7b82 */ /* 0x000f300000000a00 */
[----:B------:R-:W4:Y:S08]  /*abd0*/  LDC.64 R30, c[0x0][0x428] ;  /* 0x00010a00ff1e7b82 */ /* 0x000f300000000a00 */
[----:B--2---:R-:W2:Y:S01]  /*abe0*/  LDC.64 R24, c[0x0][0x430] ;  /* 0x00010c00ff187b82 */ /* 0x004ea20000000a00 */
[----:B---3--:R3:W-:Y:S07]  /*abf0*/  STS.128 [UR4+0x34680], R32 ;  /* 0x03468020ff007988 */ /* 0x0087ee0008000c04 */
[----:B------:R-:W2:Y:S08]  /*ac00*/  LDC.64 R26, c[0x0][0x438] ;  /* 0x00010e00ff1a7b82 */ /* 0x000eb00000000a00 */
[----:B------:R-:W5:Y:S01]  /*ac10*/  LDC.64 R20, c[0x0][0x440] ;  /* 0x00011000ff147b82 */ /* 0x000f620000000a00 */
[----:B----4-:R3:W-:Y:S07]  /*ac20*/  STS.128 [UR4+0x346a0], R28 ;  /* 0x0346a01cff007988 */ /* 0x0107ee0008000c04 */
[----:B------:R-:W5:Y:S08]  /*ac30*/  LDC.64 R22, c[0x0][0x448] ;  /* 0x00011200ff167b82 */ /* 0x000f700000000a00 */
[----:B------:R-:W4:Y:S01]  /*ac40*/  LDC.64 R12, c[0x0][0x450] ;  /* 0x00011400ff0c7b82 */ /* 0x000f220000000a00 */
[----:B--2---:R3:W-:Y:S07]  /*ac50*/  STS.128 [UR4+0x346b0], R24 ;  /* 0x0346b018ff007988 */ /* 0x0047ee0008000c04 */
[----:B------:R-:W4:Y:S08]  /*ac60*/  LDC.64 R14, c[0x0][0x458] ;  /* 0x00011600ff0e7b82 */ /* 0x000f300000000a00 */
[----:B-1----:R-:W1:Y:S01]  /*ac70*/  LDC.64 R8, c[0x0][0x460] ;  /* 0x00011800ff087b82 */ /* 0x002e620000000a00 */
[----:B-----5:R3:W-:Y:S07]  /*ac80*/  STS.128 [UR4+0x346c0], R20 ;  /* 0x0346c014ff007988 */ /* 0x0207ee0008000c04 */
[----:B------:R-:W1:Y:S08]  /*ac90*/  LDC.64 R10, c[0x0][0x468] ;  /* 0x00011a00ff0a7b82 */ /* 0x000e700000000a00 */
[----:B------:R-:W2:Y:S01]  /*aca0*/  LDC.64 R4, c[0x0][0x470] ;  /* 0x00011c00ff047b82 */ /* 0x000ea20000000a00 */
[----:B----4-:R3:W-:Y:S07]  /*acb0*/  STS.128 [UR4+0x346d0], R12 ;  /* 0x0346d00cff007988 */ /* 0x0107ee0008000c04 */
[----:B------:R-:W2:Y:S01]  /*acc0*/  LDC.64 R6, c[0x0][0x478] ;  /* 0x00011e00ff067b82 */ /* 0x000ea20000000a00 */
[----:B-1----:R3:W-:Y:S04]  /*acd0*/  STS.128 [UR4+0x346e0], R8 ;  /* 0x0346e008ff007988 */ /* 0x0027e80008000c04 */
[----:B--2---:R3:W-:Y:S02]  /*ace0*/  STS.128 [UR4+0x346f0], R4 ;  /* 0x0346f004ff007988 */ /* 0x0047e40008000c04 */
.L_x_203:
[----:B---3--:R-:W-:Y:S05]  /*acf0*/  BSYNC B0 ;  /* 0x0000000000007941 */ /* 0x008fea0003800000 */
.L_x_202:
[----:B------:R-:W-:Y:S01]  /*ad00*/  ELECT P0, URZ, PT ;  /* 0x00000000003f782f */ /* 0x000fe20003800000 */
[----:B------:R-:W-:Y:S01]  /*ad10*/  NOP ;  /* 0x0000000000007918 */ /* 0x000fe20000000000 */
[----:B------:R-:W-:Y:S11]  /*ad20*/  BSSY B0, `(.L_x_204) ;  /* 0x000004c000007945 */ /* 0x000ff60003800000 */
[----:B------:R-:W-:Y:S05]  /*ad30*/  @!P0 BRA `(.L_x_205) ;  /* 0x0000000400288947 */ /* 0x000fea0003800000 */
[----:B------:R-:W1:Y:S08]  /*ad40*/  LDC.64 R10, c[0x0][0x518] ;  /* 0x00014600ff0a7b82 */ /* 0x000e700000000a00 */
[----:B------:R-:W3:Y:S08]  /*ad50*/  LDC.64 R8, c[0x0][0x528] ;  /* 0x00014a00ff087b82 */ /* 0x000ef00000000a00 */
[----:B------:R-:W4:Y:S01]  /*ad60*/  LDC.64 R22, c[0x0][0x510] ;  /* 0x00014400ff167b82 */ /* 0x000f220000000a00 */
[----:B-1----:R-:W-:-:S07]  /*ad70*/  IMAD.WIDE R10, R18, 0x8, R10 ;  /* 0x00000008120a7825 */ /* 0x002fce00078e020a */
[----:B------:R-:W1:Y:S01]  /*ad80*/  LDC.64 R20, c[0x0][0x520] ;  /* 0x00014800ff147b82 */ /* 0x000e620000000a00 */
[----:B------:R-:W5:Y:S01]  /*ad90*/  LDG.E.64 R10, desc[UR38][R10.64] ;  /* 0x000000260a0a7981 */ /* 0x000f62000c1e1b00 */
[----:B---3--:R-:W-:-:S06]  /*ada0*/  IMAD.WIDE R8, R18, 0x8, R8 ;  /* 0x0000000812087825 */ /* 0x008fcc00078e0208 */
[----:B------:R-:W3:Y:S01]  /*adb0*/  LDG.E.64 R8, desc[UR38][R8.64] ;  /* 0x0000002608087981 */ /* 0x000ee2000c1e1b00 */
[----:B----4-:R-:W-:-:S06]  /*adc0*/  IMAD.WIDE R22, R18, 0x8, R22 ;  /* 0x0000000812167825 */ /* 0x010fcc00078e0216 */
[----:B------:R-:W4:Y:S01]  /*add0*/  LDG.E.64 R22, desc[UR38][R22.64] ;  /* 0x0000002616167981 */ /* 0x000f22000c1e1b00 */
[----:B-1----:R-:W-:-:S06]  /*ade0*/  IMAD.WIDE R20, R18, 0x8, R20 ;  /* 0x0000000812147825 */ /* 0x002fcc00078e0214 */
[----:B------:R-:W2:Y:S01]  /*adf0*/  LDG.E.64 R20, desc[UR38][R20.64] ;  /* 0x0000002614147981 */ /* 0x000ea2000c1e1b00 */
[----:B------:R-:W-:Y:S02]  /*ae00*/  UMOV UR4, 0x400 ;  /* 0x0000040000047882 */ /* 0x000fe40000000000 */
[----:B------:R-:W-:-:S09]  /*ae10*/  ULEA UR4, UR58, UR4, 0x18 ;  /* 0x000000043a047291 */ /* 0x000fd2000f8ec03f */
[----:B------:R-:W1:Y:S04]  /*ae20*/  LDS R4, [UR4+0x3461c] ;  /* 0x03461c04ff047984 */ /* 0x000e680008000800 */
[----:B------:R-:W1:Y:S01]  /*ae30*/  LDS R5, [UR4+0x3469c] ;  /* 0x03469c04ff057984 */ /* 0x000e620008000800 */
[----:B------:R-:W-:Y:S02]  /*ae40*/  UIADD3 UR5, UR4, 0x34600, URZ ;  /* 0x0003460004057890 */ /* 0x000fe4000fffe03f */
[----:B------:R-:W-:-:S04]  /*ae50*/  UIADD3 UR6, UR4, 0x34680, URZ ;  /* 0x0003468004067890 */ /* 0x000fc8000fffe03f */
[----:B------:R-:W-:Y:S02]  /*ae60*/  IMAD.U32 R24, RZ, RZ, UR5 ;  /* 0x00000005ff187e24 */ /* 0x000fe4000f8e00ff */
[----:B------:R-:W-:-:S03]  /*ae70*/  IMAD.U32 R26, RZ, RZ, UR6 ;  /* 0x00000006ff1a7e24 */ /* 0x000fc6000f8e00ff */
[----:B------:R-:W-:Y:S02]  /*ae80*/  SHF.R.U64 R24, R24, 0x4, RZ ;  /* 0x0000000418187819 */ /* 0x000fe400000012ff */
[----:B------:R-:W-:Y:S01]  /*ae90*/  SHF.R.U64 R26, R26, 0x4, RZ ;  /* 0x000000041a1a7819 */ /* 0x000fe200000012ff */
[----:B------:R-:W-:Y:S01]  /*aea0*/  VIADD R13, R3, 0xffffffff ;  /* 0xffffffff030d7836 */ /* 0x000fe20000000000 */
[----:B------:R-:W-:Y:S01]  /*aeb0*/  CS2R R14, SRZ ;  /* 0x00000000000e7805 */ /* 0x000fe2000001ff00 */
[----:B------:R-:W-:Y:S04]  /*aec0*/  STS [UR4+0x34610], R24 ;  /* 0x03461018ff007988 */ /* 0x000fe80008000804 */
[----:B------:R-:W-:Y:S04]  /*aed0*/  STS [UR4+0x34614], R24 ;  /* 0x03461418ff007988 */ /* 0x000fe80008000804 */
[----:B------:R-:W-:Y:S04]  /*aee0*/  STS [UR4+0x34690], R26 ;  /* 0x0346901aff007988 */ /* 0x000fe80008000804 */
[----:B------:R-:W-:Y:S04]  /*aef0*/  STS [UR4+0x34694], R26 ;  /* 0x0346941aff007988 */ /* 0x000fe80008000804 */
[----:B------:R-:W-:Y:S04]  /*af00*/  STS [UR4+0x34630], RZ ;  /* 0x034630ffff007988 */ /* 0x000fe80008000804 */
[----:B------:R-:W-:Y:S01]  /*af10*/  STS [UR4+0x346b0], RZ ;  /* 0x0346b0ffff007988 */ /* 0x000fe20008000804 */
[----:B-----5:R-:W-:-:S04]  /*af20*/  SHF.L.U64.HI R11, R10, 0x1, R11 ;  /* 0x000000010a0b7819 */ /* 0x020fc8000001020b */
[----:B------:R-:W-:Y:S02]  /*af30*/  LOP3.LUT R11, R11, 0x1fffffff, RZ, 0xc0, !PT ;  /* 0x1fffffff0b0b7812 */ /* 0x000fe400078ec0ff */
[----:B---3--:R-:W-:-:S04]  /*af40*/  SHF.L.U64.HI R9, R8, 0x1, R9 ;  /* 0x0000000108097819 */ /* 0x008fc80000010209 */
[----:B------:R-:W-:Y:S02]  /*af50*/  LOP3.LUT R9, R9, 0x1fffffff, RZ, 0xc0, !PT ;  /* 0x1fffffff09097812 */ /* 0x000fe400078ec0ff */
[----:B------:R-:W-:Y:S02]  /*af60*/  SHF.R.U32.HI R7, RZ, 0x4, R11 ;  /* 0x00000004ff077819 */ /* 0x000fe4000001160b */
[----:B------:R-:W-:Y:S02]  /*af70*/  SHF.R.U32.HI R6, RZ, 0x4, R9 ;  /* 0x00000004ff067819 */ /* 0x000fe40000011609 */
[----:B-1----:R-:W-:Y:S02]  /*af80*/  LOP3.LUT R4, R4, 0xf, R7, 0xb8, !PT ;  /* 0x0000000f04047812 */ /* 0x002fe400078eb807 */
[----:B------:R-:W-:-:S03]  /*af90*/  LOP3.LUT R6, R5, 0xf, R6, 0xb8, !PT ;  /* 0x0000000f05067812 */ /* 0x000fc600078eb806 */
[----:B------:R-:W-:Y:S04]  /*afa0*/  STS [UR4+0x3461c], R4 ;  /* 0x03461c04ff007988 */ /* 0x000fe80008000804 */
[----:B------:R-:W-:Y:S04]  /*afb0*/  STS [UR4+0x3469c], R6 ;  /* 0x03469c06ff007988 */ /* 0x000fe80008000804 */
[----:B------:R-:W1:Y:S04]  /*afc0*/  LDS R5, [UR4+0x3461c] ;  /* 0x03461c04ff057984 */ /* 0x000e680008000800 */
[----:B------:R-:W3:Y:S01]  /*afd0*/  LDS R7, [UR4+0x3469c] ;  /* 0x03469c04ff077984 */ /* 0x000ee20008000800 */
[----:B-1----:R-:W-:-:S02]  /*afe0*/  LOP3.LUT R5, R5, 0xf0, RZ, 0xb8, !PT ;  /* 0x000000f005057812 */ /* 0x002fc400078eb8ff */
[----:B---3--:R-:W-:-:S03]  /*aff0*/  LOP3.LUT R7, R7, 0xf0, RZ, 0xb8, !PT ;  /* 0x000000f007077812 */ /* 0x008fc600078eb8ff */
[----:B------:R1:W-:Y:S04]  /*b000*/  STS [UR4+0x3461c], R5 ;  /* 0x03461c05ff007988 */ /* 0x0003e80008000804 */
[----:B------:R-:W-:Y:S04]  /*b010*/  STS [UR4+0x3469c], R7 ;  /* 0x03469c07ff007988 */ /* 0x000fe80008000804 */
[----:B------:R-:W3:Y:S04]  /*b020*/  LDS R25, [UR4+0x3461c] ;  /* 0x03461c04ff197984 */ /* 0x000ee80008000800 */
[----:B------:R-:W5:Y:S01]  /*b030*/  LDS R27, [UR4+0x3469c] ;  /* 0x03469c04ff1b7984 */ /* 0x000f620008000800 */
[----:B-1----:R-:W-:Y:S01]  /*b040*/  VIADD R5, R0, 0xffffffff ;  /* 0xffffffff00057836 */ /* 0x002fe20000000000 */
[----:B---3--:R-:W-:-:S02]  /*b050*/  LOP3.LUT R25, R25, 0xf00, RZ, 0xb8, !PT ;  /* 0x00000f0019197812 */ /* 0x008fc400078eb8ff */
[----:B-----5:R-:W-:-:S03]  /*b060*/  LOP3.LUT R27, R27, 0xf00, RZ, 0xb8, !PT ;  /* 0x00000f001b1b7812 */ /* 0x020fc600078eb8ff */
[----:B------:R-:W-:Y:S04]  /*b070*/  STS.64 [UR4+0x34618], R24 ;  /* 0x03461818ff007988 */ /* 0x000fe80008000a04 */
[----:B------:R-:W-:Y:S04]  /*b080*/  STS.64 [UR4+0x34698], R26 ;  /* 0x0346981aff007988 */ /* 0x000fe80008000a04 */
[----:B------:R-:W1:Y:S04]  /*b090*/  LDS R29, [UR4+0x3461c] ;  /* 0x03461c04ff1d7984 */ /* 0x000e680008000800 */
[----:B------:R-:W3:Y:S01]  /*b0a0*/  LDS R28, [UR4+0x3469c] ;  /* 0x03469c04ff1c7984 */ /* 0x000ee20008000800 */
[----:B------:R-:W-:-:S02]  /*b0b0*/  IMAD.SHL.U32 R0, R8, 0x2, RZ ;  /* 0x0000000208007824 */ /* 0x000fc400078e00ff */
[----:B------:R-:W-:Y:S02]  /*b0c0*/  IMAD.SHL.U32 R10, R10, 0x2, RZ ;  /* 0x000000020a0a7824 */ /* 0x000fe400078e00ff */
[----:B------:R-:W-:Y:S01]  /*b0d0*/  VIADD R4, R36, 0xffffffff ;  /* 0xffffffff24047836 */ /* 0x000fe20000000000 */
[----:B------:R-:W-:Y:S02]  /*b0e0*/  LOP3.LUT R0, R0, 0xfffffffe, RZ, 0xc0, !PT ;  /* 0xfffffffe00007812 */ /* 0x000fe400078ec0ff */
[----:B------:R-:W-:Y:S02]  /*b0f0*/  LOP3.LUT R8, R10, 0xfffffffe, RZ, 0xc0, !PT ;  /* 0xfffffffe0a087812 */ /* 0x000fe400078ec0ff */
[----:B------:R-:W-:Y:S02]  /*b100*/  CS2R R6, SRZ ;  /* 0x0000000000067805 */ /* 0x000fe4000001ff00 */
[----:B------:R-:W-:Y:S01]  /*b110*/  SHF.R.U64 R9, R0, 0x4, R9 ;  /* 0x0000000400097819 */ /* 0x000fe20000001209 */
[----:B------:R-:W-:Y:S01]  /*b120*/  IMAD.MOV.U32 R12, RZ, RZ, R4 ;  /* 0x000000ffff0c7224 */ /* 0x000fe200078e0004 */
[----:B------:R-:W-:Y:S01]  /*b130*/  SHF.R.U64 R11, R8, 0x4, R11 ;  /* 0x00000004080b7819 */ /* 0x000fe2000000120b */
[----:B----4-:R4:W-:Y:S04]  /*b140*/  STS.64 [UR4+0x34600], R22 ;  /* 0x03460016ff007988 */ /* 0x0109e80008000a04 */
[----:B------:R4:W-:Y:S04]  /*b150*/  STS.128 [UR4+0x34620], R4 ;  /* 0x03462004ff007988 */ /* 0x0009e80008000c04 */
[----:B------:R4:W-:Y:S04]  /*b160*/  STS.128 [UR4+0x346a0], R12 ;  /* 0x0346a00cff007988 */ /* 0x0009e80008000c04 */
[----:B------:R4:W-:Y:S04]  /*b170*/  STS [UR4+0x3460c], R11 ;  /* 0x03460c0bff007988 */ /* 0x0009e80008000804 */
[----:B------:R4:W-:Y:S01]  /*b180*/  STS [UR4+0x3468c], R9 ;  /* 0x03468c09ff007988 */ /* 0x0009e20008000804 */
[----:B-1----:R-:W-:-:S02]  /*b190*/  LOP3.LUT R0, R29, 0xf000, RZ, 0xb8, !PT ;  /* 0x0000f0001d007812 */ /* 0x002fc400078eb8ff */
[----:B---3--:R-:W-:Y:S01]  /*b1a0*/  LOP3.LUT R28, R28, 0xf000, RZ, 0xb8, !PT ;  /* 0x0000f0001c1c7812 */ /* 0x008fe200078eb8ff */
[----:B--2---:R4:W-:Y:S04]  /*b1b0*/  STS.64 [UR4+0x34680], R20 ;  /* 0x03468014ff007988 */ /* 0x0049e80008000a04 */
[----:B------:R4:W-:Y:S04]  /*b1c0*/  STS [UR4+0x3461c], R0 ;  /* 0x03461c00ff007988 */ /* 0x0009e80008000804 */
[----:B------:R4:W-:Y:S02]  /*b1d0*/  STS [UR4+0x3469c], R28 ;  /* 0x03469c1cff007988 */ /* 0x0009e40008000804 */
.L_x_205:
[----:B------:R-:W-:Y:S05]  /*b1e0*/  BSYNC B0 ;  /* 0x0000000000007941 */ /* 0x000fea0003800000 */
.L_x_204:
[----:B------:R-:W-:Y:S01]  /*b1f0*/  ELECT P0, URZ, PT ;  /* 0x00000000003f782f */ /* 0x000fe20003800000 */
[----:B------:R-:W-:Y:S01]  /*b200*/  NOP ;  /* 0x0000000000007918 */ /* 0x000fe20000000000 */
[----:B------:R-:W-:Y:S11]  /*b210*/  BSSY B0, `(.L_x_206) ;  /* 0x0000004000007945 */ /* 0x000ff60003800000 */
[----:B------:R-:W-:Y:S05]  /*b220*/  @!P0 BRA `(.L_x_207) ;  /* 0x0000000000088947 */ /* 0x000fea0003800000 */
[----:B------:R0:W-:Y:S01]  /*b230*/  UTMACMDFLUSH ;  /* 0x00000000000079b7 */ /* 0x0001e20000000000 */
[----:B------:R-:W-:-:S04]  /*b240*/  DEPBAR.LE SB0, 0x0 ;  /* 0x000080000000791a */ /* 0x000fc80000000000 */
.L_x_207:
[----:B------:R-:W-:Y:S05]  /*b250*/  BSYNC B0 ;  /* 0x0000000000007941 */ /* 0x000fea0003800000 */
.L_x_206:
[----:B------:R-:W-:Y:S01]  /*b260*/  UMOV UR4, 0x400 ;  /* 0x0000040000047882 */ /* 0x000fe20000000000 */
[----:B--2---:R-:W-:Y:S01]  /*b270*/  SHF.L.U32 R37, R37, 0x2, RZ ;  /* 0x0000000225257819 */ /* 0x004fe200000006ff */
[----:B------:R-:W-:Y:S01]  /*b280*/  ULEA UR18, UR58, UR4, 0x18 ;  /* 0x000000043a127291 */ /* 0x000fe2000f8ec03f */
[----:B------:R-:W-:Y:S02]  /*b290*/  ULDC UR14, c[0x0][0x884] ;  /* 0x00022100000e7ab9 */ /* 0x000fe40000000800 */
[----:B----4-:R-:W-:Y:S01]  /*b2a0*/  IADD3 R6, P0, R37, UR12, RZ ;  /* 0x0000000c25067c10 */ /* 0x010fe2000ff1e0ff */
[----:B------:R-:W-:Y:S02]  /*b2b0*/  UIADD3 UR20, UR18, 0x34600, URZ ;  /* 0x0003460012147890 */ /* 0x000fe4000fffe03f */
[----:B------:R-:W-:Y:S02]  /*b2c0*/  UIMAD.WIDE UR14, UR14, 0x80, UR12 ;  /* 0x000000800e0e78a5 */ /* 0x000fe4000f8e020c */
[----:B------:R-:W-:-:S04]  /*b2d0*/  IMAD.X R7, RZ, RZ, UR13, P0 ;  /* 0x0000000dff077e24 */ /* 0x000fc800080e06ff */
[----:B------:R-:W-:Y:S01]  /*b2e0*/  IADD3 R4, P1, R37, UR14, RZ ;  /* 0x0000000e25047c10 */ /* 0x000fe2000ff3e0ff */
[----:B------:R-:W1:Y:S04]  /*b2f0*/  LDS R3, [R37+UR20] ;  /* 0x0000001425037984 */ /* 0x000e680008000800 */
[----:B------:R-:W2:Y:S01]  /*b300*/  LDS R9, [R37+UR20+0x80] ;  /* 0x0000801425097984 */ /* 0x000ea20008000800 */
[----:B------:R-:W-:Y:S02]  /*b310*/  IMAD.X R5, RZ, RZ, UR15, P1 ;  /* 0x0000000fff057e24 */ /* 0x000fe400088e06ff */
[----:B------:R-:W-:Y:S01]  /*b320*/  IMAD.MOV.U32 R8, RZ, RZ, 0x1 ;  /* 0x00000001ff087424 */ /* 0x000fe200078e00ff */
[----:B------:R-:W-:Y:S01]  /*b330*/  BSSY B0, `(.L_x_208) ;  /* 0x00000ee000007945 */ /* 0x000fe20003800000 */
[----:B------:R-:W-:Y:S01]  /*b340*/  USHF.L.U32 UR4, UR58, 0x6, URZ ;  /* 0x000000063a047899 */ /* 0x000fe2000800063f */
[----:B------:R-:W-:Y:S01]  /*b350*/  IMAD.MOV.U32 R0, RZ, RZ, RZ ;  /* 0x000000ffff007224 */ /* 0x000fe200078e00ff */
[----:B------:R-:W-:Y:S01]  /*b360*/  USHF.L.U32 UR5, UR58, 0xc, URZ ;  /* 0x0000000c3a057899 */ /* 0x000fe2000800063f */
[----:B------:R-:W-:Y:S01]  /*b370*/  IMAD.MOV.U32 R20, RZ, RZ, RZ ;  /* 0x000000ffff147224 */ /* 0x000fe200078e00ff */
[----:B------:R-:W-:-:S02]  /*b380*/  ULOP3.LUT UR22, UR59, 0x1, URZ, 0xfc, !UPT ;  /* 0x000000013b167892 */ /* 0x000fc4000f8efc3f */
[----:B------:R-:W-:Y:S02]  /*b390*/  ULOP3.LUT UR19, UR47, 0x2, URZ, 0xfc, !UPT ;  /* 0x000000022f137892 */ /* 0x000fe4000f8efc3f */
[----:B------:R-:W-:Y:S02]  /*b3a0*/  ULOP3.LUT UR16, UR4, 0x40, URZ, 0xc0, !UPT ;  /* 0x0000004004107892 */ /* 0x000fe4000f8ec03f */
[----:B------:R-:W-:Y:S02]  /*b3b0*/  ULOP3.LUT UR17, UR5, 0x1000, URZ, 0xc0, !UPT ;  /* 0x0000100005117892 */ /* 0x000fe4000f8ec03f */
[----:B------:R-:W-:Y:S01]  /*b3c0*/  UIADD3 UR21, UR18, 0x34680, URZ ;  /* 0x0003468012157890 */ /* 0x000fe2000fffe03f */
[----:B-1----:R1:W5:Y:S04]  /*b3d0*/  ATOMG.E.EXCH.STRONG.GPU PT, RZ, [R6], R3 ;  /* 0x0000000306ff73a8 */ /* 0x00236800041ee100 */
[----:B--2---:R2:W5:Y:S01]  /*b3e0*/  ATOMG.E.EXCH.STRONG.GPU PT, RZ, [R4], R9 ;  /* 0x0000000904ff73a8 */ /* 0x00456200041ee100 */
[----:B-1----:R-:W-:-:S02]  /*b3f0*/  IMAD.MOV.U32 R6, RZ, RZ, 0x1 ;  /* 0x00000001ff067424 */ /* 0x002fc400078e00ff */
[----:B------:R-:W-:Y:S01]  /*b400*/  IMAD.MOV.U32 R3, RZ, RZ, 0x1 ;  /* 0x00000001ff037424 */ /* 0x000fe200078e00ff */
[----:B--2---:R-:W-:Y:S02]  /*b410*/  PRMT R4, R8, 0x7610, R4 ;  /* 0x0000761008047816 */ /* 0x004fe40000000004 */
[----:B------:R-:W-:-:S07]  /*b420*/  PRMT R5, R6, 0x7610, R5 ;  /* 0x0000761006057816 */ /* 0x000fce0000000005 */
.L_x_227:
[----:B------:R-:W-:Y:S01]  /*b430*/  LOP3.LUT P0, RZ, R5, 0xff, RZ, 0xc0, !PT ;  /* 0x000000ff05ff7812 */ /* 0x000fe2000780c0ff */
[----:B-----5:R-:W-:Y:S01]  /*b440*/  VIADD R6, R36, 0x3f ;  /* 0x0000003f24067836 */ /* 0x020fe20000000000 */
[----:B------:R-:W-:Y:S05]  /*b450*/  YIELD ;  /* 0x0000000000007946 */ /* 0x000fea0003800000 */
[----:B------:R-:W-:Y:S01]  /*b460*/  SHF.R.S32.HI R7, RZ, 0x1f, R6 ;  /* 0x0000001fff077819 */ /* 0x000fe20000011406 */
[----:B------:R-:W-:Y:S03]  /*b470*/  BSSY B1, `(.L_x_209) ;  /* 0x0000008000017945 */ /* 0x000fe60003800000 */
[----:B------:R-:W-:-:S02]  /*b480*/  LEA.HI R7, R7, R6, RZ, 0x6 ;  /* 0x0000000607077211 */ /* 0x000fc400078f30ff */
[----:B------:R-:W-:Y:S05]  /*b490*/  @!P0 BRA `(.L_x_210) ;  /* 0x0000000000148947 */ /* 0x000fea0003800000 */
[----:B------:R-:W-:-:S04]  /*b4a0*/  DEPBAR {5,4,3,2,1,0} ;  /* 0x0000003f0000791a */ /* 0x000fc80000000000 */
[----:B------:R1:W-:Y:S01]  /*b4b0*/  UTMACCTL.IV [UR12] ;  /* 0x000000000c0079b9 */ /* 0x0003e20008000000 */
[----:B------:R-:W-:-:S04]  /*b4c0*/  DEPBAR {5,4,3,2,1,0} ;  /* 0x0000003f0000791a */ /* 0x000fc80000000000 */
[----:B------:R1:W-:Y:S02]  /*b4d0*/  UTMACCTL.IV [UR14] ;  /* 0x000000000e0079b9 */ /* 0x0003e40008000000 */
[----:B-1----:R-:W-:Y:S01]  /*b4e0*/  NOP ;  /* 0x0000000000007918 */ /* 0x002fe20000000000 */
.L_x_210:
[----:B------:R-:W-:Y:S05]  /*b4f0*/  BSYNC B1 ;  /* 0x0000000000017941 */ /* 0x000fea0003800000 */
.L_x_209:
[----:B------:R-:W-:Y:S01]  /*b500*/  UMOV UR4, 0xffffffff ;  /* 0xffffffff00047882 */ /* 0x000fe20000000000 */
[----:B------:R-:W-:Y:S02]  /*b510*/  SHF.R.S32.HI R9, RZ, 0x6, R7 ;  /* 0x00000006ff097819 */ /* 0x000fe40000011407 */
[----:B------:R-:W-:Y:S05]  /*b520*/  BRA.DIV UR4, `(.L_x_211) ;  /* 0x0000003e04cc7947 */ /* 0x000fea000b800000 */
[----:B-----5:R-:W-:-:S13]  /*b530*/  ELECT P6, URZ, PT ;  /* 0x00000000003f782f */ /* 0x020fda00038c0000 */
.L_x_305:
[----:B------:R-:W-:Y:S01]  /*b540*/  ISETP.LT.OR P6, PT, R36, 0x1, !P6 ;  /* 0x000000012400780c */ /* 0x000fe200077c1670 */
[----:B------:R-:W-:-:S12]  /*b550*/  BSSY B1, `(.L_x_212) ;  /* 0x000002f000017945 */ /* 0x000fd80003800000 */
[----:B------:R-:W-:Y:S05]  /*b560*/  @P6 BRA `(.L_x_213) ;  /* 0x0000000000b46947 */ /* 0x000fea0003800000 */
[----:B------:R-:W-:Y:S01]  /*b570*/  LEA R17, R17, UR16, 0x7 ;  /* 0x0000001011117c11 */ /* 0x000fe2000f8e38ff */
[----:B------:R-:W-:Y:S01]  /*b580*/  IMAD.SHL.U32 R16, R16, 0x80, RZ ;  /* 0x0000008010107824 */ /* 0x000fe200078e00ff */
[----:B------:R-:W-:Y:S01]  /*b590*/  IADD3 R11, R9, 0x1, RZ ;  /* 0x00000001090b7810 */ /* 0x000fe20007ffe0ff */
[----:B------:R-:W-:Y:S02]  /*b5a0*/  IMAD.MOV.U32 R12, RZ, RZ, RZ ;  /* 0x000000ffff0c7224 */ /* 0x000fe400078e00ff */
[----:B------:R-:W-:Y:S02]  /*b5b0*/  IMAD.MOV.U32 R5, RZ, RZ, R3 ;  /* 0x000000ffff057224 */ /* 0x000fe400078e0003 */
[----:B------:R-:W-:-:S07]  /*b5c0*/  IMAD.MOV.U32 R6, RZ, RZ, R0 ;  /* 0x000000ffff067224 */ /* 0x000fce00078e0000 */
.L_x_216:
[----:B-1----:R-:W-:Y:S01]  /*b5d0*/  LEA R10, R6, UR18, 0x3 ;  /* 0x00000012060a7c11 */ /* 0x002fe2000f8e18ff */
[----:B------:R-:W-:Y:S05]  /*b5e0*/  YIELD ;  /* 0x0000000000007946 */ /* 0x000fea0003800000 */
[----:B------:R-:W-:Y:S02]  /*b5f0*/  SHF.L.U32 R7, R5, 0x1f, RZ ;  /* 0x0000001f05077819 */ /* 0x000fe400000006ff */
[----:B------:R-:W-:Y:S02]  /*b600*/  LOP3.LUT P1, RZ, R19, 0x7f, RZ, 0xc0, !PT ;  /* 0x0000007f13ff7812 */ /* 0x000fe4000782c0ff */
[----:B------:R-:W1:Y:S11]  /*b610*/  SYNCS.PHASECHK.TRANS64.TRYWAIT P0, [R10+URZ+0x344b0], R7 ;  /* 0x0344b0070a0075a7 */ /* 0x000e76000800017f */
[----:B------:R-:W2:Y:S01]  /*b620*/  @!P1 LDC R8, c[0x0][0x500] ;  /* 0x00014000ff089b82 */ /* 0x000ea20000000800 */
[----:B-1----:R-:W-:Y:S05]  /*b630*/  @!P0 BRA `(.L_x_214) ;  /* 0x0000003c00a88947 */ /* 0x002fea0003800000 */
.L_x_306:
[----:B------:R-:W-:Y:S01]  /*b640*/  UPRMT UR4, UR19, 0x9910, URZ ;  /* 0x0000991013047896 */ /* 0x000fe2000800003f */
[----:B--2---:R2:W-:Y:S03]  /*b650*/  @!P1 SYNCS.ARRIVE.TRANS64 RZ, [R10+URZ+0x34480], R8 ;  /* 0x034480080aff99a7 */ /* 0x0045e6000800003f */
[----:B------:R-:W-:-:S06]  /*b660*/  UISETP.NE.AND UP0, UPT, UR4, 0x2, UPT ;  /* 0x000000020400788c */ /* 0x000fcc000bf05270 */
[----:B------:R-:W-:-:S13]  /*b670*/  PLOP3.LUT P0, PT, PT, PT, UP0, 0x80, 0x0 ;  /* 0x000000000000781c */ /* 0x000fda0003f0f008 */
[----:B--2---:R-:W-:Y:S05]  /*b680*/  @P0 BRA `(.L_x_215) ;  /* 0x0000000000040947 */ /* 0x004fea0003800000 */
[----:B------:R-:W-:Y:S01]  /*b690*/  BPT.TRAP 0x1 ;  /* 0x000000040000795c */ /* 0x000fe20000300000 */
.L_x_215:
[----:B------:R-:W-:Y:S01]  /*b6a0*/  R2UR UR8, R6 ;  /* 0x00000000060872ca */ /* 0x000fe200000e0000 */
[----:B------:R-:W-:Y:S01]  /*b6b0*/  VIADD R11, R11, 0xffffffff ;  /* 0xffffffff0b0b7836 */ /* 0x000fe20000000000 */
[----:B------:R-:W-:Y:S01]  /*b6c0*/  R2UR UR9, R10 ;  /* 0x000000000a0972ca */ /* 0x000fe200000e0000 */
[----:B------:R-:W-:Y:S01]  /*b6d0*/  VIADD R6, R6, 0x1 ;  /* 0x0000000106067836 */ /* 0x000fe20000000000 */
[----:B------:R-:W-:Y:S01]  /*b6e0*/  R2UR UR10, R12 ;  /* 0x000000000c0a72ca */ /* 0x000fe200000e0000 */
[----:B------:R-:W-:Y:S01]  /*b6f0*/  UMOV UR24, 0x0 ;  /* 0x0000000000187882 */ /* 0x000fe20000000000 */
[----:B------:R-:W-:Y:S01]  /*b700*/  R2UR UR11, R16 ;  /* 0x00000000100b72ca */ /* 0x000fe200000e0000 */
[----:B------:R-:W-:Y:S01]  /*b710*/  UMOV UR25, 0x10000000 ;  /* 0x1000000000197882 */ /* 0x000fe20000000000 */
[----:B------:R-:W-:Y:S01]  /*b720*/  R2UR UR7, R17 ;  /* 0x00000000110772ca */ /* 0x000fe200000e0000 */
[----:B------:R-:W-:Y:S01]  /*b730*/  UMOV UR23, 0x30000 ;  /* 0x0003000000177882 */ /* 0x000fe20000000000 */
[----:B------:R-:W-:Y:S01]  /*b740*/  ISETP.GT.AND P1, PT, R11, 0x1, PT ;  /* 0x000000010b00780c */ /* 0x000fe20003f24270 */
[----:B------:R-:W-:Y:S01]  /*b750*/  VIADD R12, R12, 0x40 ;  /* 0x000000400c0c7836 */ /* 0x000fe20000000000 */
[----:B------:R-:W-:Y:S01]  /*b760*/  ISETP.NE.AND P0, PT, R6, 0x6, PT ;  /* 0x000000060600780c */ /* 0x000fe20003f05270 */
[----:B------:R-:W-:-:S02]  /*b770*/  ULEA UR4, UR8, UR17, 0xd ;  /* 0x0000001108047291 */ /* 0x000fc4000f8e683f */
[----:B------:R-:W-:Y:S01]  /*b780*/  ULEA UR8, UR8, UR18, 0xe ;  /* 0x0000001208087291 */ /* 0x000fe2000f8e703f */
[----:B------:R-:W-:Y:S01]  /*b790*/  SEL R8, RZ, 0x1, P0 ;  /* 0x00000001ff087807 */ /* 0x000fe20000000000 */
[----:B------:R-:W-:Y:S01]  /*b7a0*/  ULEA UR4, UR4, UR18, 0x1 ;  /* 0x0000001204047291 */ /* 0x000fe2000f8e083f */
[----:B------:R-:W-:Y:S01]  /*b7b0*/  SEL R6, R6, RZ, P0 ;  /* 0x000000ff06067207 */ /* 0x000fe20000000000 */
[----:B------:R-:W-:Y:S01]  /*b7c0*/  UIADD3 UR9, UR9, 0x34480, URZ ;  /* 0x0003448009097890 */ /* 0x000fe2000fffe03f */
[----:B------:R-:W-:Y:S01]  /*b7d0*/  LOP3.LUT R5, R5, R8, RZ, 0x3c, !PT ;  /* 0x0000000805057212 */ /* 0x000fe200078e3cff */
[----:B------:R-:W-:Y:S01]  /*b7e0*/  UIADD3 UR4, UR4, 0x18000, URZ ;  /* 0x0001800004047890 */ /* 0x000fe2000fffe03f */
[----:B------:R-:W-:-:S04]  /*b7f0*/  UMOV UR6, UR10 ;  /* 0x0000000a00067c82 */ /* 0x000fc80008000000 */
[----:B------:R-:W-:Y:S02]  /*b800*/  UMOV UR5, UR9 ;  /* 0x0000000900057c82 */ /* 0x000fe40008000000 */
[----:B------:R2:W-:Y:S02]  /*b810*/  UTMALDG.2D [UR8], [UR12], desc[UR24] ;  /* 0x000018080c0075b4 */ /* 0x0005e40008009000 */
[----:B------:R2:W-:Y:S02]  /*b820*/  UTMALDG.2D.MULTICAST [UR4], [UR14], UR23, desc[UR24] ;  /* 0x000018040e0073b4 */ /* 0x0005e40008009817 */
[----:B--2---:R-:W-:Y:S05]  /*b830*/  @P1 BRA `(.L_x_216) ;  /* 0xfffffffc00641947 */ /* 0x004fea000383ffff */
.L_x_213:
[----:B------:R-:W-:Y:S05]  /*b840*/  BSYNC B1 ;  /* 0x0000000000017941 */ /* 0x000fea0003800000 */
.L_x_212:
[----:B------:R-:W-:Y:S01]  /*b850*/  LOP3.LUT P1, RZ, R4, 0xff, RZ, 0xc0, !PT ;  /* 0x000000ff04ff7812 */ /* 0x000fe2000782c0ff */
[----:B-1----:R-:W-:Y:S02]  /*b860*/  IMAD.IADD R7, R9, 0x1, R0 ;  /* 0x0000000109077824 */ /* 0x002fe400078e0200 */
[----:B------:R-:W-:Y:S02]  /*b870*/  IMAD.U32 R6, RZ, RZ, UR22 ;  /* 0x00000016ff067e24 */ /* 0x000fe4000f8e00ff */
[C---:B------:R-:W-:Y:S01]  /*b880*/  IMAD.WIDE.U32 R4, R7.reuse, -0x55555555, RZ ;  /* 0xaaaaaaab07047825 */ /* 0x040fe200078e00ff */
[----:B------:R-:W-:Y:S02]  /*b890*/  ISETP.GT.U32.AND P0, PT, R7, 0x5, PT ;  /* 0x000000050700780c */ /* 0x000fe40003f04070 */
[----:B------:R-:W-:Y:S02]  /*b8a0*/  ISETP.NE.AND P2, PT, R6, 0x3, PT ;  /* 0x000000030600780c */ /* 0x000fe40003f45270 */
[----:B------:R-:W-:-:S02]  /*b8b0*/  ISETP.LT.U32.AND P0, PT, R9, 0x6, P0 ;  /* 0x000000060900780c */ /* 0x000fc40000701070 */
[----:B------:R-:W-:Y:S01]  /*b8c0*/  SHF.R.U32.HI R4, RZ, 0x2, R5 ;  /* 0x00000002ff047819 */ /* 0x000fe20000011605 */
[----:B------:R-:W-:Y:S01]  /*b8d0*/  @P1 SYNCS.ARRIVE.TRANS64.A1T0 RZ, [UR18+0x34528], RZ ;  /* 0x034528ffffff19a7 */ /* 0x000fe20008100012 */
[----:B------:R-:W-:Y:S02]  /*b8e0*/  ISETP.GE.U32.AND P1, PT, R9, 0x6, PT ;  /* 0x000000060900780c */ /* 0x000fe40003f26070 */
[----:B------:R-:W-:-:S04]  /*b8f0*/  SEL R0, RZ, 0x1, !P0 ;  /* 0x00000001ff007807 */ /* 0x000fc80004000000 */
[----:B------:R-:W-:Y:S01]  /*b900*/  LOP3.LUT R3, R3, R0, RZ, 0x3c, !PT ;  /* 0x0000000003037212 */ /* 0x000fe200078e3cff */
[----:B------:R-:W-:-:S06]  /*b910*/  IMAD R0, R4, -0x6, R7 ;  /* 0xfffffffa04007824 */ /* 0x000fcc00078e0207 */
[----:B------:R-:W-:Y:S01]  /*b920*/  @P1 LOP3.LUT R3, R3, 0x1, R4, 0x78, !PT ;  /* 0x0000000103031812 */ /* 0x000fe200078e7804 */
[----:B------:R-:W-:Y:S06]  /*b930*/  @!P2 BRA `(.L_x_217) ;  /* 0x000000000004a947 */ /* 0x000fec0003800000 */
[----:B------:R-:W-:Y:S01]  /*b940*/  BPT.TRAP 0x1 ;  /* 0x000000040000795c */ /* 0x000fe20000300000 */
.L_x_217:
[----:B------:R-:W-:Y:S01]  /*b950*/  LEA R8, R2, UR18, 0x3 ;  /* 0x0000001202087c11 */ /* 0x000fe2000f8e18ff */
[----:B------:R-:W-:Y:S01]  /*b960*/  BSSY B1, `(.L_x_218) ;  /* 0x0000005000017945 */ /* 0x000fe20003800000 */
[----:B------:R-:W-:Y:S02]  /*b970*/  SHF.L.U32 R5, R20, 0x1f, RZ ;  /* 0x0000001f14057819 */ /* 0x000fe400000006ff */
[----:B------:R-:W-:Y:S02]  /*b980*/  LEA R4, R2, UR18, 0x4 ;  /* 0x0000001202047c11 */ /* 0x000fe4000f8e20ff */
[----:B------:R-:W1:Y:S02]  /*b990*/  SYNCS.PHASECHK.TRANS64.TRYWAIT P0, [R8+URZ+0x34400], R5 ;  /* 0x03440005080075a7 */ /* 0x000e64000800017f */
[----:B-1----:R-:W-:Y:S05]  /*b9a0*/  @!P0 BRA `(.L_x_219) ;  /* 0x0000003800e08947 */ /* 0x002fea0003800000 */
.L_x_307:
[----:B------:R-:W-:Y:S05]  /*b9b0*/  BSYNC B1 ;  /* 0x0000000000017941 */ /* 0x000fea0003800000 */
.L_x_218:
[----:B-1----:R-:W1:Y:S01]  /*b9c0*/  LDS.128 R4, [R4+0x34550] ;  /* 0x0345500004047984 */ /* 0x002e620000000c00 */
[----:B------:R-:W-:Y:S01]  /*b9d0*/  @!PT LDS RZ, [RZ] ;  /* 0x00000000fffff984 */ /* 0x000fe20000000800 */
[----:B------:R-:W-:Y:S01]  /*b9e0*/  @!PT LDS RZ, [RZ] ;  /* 0x00000000fffff984 */ /* 0x000fe20000000800 */
[----:B------:R-:W-:Y:S01]  /*b9f0*/  @!PT LDS RZ, [RZ] ;  /* 0x00000000fffff984 */ /* 0x000fe20000000800 */
[----:B------:R-:W-:Y:S01]  /*ba00*/  @!PT LDS RZ, [RZ] ;  /* 0x00000000fffff984 */ /* 0x000fe20000000800 */
[----:B------:R2:W-:Y:S06]  /*ba10*/  MEMBAR.ALL.CTA ;  /* 0x0000000000007992 */ /* 0x0005ec0000008000 */
[----:B--2---:R-:W2:Y:S01]  /*ba20*/  FENCE.VIEW.ASYNC.S ;  /* 0x00000000000073c6 */ /* 0x004ea20000000000 */
[----:B-1----:R-:W-:Y:S01]  /*ba30*/  IMAD.MOV.U32 R17, RZ, RZ, R5 ;  /* 0x000000ffff117224 */ /* 0x002fe200078e0005 */
[----:B------:R-:W-:Y:S01]  /*ba40*/  MOV R16, R4 ;  /* 0x0000000400107202 */ /* 0x000fe20000000f00 */
[----:B--2---:R-:W-:Y:S06]  /*ba50*/  @!P2 BRA `(.L_x_220) ;  /* 0x000000000004a947 */ /* 0x004fec0003800000 */
[----:B------:R-:W-:Y:S01]  /*ba60*/  BPT.TRAP 0x1 ;  /* 0x000000040000795c */ /* 0x000fe20000300000 */
.L_x_220:
[----:B------:R-:W1:Y:S01]  /*ba70*/  S2R R5, SR_CgaCtaId ;  /* 0x0000000000057919 */ /* 0x000e620000008800 */
[----:B------:R-:W-:Y:S01]  /*ba80*/  ISETP.NE.AND P0, PT, R7, RZ, PT ;  /* 0x000000ff0700720c */ /* 0x000fe20003f05270 */
[----:B------:R-:W-:Y:S01]  /*ba90*/  VIADD R4, R8, 0x34440 ;  /* 0x0003444008047836 */ /* 0x000fe20000000000 */
[CC--:B------:R-:W-:Y:S02]  /*baa0*/  ISETP.NE.AND P1, PT, R6.reuse, R18.reuse, PT ;  /* 0x000000120600720c */ /* 0x0c0fe40003f25270 */
[----:B------:R-:W-:Y:S02]  /*bab0*/  ISETP.EQ.OR P0, PT, R6, R18, !P0 ;  /* 0x000000120600720c */ /* 0x000fe40004702670 */
[----:B-1----:R-:W-:-:S04]  /*bac0*/  PRMT R4, R5, 0x654, R4 ;  /* 0x0000065405047816 */ /* 0x002fc80000000004 */
[----:B------:R1:W-:Y:S07]  /*bad0*/  SYNCS.ARRIVE.TRANS64.RED.A1T0 RZ, [R4+URZ], RZ ;  /* 0x000000ff04ff79a7 */ /* 0x0003ee000810043f */
[----:B------:R-:W-:Y:S05]  /*bae0*/  @P0 BRA `(.L_x_221) ;  /* 0x0000000400a40947 */ /* 0x000fea0003800000 */
[----:B-1----:R-:W1:Y:S02]  /*baf0*/  LDC.64 R4, c[0x0][0x290] ;  /* 0x0000a400ff047b82 */ /* 0x002e640000000a00 */
[----:B-1----:R-:W-:-:S05]  /*bb00*/  IMAD.WIDE R4, R6, 0xc, R4 ;  /* 0x0000000c06047825 */ /* 0x002fca00078e0204 */
[----:B------:R1:W5:Y:S01]  /*bb10*/  LDG.E R36, desc[UR38][R4.64+0x8] ;  /* 0x0000082604247981 */ /* 0x000362000c1e1900 */
[----:B------:R-:W-:-:S03]  /*bb20*/  UMOV UR4, 0xffffffff ;  /* 0xffffffff00047882 */ /* 0x000fc60000000000 */
[----:B------:R-:W-:Y:S05]  /*bb30*/  BRA.DIV UR4, `(.L_x_222) ;  /* 0x0000003a04907947 */ /* 0x000fea000b800000 */
[----:B------:R-:W-:-:S13]  /*bb40*/  ELECT P6, URZ, PT ;  /* 0x00000000003f782f */ /* 0x000fda00038c0000 */
.L_x_310:
[----:B------:R-:W-:Y:S04]  /*bb50*/  BSSY B1, `(.L_x_223) ;  /* 0x000004f000017945 */ /* 0x000fe80003800000 */
[----:B------:R-:W-:Y:S05]  /*bb60*/  @!P6 BRA `(.L_x_224) ;  /* 0x000000040034e947 */ /* 0x000fea0003800000 */
[C---:B------:R-:W-:Y:S01]  /*bb70*/  IMAD.SHL.U32 R8, R6.reuse, 0x8, RZ ;  /* 0x0000000806087824 */ /* 0x040fe200078e00ff */
[----:B------:R-:W-:Y:S01]  /*bb80*/  SHF.R.S32.HI R9, RZ, 0x1f, R6 ;  /* 0x0000001fff097819 */ /* 0x000fe20000011406 */
[----:B------:R-:W-:Y:S01]  /*bb90*/  ULDC.64 UR4, c[0x0][0x510] ;  /* 0x0001440000047ab9 */ /* 0x000fe20000000a00 */
[----:B------:R-:W-:Y:S01]  /*bba0*/  ULDC.64 UR6, c[0x0][0x520] ;  /* 0x0001480000067ab9 */ /* 0x000fe20000000a00 */
[----:B------:R-:W2:Y:S01]  /*bbb0*/  LDG.E R18, desc[UR38][R4.64] ;  /* 0x0000002604127981 */ /* 0x000ea2000c1e1900 */
[----:B------:R-:W-:Y:S02]  /*bbc0*/  SHF.L.U64.HI R9, R6, 0x3, R9 ;  /* 0x0000000306097819 */ /* 0x000fe40000010209 */
[C---:B------:R-:W-:Y:S02]  /*bbd0*/  IADD3 R14, P0, R8.reuse, UR4, RZ ;  /* 0x00000004080e7c10 */ /* 0x040fe4000ff1e0ff */
[----:B------:R-:W-:Y:S02]  /*bbe0*/  IADD3 R12, P2, R8, UR6, RZ ;  /* 0x00000006080c7c10 */ /* 0x000fe4000ff5e0ff */
[C---:B------:R-:W-:Y:S01]  /*bbf0*/  IADD3.X R15, R9.reuse, UR5, RZ, P0, !PT ;  /* 0x00000005090f7c10 */ /* 0x040fe200087fe4ff */
[----:B------:R-:W-:Y:S01]  /*bc00*/  ULDC.64 UR4, c[0x0][0x518] ;  /* 0x0001460000047ab9 */ /* 0x000fe20000000a00 */
[----:B------:R-:W-:-:S04]  /*bc10*/  IADD3.X R13, R9, UR7, RZ, P2, !PT ;  /* 0x00000007090d7c10 */ /* 0x000fc800097fe4ff */
[----:B------:R-:W3:Y:S04]  /*bc20*/  LDG.E.64 R14, desc[UR38][R14.64] ;  /* 0x000000260e0e7981 */ /* 0x000ee8000c1e1b00 */
[----:B------:R-:W4:Y:S01]  /*bc30*/  LDG.E.64 R12, desc[UR38][R12.64] ;  /* 0x000000260c0c7981 */ /* 0x000f22000c1e1b00 */
[----:B------:R-:W-:-:S04]  /*bc40*/  IADD3 R10, P0, R8, UR4, RZ ;  /* 0x00000004080a7c10 */ /* 0x000fc8000ff1e0ff */
[----:B------:R-:W-:Y:S01]  /*bc50*/  IADD3.X R11, R9, UR5, RZ, P0, !PT ;  /* 0x00000005090b7c10 */ /* 0x000fe200087fe4ff */
[----:B------:R-:W-:-:S05]  /*bc60*/  ULDC.64 UR4, c[0x0][0x528] ;  /* 0x00014a0000047ab9 */ /* 0x000fca0000000a00 */
[----:B------:R-:W2:Y:S01]  /*bc70*/  LDG.E.64 R10, desc[UR38][R10.64] ;  /* 0x000000260a0a7981 */ /* 0x000ea2000c1e1b00 */
[----:B------:R-:W-:-:S04]  /*bc80*/  IADD3 R8, P0, R8, UR4, RZ ;  /* 0x0000000408087c10 */ /* 0x000fc8000ff1e0ff */
[----:B------:R-:W-:-:S06]  /*bc90*/  IADD3.X R9, R9, UR5, RZ, P0, !PT ;  /* 0x0000000509097c10 */ /* 0x000fcc00087fe4ff */
[----:B------:R-:W2:Y:S04]  /*bca0*/  LDG.E.64 R8, desc[UR38][R8.64] ;  /* 0x0000002608087981 */ /* 0x000ea8000c1e1b00 */
[----:B---3--:R-:W-:Y:S04]  /*bcb0*/  STS.64 [UR20], R14 ;  /* 0x0000000eff007988 */ /* 0x008fe80008000a14 */
[----:B----4-:R-:W-:Y:S04]  /*bcc0*/  STS.64 [UR21], R12 ;  /* 0x0000000cff007988 */ /* 0x010fe80008000a15 */
[----:B------:R-:W3:Y:S01]  /*bcd0*/  LDS R21, [UR20+0x1c] ;  /* 0x00001c14ff157984 */ /* 0x000ee20008000800 */
[----:B--2---:R-:W-:-:S03]  /*bce0*/  SHF.L.U64.HI R26, R10, 0x1, R11 ;  /* 0x000000010a1a7819 */ /* 0x004fc6000001020b */
[----:B------:R1:W2:Y:S01]  /*bcf0*/  LDG.E R11, desc[UR38][R4.64+0x4] ;  /* 0x00000426040b7981 */ /* 0x0002a2000c1e1900 */
[----:B------:R-:W-:-:S04]  /*bd00*/  LOP3.LUT R26, R26, 0x1fffffff, RZ, 0xc0, !PT ;  /* 0x1fffffff1a1a7812 */ /* 0x000fc800078ec0ff */
[----:B------:R-:W-:-:S04]  /*bd10*/  SHF.R.U32.HI R22, RZ, 0x4, R26 ;  /* 0x00000004ff167819 */ /* 0x000fc8000001161a */
[----:B---3--:R-:W-:-:S05]  /*bd20*/  LOP3.LUT R21, R21, 0xf, R22, 0xb8, !PT ;  /* 0x0000000f15157812 */ /* 0x008fca00078eb816 */
[----:B------:R-:W-:Y:S04]  /*bd30*/  STS [UR20+0x1c], R21 ;  /* 0x00001c15ff007988 */ /* 0x000fe80008000814 */
[----:B------:R-:W3:Y:S02]  /*bd40*/  LDS R24, [UR20+0x1c] ;  /* 0x00001c14ff187984 */ /* 0x000ee40008000800 */
[----:B---3--:R-:W-:-:S05]  /*bd50*/  LOP3.LUT R24, R24, 0xf0, RZ, 0xb8, !PT ;  /* 0x000000f018187812 */ /* 0x008fca00078eb8ff */
[----:B------:R-:W-:Y:S04]  /*bd60*/  STS [UR20+0x1c], R24 ;  /* 0x00001c18ff007988 */ /* 0x000fe80008000814 */
[----:B------:R-:W3:Y:S01]  /*bd70*/  LDS R23, [UR20+0x1c] ;  /* 0x00001c14ff177984 */ /* 0x000ee20008000800 */
[----:B------:R-:W-:-:S05]  /*bd80*/  IMAD.U32 R22, RZ, RZ, UR20 ;  /* 0x00000014ff167e24 */ /* 0x000fca000f8e00ff */
[----:B------:R-:W-:Y:S02]  /*bd90*/  SHF.R.U64 R22, R22, 0x4, RZ ;  /* 0x0000000416167819 */ /* 0x000fe400000012ff */
[----:B---3--:R-:W-:-:S05]  /*bda0*/  LOP3.LUT R23, R23, 0xf00, RZ, 0xb8, !PT ;  /* 0x00000f0017177812 */ /* 0x008fca00078eb8ff */
[----:B------:R-:W-:Y:S04]  /*bdb0*/  STS.64 [UR20+0x18], R22 ;  /* 0x00001816ff007988 */ /* 0x000fe80008000a14 */
[----:B------:R-:W1:Y:S01]  /*bdc0*/  LDS R25, [UR20+0x1c] ;  /* 0x00001c14ff197984 */ /* 0x000e620008000800 */
[----:B------:R-:W-:Y:S01]  /*bdd0*/  IMAD.SHL.U32 R21, R10, 0x2, RZ ;  /* 0x000000020a157824 */ /* 0x000fe200078e00ff */
[----:B------:R-:W-:-:S04]  /*bde0*/  CS2R R14, SRZ ;  /* 0x00000000000e7805 */ /* 0x000fc8000001ff00 */
[----:B------:R-:W-:Y:S01]  /*bdf0*/  LOP3.LUT R21, R21, 0xfffffffe, RZ, 0xc0, !PT ;  /* 0xfffffffe15157812 */ /* 0x000fe200078ec0ff */
[----:B-----5:R-:W-:Y:S02]  /*be00*/  VIADD R12, R36, 0xffffffff ;  /* 0xffffffff240c7836 */ /* 0x020fe40000000000 */
[----:B------:R-:W-:Y:S01]  /*be10*/  VIADD R13, R18, 0xffffffff ;  /* 0xffffffff120d7836 */ /* 0x000fe20000000000 */
[----:B------:R-:W-:Y:S01]  /*be20*/  SHF.R.U64 R21, R21, 0x4, R26 ;  /* 0x0000000415157819 */ /* 0x000fe2000000121a */
[----:B------:R-:W-:Y:S04]  /*be30*/  STS [UR20+0x10], R22 ;  /* 0x00001016ff007988 */ /* 0x000fe80008000814 */
[----:B------:R-:W-:Y:S04]  /*be40*/  STS [UR20+0x14], R22 ;  /* 0x00001416ff007988 */ /* 0x000fe80008000814 */
[----:B------:R-:W-:Y:S04]  /*be50*/  STS.128 [UR20+0x20], R12 ;  /* 0x0000200cff007988 */ /* 0x000fe80008000c14 */
[----:B------:R-:W-:Y:S04]  /*be60*/  STS [UR20+0xc], R21 ;  /* 0x00000c15ff007988 */ /* 0x000fe80008000814 */
[----:B------:R-:W-:Y:S01]  /*be70*/  STS [UR20+0x30], RZ ;  /* 0x000030ffff007988 */ /* 0x000fe20008000814 */
[----:B-1----:R-:W-:-:S05]  /*be80*/  LOP3.LUT R4, R25, 0xf000, RZ, 0xb8, !PT ;  /* 0x0000f00019047812 */ /* 0x002fca00078eb8ff */
[----:B------:R-:W-:Y:S04]  /*be90*/  STS [UR20+0x1c], R4 ;  /* 0x00001c04ff007988 */ /* 0x000fe80008000814 */
[----:B------:R-:W1:Y:S01]  /*bea0*/  LDS R5, [UR21+0x1c] ;  /* 0x00001c15ff057984 */ /* 0x000e620008000800 */
[----:B------:R-:W-:-:S04]  /*beb0*/  SHF.L.U64.HI R18, R8, 0x1, R9 ;  /* 0x0000000108127819 */ /* 0x000fc80000010209 */
[----:B------:R-:W-:-:S04]  /*bec0*/  LOP3.LUT R18, R18, 0x1fffffff, RZ, 0xc0, !PT ;  /* 0x1fffffff12127812 */ /* 0x000fc800078ec0ff */
[----:B------:R-:W-:-:S04]  /*bed0*/  SHF.R.U32.HI R10, RZ, 0x4, R18 ;  /* 0x00000004ff0a7819 */ /* 0x000fc80000011612 */
[----:B-1----:R-:W-:-:S05]  /*bee0*/  LOP3.LUT R9, R5, 0xf, R10, 0xb8, !PT ;  /* 0x0000000f05097812 */ /* 0x002fca00078eb80a */
[----:B------:R-:W-:Y:S04]  /*bef0*/  STS [UR21+0x1c], R9 ;  /* 0x00001c09ff007988 */ /* 0x000fe80008000815 */
[----:B------:R-:W1:Y:S02]  /*bf00*/  LDS R10, [UR21+0x1c] ;  /* 0x00001c15ff0a7984 */ /* 0x000e640008000800 */
[----:B-1----:R-:W-:-:S05]  /*bf10*/  LOP3.LUT R10, R10, 0xf0, RZ, 0xb8, !PT ;  /* 0x000000f00a0a7812 */ /* 0x002fca00078eb8ff */
[----:B------:R-:W-:Y:S04]  /*bf20*/  STS [UR21+0x1c], R10 ;  /* 0x00001c0aff007988 */ /* 0x000fe80008000815 */
[----:B------:R-:W1:Y:S01]  /*bf30*/  LDS R5, [UR21+0x1c] ;  /* 0x00001c15ff057984 */ /* 0x000e620008000800 */
[----:B------:R-:W-:-:S05]  /*bf40*/  IMAD.U32 R4, RZ, RZ, UR21 ;  /* 0x00000015ff047e24 */ /* 0x000fca000f8e00ff */
[----:B------:R-:W-:Y:S02]  /*bf50*/  SHF.R.U64 R4, R4, 0x4, RZ ;  /* 0x0000000404047819 */ /* 0x000fe400000012ff */
[----:B-1----:R-:W-:-:S05]  /*bf60*/  LOP3.LUT R5, R5, 0xf00, RZ, 0xb8, !PT ;  /* 0x00000f0005057812 */ /* 0x002fca00078eb8ff */
[----:B------:R-:W-:Y:S04]  /*bf70*/  STS.64 [UR21+0x18], R4 ;  /* 0x00001804ff007988 */ /* 0x000fe80008000a15 */
[----:B------:R-:W1:Y:S01]  /*bf80*/  LDS R21, [UR21+0x1c] ;  /* 0x00001c15ff157984 */ /* 0x000e620008000800 */
[----:B------:R-:W-:-:S05]  /*bf90*/  IMAD.SHL.U32 R8, R8, 0x2, RZ ;  /* 0x0000000208087824 */ /* 0x000fca00078e00ff */
[----:B------:R-:W-:Y:S01]  /*bfa0*/  LOP3.LUT R9, R8, 0xfffffffe, RZ, 0xc0, !PT ;  /* 0xfffffffe08097812 */ /* 0x000fe200078ec0ff */
[----:B--2---:R-:W-:-:S03]  /*bfb0*/  VIADD R13, R11, 0xffffffff ;  /* 0xffffffff0b0d7836 */ /* 0x004fc60000000000 */
[----:B------:R-:W-:Y:S01]  /*bfc0*/  SHF.R.U64 R9, R9, 0x4, R18 ;  /* 0x0000000409097819 */ /* 0x000fe20000001212 */
[----:B------:R2:W-:Y:S04]  /*bfd0*/  STS [UR21+0x10], R4 ;  /* 0x00001004ff007988 */ /* 0x0005e80008000815 */
[----:B------:R2:W-:Y:S04]  /*bfe0*/  STS.128 [UR21+0x20], R12 ;  /* 0x0000200cff007988 */ /* 0x0005e80008000c15 */
[----:B------:R2:W-:Y:S04]  /*bff0*/  STS [UR21+0xc], R9 ;  /* 0x00000c09ff007988 */ /* 0x0005e80008000815 */
[----:B------:R2:W-:Y:S04]  /*c000*/  STS [UR21+0x14], R4 ;  /* 0x00001404ff007988 */ /* 0x0005e80008000815 */
[----:B------:R-:W-:Y:S01]  /*c010*/  STS [UR21+0x30], RZ ;  /* 0x000030ffff007988 */ /* 0x000fe20008000815 */
[----:B-1----:R-:W-:-:S05]  /*c020*/  LOP3.LUT R8, R21, 0xf000, RZ, 0xb8, !PT ;  /* 0x0000f00015087812 */ /* 0x002fca00078eb8ff */
[----:B------:R2:W-:Y:S02]  /*c030*/  STS [UR21+0x1c], R8 ;  /* 0x00001c08ff007988 */ /* 0x0005e40008000815 */
.L_x_224:
[----:B------:R-:W-:Y:S05]  /*c040*/  BSYNC B1 ;  /* 0x0000000000017941 */ /* 0x000fea0003800000 */
.L_x_223:
[----:B------:R-:W-:-:S03]  /*c050*/  UMOV UR4, 0xffffffff ;  /* 0xffffffff00047882 */ /* 0x000fc60000000000 */
[----:B------:R-:W-:Y:S05]  /*c060*/  BRA.DIV UR4, `(.L_x_225) ;  /* 0x0000003604647947 */ /* 0x000fea000b800000 */
[----:B------:R-:W-:Y:S01]  /*c070*/  ELECT P6, URZ, PT ;  /* 0x00000000003f782f */ /* 0x000fe200038c0000 */
[----:B------:R-:W-:-:S12]  /*c080*/  NOP ;  /* 0x0000000000007918 */ /* 0x000fd80000000000 */
.L_x_314:
[----:B-12---:R-:W1:Y:S02]  /*c090*/  S2R R4, SR_LANEID ;  /* 0x0000000000047919 */ /* 0x006e640000000000 */
[----:B-1----:R-:W-:-:S04]  /*c0a0*/  SHF.L.U32 R10, R4, 0x2, RZ ;  /* 0x00000002040a7819 */ /* 0x002fc800000006ff */
[C---:B------:R-:W-:Y:S01]  /*c0b0*/  IADD3 R8, P0, R10.reuse, UR12, RZ ;  /* 0x0000000c0a087c10 */ /* 0x040fe2000ff1e0ff */
[----:B------:R1:W2:Y:S01]  /*c0c0*/  LDS R11, [R10+UR20] ;  /* 0x000000140a0b7984 */ /* 0x0002a20008000800 */
[----:B------:R-:W-:-:S03]  /*c0d0*/  IADD3 R4, P2, R10, UR14, RZ ;  /* 0x0000000e0a047c10 */ /* 0x000fc6000ff5e0ff */
[----:B------:R1:W3:Y:S01]  /*c0e0*/  LDS R13, [R10+UR20+0x80] ;  /* 0x000080140a0d7984 */ /* 0x0002e20008000800 */
[----:B------:R-:W-:Y:S09]  /*c0f0*/  @!P6 BRA `(.L_x_226) ;  /* 0x000000000008e947 */ /* 0x000ff20003800000 */
[----:B------:R0:W-:Y:S01]  /*c100*/  UTMACMDFLUSH ;  /* 0x00000000000079b7 */ /* 0x0001e20000000000 */
[----:B------:R-:W-:-:S04]  /*c110*/  DEPBAR.LE SB0, 0x0 ;  /* 0x000080000000791a */ /* 0x000fc80000000000 */
.L_x_226:
[----:B------:R-:W-:Y:S01]  /*c120*/  IMAD.X R9, RZ, RZ, UR13, P0 ;  /* 0x0000000dff097e24 */ /* 0x000fe200080e06ff */
[----:B------:R-:W-:Y:S05]  /*c130*/  WARPSYNC.ALL ;  /* 0x0000000000007948 */ /* 0x000fea0003800000 */
[----:B------:R-:W-:Y:S01]  /*c140*/  IMAD.X R5, RZ, RZ, UR15, P2 ;  /* 0x0000000fff057e24 */ /* 0x000fe200090e06ff */
[----:B--2---:R2:W5:Y:S04]  /*c150*/  ATOMG.E.EXCH.STRONG.GPU PT, RZ, [R8], R11 ;  /* 0x0000000b08ff73a8 */ /* 0x00456800041ee100 */
[----:B---3--:R2:W5:Y:S01]  /*c160*/  ATOMG.E.EXCH.STRONG.GPU PT, RZ, [R4], R13 ;  /* 0x0000000d04ff73a8 */ /* 0x00856200041ee100 */
[----:B------:R-:W-:-:S07]  /*c170*/  IMAD.MOV.U32 R18, RZ, RZ, R6 ;  /* 0x000000ffff127224 */ /* 0x000fce00078e0006 */
.L_x_221:
[----:B------:R-:W-:Y:S01]  /*c180*/  ISETP.NE.AND P2, PT, R7, RZ, PT ;  /* 0x000000ff0700720c */ /* 0x000fe20003f45270 */
[----:B------:R-:W-:Y:S01]  /*c190*/  VIADD R2, R2, 0x1 ;  /* 0x0000000102027836 */ /* 0x000fe20000000000 */
[----:B--2---:R-:W-:Y:S02]  /*c1a0*/  SEL R5, RZ, 0x1, !P1 ;  /* 0x00000001ff057807 */ /* 0x004fe40004800000 */
[----:B-1----:R-:W-:Y:S02]  /*c1b0*/  PRMT R4, RZ, 0x7610, R4 ;  /* 0x00007610ff047816 */ /* 0x002fe40000000004 */
[----:B------:R-:W-:-:S04]  /*c1c0*/  ISETP.NE.AND P0, PT, R2, 0x8, PT ;  /* 0x000000080200780c */ /* 0x000fc80003f05270 */
[----:B------:R-:W-:Y:S02]  /*c1d0*/  SEL R9, RZ, 0x1, P0 ;  /* 0x00000001ff097807 */ /* 0x000fe40000000000 */
[----:B------:R-:W-:Y:S02]  /*c1e0*/  SEL R2, R2, RZ, P0 ;  /* 0x000000ff02027207 */ /* 0x000fe40000000000 */
[----:B------:R-:W-:Y:S01]  /*c1f0*/  LOP3.LUT R20, R20, R9, RZ, 0x3c, !PT ;  /* 0x0000000914147212 */ /* 0x000fe200078e3cff */
[----:B------:R-:W-:Y:S06]  /*c200*/  @P2 BRA `(.L_x_227) ;  /* 0xfffffff000882947 */ /* 0x000fec000383ffff */
[----:B------:R-:W-:Y:S05]  /*c210*/  BSYNC B0 ;  /* 0x0000000000007941 */ /* 0x000fea0003800000 */
.L_x_208:
[----:B------:R-:W-:-:S03]  /*c220*/  UMOV UR4, 0xffffffff ;  /* 0xffffffff00047882 */ /* 0x000fc60000000000 */
[----:B------:R-:W-:Y:S05]  /*c230*/  BRA.DIV UR4, `(.L_x_228) ;  /* 0x0000003604207947 */ /* 0x000fea000b800000 */
[----:B-----5:R-:W-:-:S13]  /*c240*/  ELECT P6, URZ, PT ;  /* 0x00000000003f782f */ /* 0x020fda00038c0000 */
.L_x_317:
[----:B------:R-:W-:Y:S04]  /*c250*/  BSSY B0, `(.L_x_229) ;  /* 0x000003c000007945 */ /* 0x000fe80003800000 */
[----:B------:R-:W-:Y:S05]  /*c260*/  @!P6 BRA `(.L_x_230) ;  /* 0x0000000000e8e947 */ /* 0x000fea0003800000 */
[----:B------:R-:W-:-:S04]  /*c270*/  ULOP3.LUT UR4, UR47, 0x2, URZ, 0xfc, !UPT ;  /* 0x000000022f047892 */ /* 0x000fc8000f8efc3f */
[----:B------:R-:W-:-:S06]  /*c280*/  UISETP.NE.AND UP0, UPT, UR4, 0x3, UPT ;  /* 0x000000030400788c */ /* 0x000fcc000bf05270 */
[----:B------:R-:W-:-:S13]  /*c290*/  PLOP3.LUT P0, PT, PT, PT, UP0, 0x80, 0x0 ;  /* 0x000000000000781c */ /* 0x000fda0003f0f008 */
[----:B------:R-:W-:Y:S05]  /*c2a0*/  @!P0 BRA `(.L_x_231) ;  /* 0x0000000000048947 */ /* 0x000fea0003800000 */
[----:B------:R-:W-:Y:S01]  /*c2b0*/  BPT.TRAP 0x1 ;  /* 0x000000040000795c */ /* 0x000fe20000300000 */
.L_x_231:
[----:B------:R-:W-:Y:S01]  /*c2c0*/  IMAD.U32 R5, RZ, RZ, UR18 ;  /* 0x00000012ff057e24 */ /* 0x000fe2000f8e00ff */
[----:B------:R-:W-:-:S03]  /*c2d0*/  SHF.L.U32 R4, R3, 0x1f, RZ ;  /* 0x0000001f03047819 */ /* 0x000fc600000006ff */
[----:B------:R-:W-:-:S04]  /*c2e0*/  VIADD R5, R5, 0x344b0 ;  /* 0x000344b005057836 */ /* 0x000fc80000000000 */
[C---:B------:R-:W-:Y:S02]  /*c2f0*/  IMAD R7, R0.reuse, 0x8, R5 ;  /* 0x0000000800077824 */ /* 0x040fe400078e0205 */
[----:B------:R-:W-:Y:S02]  /*c300*/  VIADD R0, R0, 0x1 ;  /* 0x0000000100007836 */ /* 0x000fe40000000000 */
[----:B------:R-:W1:Y:S03]  /*c310*/  SYNCS.PHASECHK.TRANS64.TRYWAIT P0, [R7+URZ], R4 ;  /* 0x00000004070075a7 */ /* 0x000e66000800017f */
[----:B------:R-:W-:-:S04]  /*c320*/  ISETP.NE.AND P1, PT, R0, 0x6, PT ;  /* 0x000000060000780c */ /* 0x000fc80003f25270 */
[----:B------:R-:W-:Y:S02]  /*c330*/  SEL R2, RZ, 0x1, P1 ;  /* 0x00000001ff027807 */ /* 0x000fe40000800000 */
[----:B------:R-:W-:Y:S02]  /*c340*/  SEL R0, R0, RZ, P1 ;  /* 0x000000ff00007207 */ /* 0x000fe40000800000 */
[----:B------:R-:W-:-:S03]  /*c350*/  LOP3.LUT R9, R3, R2, RZ, 0x3c, !PT ;  /* 0x0000000203097212 */ /* 0x000fc600078e3cff */
[----:B------:R-:W-:Y:S01]  /*c360*/  IMAD R6, R0, 0x8, R5 ;  /* 0x0000000800067824 */ /* 0x000fe200078e0205 */
[----:B------:R-:W-:Y:S01]  /*c370*/  SHF.L.U32 R3, R9, 0x1f, RZ ;  /* 0x0000001f09037819 */ /* 0x000fe200000006ff */
[----:B-1----:R-:W-:Y:S06]  /*c380*/  @!P0 BRA `(.L_x_232) ;  /* 0x0000003000ec8947 */ /* 0x002fec0003800000 */
.L_x_318:
[----:B------:R-:W2:Y:S01]  /*c390*/  SYNCS.PHASECHK.TRANS64.TRYWAIT P0, [R6+URZ], R3 ;  /* 0x00000003060075a7 */ /* 0x000ea2000800017f */
[----:B------:R-:W-:-:S04]  /*c3a0*/  IADD3 R0, R0, 0x1, RZ ;  /* 0x0000000100007810 */ /* 0x000fc80007ffe0ff */
[----:B------:R-:W-:-:S04]  /*c3b0*/  ISETP.NE.AND P1, PT, R0, 0x6, PT ;  /* 0x000000060000780c */ /* 0x000fc80003f25270 */
[----:B------:R-:W-:Y:S02]  /*c3c0*/  SEL R2, RZ, 0x1, P1 ;  /* 0x00000001ff027807 */ /* 0x000fe40000800000 */
[----:B------:R-:W-:Y:S02]  /*c3d0*/  SEL R0, R0, RZ, P1 ;  /* 0x000000ff00007207 */ /* 0x000fe40000800000 */
[----:B------:R-:W-:-:S03]  /*c3e0*/  LOP3.LUT R9, R9, R2, RZ, 0x3c, !PT ;  /* 0x0000000209097212 */ /* 0x000fc600078e3cff */
[----:B-1----:R-:W-:Y:S01]  /*c3f0*/  IMAD R7, R0, 0x8, R5 ;  /* 0x0000000800077824 */ /* 0x002fe200078e0205 */
[----:B------:R-:W-:Y:S01]  /*c400*/  SHF.L.U32 R4, R9, 0x1f, RZ ;  /* 0x0000001f09047819 */ /* 0x000fe200000006ff */
[----:B--2---:R-:W-:Y:S06]  /*c410*/  @!P0 BRA `(.L_x_233) ;  /* 0x0000003000dc8947 */ /* 0x004fec0003800000 */
.L_x_319:
[----:B------:R-:W2:Y:S01]  /*c420*/  SYNCS.PHASECHK.TRANS64.TRYWAIT P0, [R7+URZ], R4 ;  /* 0x00000004070075a7 */ /* 0x000ea2000800017f */
[----:B------:R-:W-:-:S05]  /*c430*/  VIADD R0, R0, 0x1 ;  /* 0x0000000100007836 */ /* 0x000fca0000000000 */
[----:B------:R-:W-:-:S04]  /*c440*/  ISETP.NE.AND P1, PT, R0, 0x6, PT ;  /* 0x000000060000780c */ /* 0x000fc80003f25270 */
[----:B------:R-:W-:Y:S02]  /*c450*/  SEL R2, RZ, 0x1, P1 ;  /* 0x00000001ff027807 */ /* 0x000fe40000800000 */
[----:B------:R-:W-:Y:S02]  /*c460*/  SEL R0, R0, RZ, P1 ;  /* 0x000000ff00007207 */ /* 0x000fe40000800000 */
[----:B------:R-:W-:-:S03]  /*c470*/  LOP3.LUT R9, R9, R2, RZ, 0x3c, !PT ;  /* 0x0000000209097212 */ /* 0x000fc600078e3cff */
[----:B-1----:R-:W-:Y:S01]  /*c480*/  IMAD R6, R0, 0x8, R5 ;  /* 0x0000000800067824 */ /* 0x002fe200078e0205 */
[----:B------:R-:W-:Y:S01]  /*c490*/  SHF.L.U32 R3, R9, 0x1f, RZ ;  /* 0x0000001f09037819 */ /* 0x000fe200000006ff */
[----:B--2---:R-:W-:Y:S06]  /*c4a0*/  @!P0 BRA `(.L_x_234) ;  /* 0x0000003000cc8947 */ /* 0x004fec0003800000 */
.L_x_320:
        /* <DEDUP_REMOVED lines=9> */
.L_x_321:
[----:B------:R-:W2:Y:S01]  /*c540*/  SYNCS.PHASECHK.TRANS64.TRYWAIT P0, [R7+URZ], R4 ;  /* 0x00000004070075a7 */ /* 0x000ea2000800017f */
[----:B------:R-:W-:-:S05]  /*c550*/  VIADD R0, R0, 0x1 ;  /* 0x0000000100007836 */ /* 0x000fca0000000000 */
[----:B------:R-:W-:-:S04]  /*c560*/  ISETP.NE.AND P1, PT, R0, 0x6, PT ;  /* 0x000000060000780c */ /* 0x000fc80003f25270 */
[----:B------:R-:W-:Y:S02]  /*c570*/  SEL R2, RZ, 0x1, P1 ;  /* 0x00000001ff027807 */ /* 0x000fe40000800000 */
[----:B------:R-:W-:Y:S02]  /*c580*/  SEL R0, R0, RZ, P1 ;  /* 0x000000ff00007207 */ /* 0x000fe40000800000 */
[----:B------:R-:W-:Y:S01]  /*c590*/  LOP3.LUT R2, R9, R2, RZ, 0x3c, !PT ;  /* 0x0000000209027212 */ /* 0x000fe200078e3cff */
[----:B--2---:R-:W-:Y:S06]  /*c5a0*/  @!P0 BRA `(.L_x_236) ;  /* 0x0000003000b48947 */ /* 0x004fec0003800000 */
.L_x_322:
[----:B------:R-:W-:Y:S01]  /*c5b0*/  IMAD R5, R0, 0x8, R5 ;  /* 0x0000000800057824 */ /* 0x000fe200078e0205 */
[----:B------:R-:W-:-:S07]  /*c5c0*/  SHF.L.U32 R0, R2, 0x1f, RZ ;  /* 0x0000001f02007819 */ /* 0x000fce00000006ff */
.L_x_237:
[----:B---3--:R3:W4:Y:S02]  /*c5d0*/  SYNCS.PHASECHK.TRANS64.TRYWAIT P0, [R5+URZ], R0 ;  /* 0x00000000050075a7 */ /* 0x008724000800017f */
[----:B----4-:R-:W-:Y:S05]  /*c5e0*/  @!P0 NANOSLEEP.SYNCS 0x989680 ;  /* 0x009896800000895d */ /* 0x010fea0003900000 */
[----:B------:R-:W4:Y:S02]  /*c5f0*/  @!P0 SYNCS.PHASECHK.TRANS64 P0, [R5+URZ], R0 ;  /* 0x00000000050085a7 */ /* 0x000f24000800007f */
[----:B----4-:R-:W-:Y:S05]  /*c600*/  @!P0 BRA `(.L_x_237) ;  /* 0xfffffffc00f08947 */ /* 0x010fea000383ffff */
.L_x_230:
[----:B------:R-:W-:Y:S05]  /*c610*/  BSYNC B0 ;  /* 0x0000000000007941 */ /* 0x000fea0003800000 */
.L_x_229:
[----:B------:R-:W-:Y:S05]  /*c620*/  EXIT ;  /* 0x000000000000794d */ /* 0x000fea0003800000 */
.L_x_121:
[----:B------:R-:W-:Y:S01]  /*c630*/  PLOP3.LUT P1, PT, PT, PT, UP3, 0x80, 0x0 ;  /* 0x000000000000781c */ /* 0x000fe20003f2f038 */
[----:B------:R-:W-:Y:S01]  /*c640*/  ULDC UR20, c[0x0][0x14] ;  /* 0x0000050000147ab9 */ /* 0x000fe20000000800 */
[----:B------:R-:W-:Y:S01]  /*c650*/  ULDC UR18, c[0x0][0x10] ;  /* 0x0000040000127ab9 */ /* 0x000fe20000000800 */
[----:B------:R-:W-:Y:S01]  /*c660*/  ULDC.64 UR12, c[0x0][0x8c8] ;  /* 0x00023200000c7ab9 */ /* 0x000fe20000000a00 */
[----:B------:R-:W-:Y:S01]  /*c670*/  P2R R0, PR, RZ, 0x2 ;  /* 0x00000002ff007803 */ /* 0x000fe20000000000 */
[----:B------:R-:W-:Y:S01]  /*c680*/  UIMAD.WIDE.U32 UR18, UR60, UR18, URZ ;  /* 0x000000123c1272a5 */ /* 0x000fe2000f8e003f */
[----:B------:R-:W-:Y:S01]  /*c690*/  IMAD.MOV.U32 R16, RZ, RZ, RZ ;  /* 0x000000ffff107224 */ /* 0x000fe200078e00ff */
[----:B------:R-:W-:Y:S01]  /*c6a0*/  ULDC.64 UR14, c[0x0][0x8e0] ;  /* 0x00023800000e7ab9 */ /* 0x000fe20000000a00 */
[----:B------:R-:W-:Y:S01]  /*c6b0*/  UIADD3 UR11, UP1, UR12, -0x1, URZ ;  /* 0xffffffff0c0b7890 */ /* 0x000fe2000ff3e03f */
[----:B------:R-:W-:Y:S01]  /*c6c0*/  ULDC UR21, c[0x0][0x904] ;  /* 0x0002410000157ab9 */ /* 0x000fe20000000800 */
[----:B------:R-:W-:Y:S01]  /*c6d0*/  UMOV UR22, 0xffffffff ;  /* 0xffffffff00167882 */ /* 0x000fe20000000000 */
[----:B------:R-:W-:-:S02]  /*c6e0*/  UIADD3 UR12, UP2, UR14, -0x1, URZ ;  /* 0xffffffff0e0c7890 */ /* 0x000fc4000ff5e03f */
[----:B------:R-:W1:Y:S01]  /*c6f0*/  @P1 S2R R0, SR_CTAID.Y ;  /* 0x0000000000001919 */ /* 0x000e620000002600 */
[----:B------:R-:W-:Y:S02]  /*c700*/  UIMAD.WIDE.U32 UR26, UR18, UR20, URZ ;  /* 0x00000014121a72a5 */ /* 0x000fe4000f8e003f */
[----:B------:R-:W-:Y:S02]  /*c710*/  USHF.L.U32 UR22, UR22, UR21, URZ ;  /* 0x0000001516167299 */ /* 0x000fe4000800063f */
[----:B------:R-:W-:Y:S01]  /*c720*/  UIMAD UR20, UR19, UR20, URZ ;  /* 0x00000014131472a4 */ /* 0x000fe2000f8e023f */
[----:B------:R-:W-:Y:S01]  /*c730*/  ULDC UR35, c[0x0][0x8a8] ;  /* 0x00022a0000237ab9 */ /* 0x000fe20000000800 */
[----:B------:R-:W-:Y:S01]  /*c740*/  UMOV UR23, 0x1 ;  /* 0x0000000100177882 */ /* 0x000fe20000000000 */
[----:B------:R-:W-:Y:S02]  /*c750*/  UIADD3.X UR14, UR15, -0x1, URZ, UP2, !UPT ;  /* 0xffffffff0f0e7890 */ /* 0x000fe400097fe43f */
[----:B------:R-:W-:-:S02]  /*c760*/  UIADD3.X UR13, UR13, -0x1, URZ, UP1, !UPT ;  /* 0xffffffff0d0d7890 */ /* 0x000fc40008ffe43f */
[----:B------:R-:W-:Y:S02]  /*c770*/  ULOP3.LUT UR15, UR59, 0x2, URZ, 0xfc, !UPT ;  /* 0x000000023b0f7892 */ /* 0x000fe4000f8efc3f */
[----:B------:R-:W-:Y:S02]  /*c780*/  UIADD3 UR16, UR9, -0x1, URZ ;  /* 0xffffffff09107890 */ /* 0x000fe4000fffe03f */
[----:B------:R-:W-:Y:S02]  /*c790*/  UIADD3 UR17, UR10, -0x1, URZ ;  /* 0xffffffff0a117890 */ /* 0x000fe4000fffe03f */
[----:B------:R-:W-:Y:S02]  /*c7a0*/  UIADD3 UR35, UR35, -0x1, URZ ;  /* 0xffffffff23237890 */ /* 0x000fe4000fffe03f */
[----:B------:R-:W-:Y:S02]  /*c7b0*/  USHF.L.U32 UR18, UR23, UR21, URZ ;  /* 0x0000001517127299 */ /* 0x000fe4000800063f */
[----:B------:R-:W-:-:S02]  /*c7c0*/  ULOP3.LUT UR19, URZ, UR22, URZ, 0x33, !UPT ;  /* 0x000000163f137292 */ /* 0x000fc4000f8e333f */
[----:B------:R-:W-:Y:S01]  /*c7d0*/  UIADD3 UR20, UR27, UR20, URZ ;  /* 0x000000141b147290 */ /* 0x000fe2000fffe03f */
[----:B-1----:R-:W-:Y:S01]  /*c7e0*/  @P1 R2UR UR42, R0 ;  /* 0x00000000002a12ca */ /* 0x002fe200000e0000 */
[----:B------:R-:W-:-:S14]  /*c7f0*/  IMAD.MOV.U32 R0, RZ, RZ, 0x1 ;  /* 0x00000001ff007424 */ /* 0x000fdc00078e00ff */
.L_x_258:
[----:B------:R-:W1:Y:S01]  /*c800*/  LDC.64 R2, c[0x0][0x8f8] ;  /* 0x00023e00ff027b82 */ /* 0x000e620000000a00 */
[----:B------:R-:W-:Y:S01]  /*c810*/  UIADD3 UR8, UP1, UR8, UR26, URZ ;  /* 0x0000001a08087290 */ /* 0x000fe2000ff3e03f */
[----:B------:R-:W-:Y:S01]  /*c820*/  ISETP.NE.AND P2, PT, R21, RZ, PT ;  /* 0x000000ff1500720c */ /* 0x000fe20003f45270 */
[----:B------:R-:W-:Y:S01]  /*c830*/  UMOV UR21, 0xffffffff ;  /* 0xffffffff00157882 */ /* 0x000fe20000000000 */
[----:B------:R-:W-:Y:S01]  /*c840*/  UMOV UR22, 0xffffffff ;  /* 0xffffffff00167882 */ /* 0x000fe20000000000 */
[----:B------:R-:W-:Y:S01]  /*c850*/  UIADD3.X UR7, UR7, UR20, URZ, UP1, !UPT ;  /* 0x0000001407077290 */ /* 0x000fe20008ffe43f */
[----:B------:R-:W-:Y:S01]  /*c860*/  IMAD.MOV.U32 R15, RZ, RZ, RZ ;  /* 0x000000ffff0f7224 */ /* 0x000fe200078e00ff */
[----:B------:R-:W-:Y:S01]  /*c870*/  UMOV UR23, 0xffffffff ;  /* 0xffffffff00177882 */ /* 0x000fe20000000000 */
[----:B-1----:R-:W-:-:S03]  /*c880*/  ISETP.LE.U32.AND P1, PT, R2, UR8, PT ;  /* 0x0000000802007c0c */ /* 0x002fc6000bf23070 */
[----:B------:R-:W-:-:S04]  /*c890*/  MOV R2, UR7 ;  /* 0x0000000700027c02 */ /* 0x000fc80008000f00 */
[----:B------:R-:W-:-:S13]  /*c8a0*/  ISETP.GE.U32.AND.EX P1, PT, R2, R3, PT, P1 ;  /* 0x000000030200720c */ /* 0x000fda0003f26110 */
[----:B--2-45:R-:W-:Y:S05]  /*c8b0*/  @P2 BRA P1, `(.L_x_238) ;  /* 0x0000001800402947 */ /* 0x034fea0000800000 */
[----:B------:R-:W-:-:S04]  /*c8c0*/  IADD3 R2, P2, R6, UR5, RZ ;  /* 0x0000000506027c10 */ /* 0x000fc8000ff5e0ff */
[----:B------:R-:W-:Y:S02]  /*c8d0*/  ISETP.GT.U32.AND P1, PT, R2, UR8, PT ;  /* 0x0000000802007c0c */ /* 0x000fe4000bf24070 */
[----:B------:R-:W-:-:S04]  /*c8e0*/  IADD3.X R2, R7, UR6, RZ, P2, !PT ;  /* 0x0000000607027c10 */ /* 0x000fc800097fe4ff */
[----:B------:R-:W-:-:S13]  /*c8f0*/  ISETP.GT.U32.AND.EX P1, PT, R2, UR7, PT, P1 ;  /* 0x0000000702007c0c */ /* 0x000fda000bf24110 */
[----:B------:R-:W-:Y:S05]  /*c900*/  @P1 BRA `(.L_x_239) ;  /* 0x0000001400201947 */ /* 0x000fea0003800000 */
[----:B------:R-:W-:Y:S01]  /*c910*/  VIADD R12, R9, UR4 ;  /* 0x00000004090c7c36 */ /* 0x000fe20008000000 */
[----:B------:R-:W-:Y:S01]  /*c920*/  ULDC UR21, c[0x0][0x910] ;  /* 0x0002440000157ab9 */ /* 0x000fe20000000800 */
[----:B------:R-:W-:Y:S02]  /*c930*/  IMAD.MOV.U32 R23, RZ, RZ, R8 ;  /* 0x000000ffff177224 */ /* 0x000fe400078e0008 */
[----:B------:R-:W-:Y:S02]  /*c940*/  VIADD R13, R12, 0x20 ;  /* 0x000000200c0d7836 */ /* 0x000fe40000000000 */
[----:B------:R-:W-:-:S03]  /*c950*/  IMAD.MOV.U32 R14, RZ, RZ, R10 ;  /* 0x000000ffff0e7224 */ /* 0x000fc600078e000a */
[----:B------:R-:W-:-:S13]  /*c960*/  ISETP.GE.AND P1, PT, R13, UR21, PT ;  /* 0x000000150d007c0c */ /* 0x000fda000bf26270 */
[----:B------:R-:W1:Y:S01]  /*c970*/  @!P1 LDC.64 R2, c[0x0][0x918] ;  /* 0x00024600ff029b82 */ /* 0x000e620000000a00 */
[----:B------:R-:W-:Y:S01]  /*c980*/  @!P1 VIADD R7, R12, 0x20 ;  /* 0x000000200c079836 */ /* 0x000fe20000000000 */
[----:B------:R-:W-:Y:S01]  /*c990*/  BSSY B0, `(.L_x_240) ;  /* 0x0000064000007945 */ /* 0x000fe20003800000 */
[----:B------:R-:W-:Y:S02]  /*c9a0*/  IMAD.MOV.U32 R6, RZ, RZ, 0x7fffffff ;  /* 0x7fffffffff067424 */ /* 0x000fe400078e00ff */
[----:B-1----:R-:W-:-:S05]  /*c9b0*/  @!P1 IMAD.WIDE R2, R7, 0xc, R2 ;  /* 0x0000000c07029825 */ /* 0x002fca00078e0202 */
[----:B------:R1:W5:Y:S04]  /*c9c0*/  @!P1 LDG.E R8, desc[UR38][R2.64] ;  /* 0x0000002602089981 */ /* 0x000368000c1e1900 */
[----:B------:R1:W5:Y:S01]  /*c9d0*/  @!P1 LDG.E R10, desc[UR38][R2.64+0x4] ;  /* 0x00000426020a9981 */ /* 0x000362000c1e1900 */
[----:B------:R-:W-:Y:S01]  /*c9e0*/  ISETP.GE.AND P1, PT, R12, UR21, PT ;  /* 0x000000150c007c0c */ /* 0x000fe2000bf26270 */
[----:B------:R-:W-:-:S12]  /*c9f0*/  IMAD.MOV.U32 R7, RZ, RZ, RZ ;  /* 0x000000ffff077224 */ /* 0x000fd800078e00ff */
[----:B-1----:R-:W-:Y:S05]  /*ca00*/  @P1 BRA `(.L_x_241) ;  /* 0x0000000400701947 */ /* 0x002fea0003800000 */
[----:B------:R-:W-:Y:S01]  /*ca10*/  IABS R7, R20 ;  /* 0x0000001400077213 */ /* 0x000fe20000000000 */
[----:B------:R-:W-:Y:S01]  /*ca20*/  ULDC UR24, c[0x0][0x8f0] ;  /* 0x00023c0000187ab9 */ /* 0x000fe20000000800 */
[----:B------:R-:W-:Y:S02]  /*ca30*/  IABS R6, R11 ;  /* 0x0000000b00067213 */ /* 0x000fe40000000000 */
[----:B------:R-:W1:Y:S01]  /*ca40*/  I2F.RP R3, R7 ;  /* 0x0000000700037306 */ /* 0x000e620000209400 */
[----:B------:R-:W-:Y:S02]  /*ca50*/  PLOP3.LUT P3, PT, PT, PT, UP0, 0x80, 0x0 ;  /* 0x000000000000781c */ /* 0x000fe40003f6f008 */
[C---:B------:R-:W-:Y:S02]  /*ca60*/  IADD3 R22, P2, R14.reuse, UR12, RZ ;  /* 0x0000000c0e167c10 */ /* 0x040fe4000ff5e0ff */
[C---:B------:R-:W-:Y:S02]  /*ca70*/  IADD3 R19, P1, R23.reuse, UR11, RZ ;  /* 0x0000000b17137c10 */ /* 0x040fe4000ff3e0ff */
[----:B------:R-:W-:Y:S01]  /*ca80*/  LEA.HI.X.SX32 R25, R14, UR14, 0x1, P2 ;  /* 0x0000000e0e197c11 */ /* 0x000fe200090f0eff */
[----:B------:R-:W2:Y:S01]  /*ca90*/  I2F.RP R2, R6 ;  /* 0x0000000600027306 */ /* 0x000ea20000209400 */
[----:B------:R-:W-:-:S07]  /*caa0*/  LEA.HI.X.SX32 R24, R23, UR13, 0x1, P1 ;  /* 0x0000000d17187c11 */ /* 0x000fce00088f0eff */
[----:B-1----:R-:W1:Y:S08]  /*cab0*/  MUFU.RCP R3, R3 ;  /* 0x0000000300037308 */ /* 0x002e700000001000 */
[----:B--2---:R-:W2:Y:S01]  /*cac0*/  MUFU.RCP R2, R2 ;  /* 0x0000000200027308 */ /* 0x004ea20000001000 */
[----:B-1----:R-:W-:-:S07]  /*cad0*/  VIADD R17, R3, 0xffffffe ;  /* 0x0ffffffe03117836 */ /* 0x002fce0000000000 */
[----:B------:R-:W1:Y:S01]  /*cae0*/  F2I.FTZ.U32.TRUNC.NTZ R17, R17 ;  /* 0x0000001100117305 */ /* 0x000e62000021f000 */
[----:B--2---:R-:W-:-:S07]  /*caf0*/  IADD3 R15, R2, 0xffffffe, RZ ;  /* 0x0ffffffe020f7810 */ /* 0x004fce0007ffe0ff */
[----:B------:R-:W2:Y:S01]  /*cb00*/  F2I.FTZ.U32.TRUNC.NTZ R15, R15 ;  /* 0x0000000f000f7305 */ /* 0x000ea2000021f000 */
[----:B-1----:R-:W-:Y:S02]  /*cb10*/  IMAD.MOV R18, RZ, RZ, -R17 ;  /* 0x000000ffff127224 */ /* 0x002fe400078e0a11 */
[----:B--2---:R-:W-:Y:S01]  /*cb20*/  IMAD.MOV R14, RZ, RZ, -R15 ;  /* 0x000000ffff0e7224 */ /* 0x004fe200078e0a0f */
[----:B------:R-:W-:Y:S06]  /*cb30*/  @!P3 BRA `(.L_x_242) ;  /* 0x000000000034b947 */ /* 0x000fec0003800000 */
[----:B------:R-:W-:Y:S01]  /*cb40*/  ULDC UR4, c[0x0][0x8dc] ;  /* 0x0002370000047ab9 */ /* 0x000fe20000000800 */
[----:B------:R-:W-:Y:S01]  /*cb50*/  ULDC.64 UR22, c[0x0][0x8d0] ;  /* 0x0002340000167ab9 */ /* 0x000fe20000000a00 */
[----:B------:R-:W-:-:S05]  /*cb60*/  IADD3 R3, P1, R19, UR4, RZ ;  /* 0x0000000413037c10 */ /* 0x000fca000ff3e0ff */
[----:B------:R-:W-:-:S04]  /*cb70*/  IMAD.X R19, RZ, RZ, R24, P1 ;  /* 0x000000ffff137224 */ /* 0x000fc800008e0618 */
[----:B------:R-:W-:-:S04]  /*cb80*/  IMAD.WIDE.U32 R4, R19, UR22, RZ ;  /* 0x0000001613047c25 */ /* 0x000fc8000f8e00ff */
[----:B------:R-:W-:-:S04]  /*cb90*/  IMAD.WIDE.U32 R4, P1, R3, UR23, R4 ;  /* 0x0000001703047c25 */ /* 0x000fc8000f820004 */
[----:B------:R-:W-:-:S04]  /*cba0*/  IMAD.WIDE.U32 R2, R3, UR22, RZ ;  /* 0x0000001603027c25 */ /* 0x000fc8000f8e00ff */
[----:B------:R-:W-:Y:S01]  /*cbb0*/  IMAD.MOV.U32 R2, RZ, RZ, R5 ;  /* 0x000000ffff027224 */ /* 0x000fe200078e0005 */
[----:B------:R-:W-:Y:S01]  /*cbc0*/  IADD3 RZ, P2, R3, R4, RZ ;  /* 0x0000000403ff7210 */ /* 0x000fe20007f5e0ff */
[----:B------:R-:W-:-:S04]  /*cbd0*/  IMAD.X R3, RZ, RZ, RZ, P1 ;  /* 0x000000ffff037224 */ /* 0x000fc800008e06ff */
[----:B------:R-:W-:-:S04]  /*cbe0*/  IMAD.WIDE.U32.X R2, R19, UR23, R2, P2 ;  /* 0x0000001713027c25 */ /* 0x000fc800090e0402 */
[----:B------:R-:W-:Y:S02]  /*cbf0*/  IMAD.MOV.U32 R19, RZ, RZ, R2 ;  /* 0x000000ffff137224 */ /* 0x000fe400078e0002 */
[----:B------:R-:W-:-:S07]  /*cc00*/  IMAD.MOV.U32 R24, RZ, RZ, R3 ;  /* 0x000000ffff187224 */ /* 0x000fce00078e0003 */
.L_x_242:
[----:B------:R-:W-:Y:S05]  /*cc10*/  @!P0 BRA `(.L_x_243) ;  /* 0x0000000000348947 */ /* 0x000fea0003800000 */
[----:B------:R-:W-:Y:S01]  /*cc20*/  ULDC UR4, c[0x0][0x8f4] ;  /* 0x00023d0000047ab9 */ /* 0x000fe20000000800 */
[----:B------:R-:W-:Y:S01]  /*cc30*/  ULDC.64 UR22, c[0x0][0x8e8] ;  /* 0x00023a0000167ab9 */ /* 0x000fe20000000a00 */
[----:B------:R-:W-:-:S05]  /*cc40*/  IADD3 R3, P1, R22, UR4, RZ ;  /* 0x0000000416037c10 */ /* 0x000fca000ff3e0ff */
[----:B------:R-:W-:-:S04]  /*cc50*/  IMAD.X R23, RZ, RZ, R25, P1 ;  /* 0x000000ffff177224 */ /* 0x000fc800008e0619 */
[----:B------:R-:W-:-:S04]  /*cc60*/  IMAD.WIDE.U32 R4, R23, UR22, RZ ;  /* 0x0000001617047c25 */ /* 0x000fc8000f8e00ff */
[----:B------:R-:W-:-:S04]  /*cc70*/  IMAD.WIDE.U32 R4, P1, R3, UR23, R4 ;  /* 0x0000001703047c25 */ /* 0x000fc8000f820004 */
[----:B------:R-:W-:Y:S01]  /*cc80*/  IMAD.WIDE.U32 R2, R3, UR22, RZ ;  /* 0x0000001603027c25 */ /* 0x000fe2000f8e00ff */
[----:B------:R-:W-:-:S04]  /*cc90*/  MOV R2, R5 ;  /* 0x0000000500027202 */ /* 0x000fc80000000f00 */
[----:B------:R-:W-:Y:S01]  /*cca0*/  IADD3 RZ, P2, R3, R4, RZ ;  /* 0x0000000403ff7210 */ /* 0x000fe20007f5e0ff */
[----:B------:R-:W-:-:S04]  /*ccb0*/  IMAD.X R3, RZ, RZ, RZ, P1 ;  /* 0x000000ffff037224 */ /* 0x000fc800008e06ff */
[----:B------:R-:W-:-:S04]  /*ccc0*/  IMAD.WIDE.U32.X R2, R23, UR23, R2, P2 ;  /* 0x0000001717027c25 */ /* 0x000fc800090e0402 */
[----:B------:R-:W-:Y:S02]  /*ccd0*/  IMAD.MOV.U32 R22, RZ, RZ, R2 ;  /* 0x000000ffff167224 */ /* 0x000fe400078e0002 */
[----:B------:R-:W-:-:S07]  /*cce0*/  IMAD.MOV.U32 R25, RZ, RZ, R3 ;  /* 0x000000ffff197224 */ /* 0x000fce00078e0003 */
.L_x_243:
[----:B------:R-:W-:Y:S01]  /*ccf0*/  IMAD R18, R18, R7, RZ ;  /* 0x0000000712127224 */ /* 0x000fe200078e02ff */
[----:B------:R-:W-:Y:S01]  /*cd00*/  ULDC UR4, c[0x0][0x8d8] ;  /* 0x0002360000047ab9 */ /* 0x000fe20000000800 */
[----:B------:R-:W-:Y:S01]  /*cd10*/  IMAD.MOV.U32 R2, RZ, RZ, RZ ;  /* 0x000000ffff027224 */ /* 0x000fe200078e00ff */
[----:B------:R-:W-:Y:S01]  /*cd20*/  SHF.R.U64 R22, R22, UR24, R25 ;  /* 0x0000001816167c19 */ /* 0x000fe20008001219 */
[----:B------:R-:W-:Y:S01]  /*cd30*/  IMAD.MOV.U32 R3, RZ, RZ, R17 ;  /* 0x000000ffff037224 */ /* 0x000fe200078e0011 */
[----:B------:R-:W-:Y:S01]  /*cd40*/  SHF.R.U64 R19, R19, UR4, R24 ;  /* 0x0000000413137c19 */ /* 0x000fe20008001218 */
[----:B------:R-:W-:Y:S01]  /*cd50*/  IMAD R4, R14, R6, RZ ;  /* 0x000000060e047224 */ /* 0x000fe200078e02ff */
[----:B------:R-:W-:Y:S01]  /*cd60*/  PLOP3.LUT P5, PT, PT, PT, UP3, 0x80, 0x0 ;  /* 0x000000000000781c */ /* 0x000fe20003faf038 */
[----:B------:R-:W-:Y:S01]  /*cd70*/  IMAD.HI.U32 R23, R17, R18, R2 ;  /* 0x0000001211177227 */ /* 0x000fe200078e0002 */
[----:B------:R-:W-:-:S03]  /*cd80*/  IABS R17, R20 ;  /* 0x0000001400117213 */ /* 0x000fc60000000000 */
[----:B------:R-:W-:Y:S02]  /*cd90*/  IMAD.MOV.U32 R3, RZ, RZ, R15 ;  /* 0x000000ffff037224 */ /* 0x000fe400078e000f */
[----:B------:R-:W-:Y:S02]  /*cda0*/  VIADD R14, R19, UR16 ;  /* 0x00000010130e7c36 */ /* 0x000fe40008000000 */
[----:B------:R-:W-:Y:S01]  /*cdb0*/  IMAD.HI.U32 R2, R15, R4, R2 ;  /* 0x000000040f027227 */ /* 0x000fe200078e0002 */
[----:B------:R-:W-:Y:S02]  /*cdc0*/  IABS R3, R11 ;  /* 0x0000000b00037213 */ /* 0x000fe40000000000 */
[----:B------:R-:W-:Y:S01]  /*cdd0*/  IABS R5, R14 ;  /* 0x0000000e00057213 */ /* 0x000fe20000000000 */
[----:B------:R-:W-:Y:S02]  /*cde0*/  VIADD R15, R22, UR17 ;  /* 0x00000011160f7c36 */ /* 0x000fe40008000000 */
[----:B------:R-:W-:-:S02]  /*cdf0*/  IMAD.MOV R18, RZ, RZ, -R17 ;  /* 0x000000ffff127224 */ /* 0x000fc400078e0a11 */
[----:B------:R-:W-:Y:S01]  /*ce00*/  IMAD.MOV R17, RZ, RZ, -R3 ;  /* 0x000000ffff117224 */ /* 0x000fe200078e0a03 */
[----:B------:R-:W-:Y:S01]  /*ce10*/  IABS R4, R15 ;  /* 0x0000000f00047213 */ /* 0x000fe20000000000 */
[----:B------:R-:W-:-:S04]  /*ce20*/  IMAD.HI.U32 R2, R2, R5, RZ ;  /* 0x0000000502027227 */ /* 0x000fc800078e00ff */
[----:B------:R-:W-:-:S04]  /*ce30*/  IMAD.HI.U32 R3, R23, R4, RZ ;  /* 0x0000000417037227 */ /* 0x000fc800078e00ff */
[----:B------:R-:W-:Y:S02]  /*ce40*/  IMAD R4, R3, R18, R4 ;  /* 0x0000001203047224 */ /* 0x000fe400078e0204 */
[----:B------:R-:W-:-:S03]  /*ce50*/  IMAD R3, R2, R17, R5 ;  /* 0x0000001102037224 */ /* 0x000fc600078e0205 */
[----:B------:R-:W-:Y:S02]  /*ce60*/  ISETP.GT.U32.AND P2, PT, R7, R4, PT ;  /* 0x000000040700720c */ /* 0x000fe40003f44070 */
[----:B------:R-:W-:-:S11]  /*ce70*/  ISETP.GT.U32.AND P1, PT, R6, R3, PT ;  /* 0x000000030600720c */ /* 0x000fd60003f24070 */
[----:B------:R-:W-:Y:S02]  /*ce80*/  @!P2 IADD3 R4, R4, -R7, RZ ;  /* 0x800000070404a210 */ /* 0x000fe40007ffe0ff */
[----:B------:R-:W-:Y:S01]  /*ce90*/  @!P1 IMAD.IADD R3, R3, 0x1, -R6 ;  /* 0x0000000103039824 */ /* 0x000fe200078e0a06 */
[----:B------:R-:W-:Y:S02]  /*cea0*/  ISETP.GE.AND P2, PT, R15, RZ, PT ;  /* 0x000000ff0f00720c */ /* 0x000fe40003f46270 */
[----:B------:R-:W-:Y:S02]  /*ceb0*/  ISETP.GT.U32.AND P4, PT, R7, R4, PT ;  /* 0x000000040700720c */ /* 0x000fe40003f84070 */
[----:B------:R-:W-:Y:S02]  /*cec0*/  ISETP.GT.U32.AND P3, PT, R6, R3, PT ;  /* 0x000000030600720c */ /* 0x000fe40003f64070 */
[----:B------:R-:W-:-:S09]  /*ced0*/  ISETP.GE.AND P1, PT, R14, RZ, PT ;  /* 0x000000ff0e00720c */ /* 0x000fd20003f26270 */
[----:B------:R-:W-:Y:S01]  /*cee0*/  @!P4 IMAD.IADD R4, R4, 0x1, -R7 ;  /* 0x000000010404c824 */ /* 0x000fe200078e0a07 */
[----:B------:R-:W-:Y:S01]  /*cef0*/  ISETP.NE.AND P4, PT, RZ, UR10, PT ;  /* 0x0000000aff007c0c */ /* 0x000fe2000bf85270 */
[----:B------:R-:W-:Y:S01]  /*cf00*/  @!P3 IMAD.IADD R3, R3, 0x1, -R6 ;  /* 0x000000010303b824 */ /* 0x000fe200078e0a06 */
[----:B------:R-:W-:Y:S01]  /*cf10*/  ISETP.NE.AND P3, PT, RZ, UR9, PT ;  /* 0x00000009ff007c0c */ /* 0x000fe2000bf65270 */
[----:B------:R-:W-:Y:S02]  /*cf20*/  @!P2 IMAD.MOV R4, RZ, RZ, -R4 ;  /* 0x000000ffff04a224 */ /* 0x000fe400078e0a04 */
[----:B------:R-:W-:-:S08]  /*cf30*/  @!P1 IMAD.MOV R3, RZ, RZ, -R3 ;  /* 0x000000ffff039224 */ /* 0x000fd000078e0a03 */
[----:B------:R-:W-:Y:S02]  /*cf40*/  @!P4 LOP3.LUT R4, RZ, UR10, RZ, 0x33, !PT ;  /* 0x0000000aff04cc12 */ /* 0x000fe4000f8e33ff */
[----:B------:R-:W-:-:S03]  /*cf50*/  @!P3 LOP3.LUT R3, RZ, UR9, RZ, 0x33, !PT ;  /* 0x00000009ff03bc12 */ /* 0x000fc6000f8e33ff */
[----:B------:R-:W-:Y:S02]  /*cf60*/  IMAD.IADD R4, R15, 0x1, -R4 ;  /* 0x000000010f047824 */ /* 0x000fe400078e0a04 */
[----:B------:R-:W-:-:S04]  /*cf70*/  IMAD.IADD R3, R14, 0x1, -R3 ;  /* 0x000000010e037824 */ /* 0x000fc800078e0a03 */
[----:B------:R-:W-:Y:S01]  /*cf80*/  IMAD R6, R3, R4, RZ ;  /* 0x0000000403067224 */ /* 0x000fe200078e02ff */
[----:B------:R-:W-:-:S04]  /*cf90*/  SEL R2, R4, R3, !P5 ;  /* 0x0000000304027207 */ /* 0x000fc80006800000 */
[--C-:B------:R-:W-:Y:S01]  /*cfa0*/  SHF.R.S32.HI R5, RZ, 0x1f, R2.reuse ;  /* 0x0000001fff057819 */ /* 0x100fe20000011402 */
[----:B------:R-:W-:Y:S01]  /*cfb0*/  IMAD.MOV.U32 R4, RZ, RZ, R2 ;  /* 0x000000ffff047224 */ /* 0x000fe200078e0002 */
[----:B------:R-:W-:-:S07]  /*cfc0*/  SHF.R.S32.HI R7, RZ, 0x1f, R6 ;  /* 0x0000001fff077819 */ /* 0x000fce0000011406 */
.L_x_241:
[----:B---3--:R-:W-:Y:S05]  /*cfd0*/  BSYNC B0 ;  /* 0x0000000000007941 */ /* 0x008fea0003800000 */
.L_x_240:
[----:B------:R-:W1:Y:S01]  /*cfe0*/  SHFL.UP PT, R3, R6, 0x1, RZ ;  /* 0x0420000006037989 */ /* 0x000e6200000e00ff */
[----:B------:R-:W-:-:S03]  /*cff0*/  ISETP.NE.AND P1, PT, R9, RZ, PT ;  /* 0x000000ff0900720c */ /* 0x000fc60003f25270 */
[----:B------:R-:W2:Y:S01]  /*d000*/  SHFL.UP PT, R2, R7, 0x1, RZ ;  /* 0x0420000007027989 */ /* 0x000ea200000e00ff */
[----:B-1----:R-:W-:Y:S02]  /*d010*/  SEL R3, R3, RZ, P1 ;  /* 0x000000ff03037207 */ /* 0x002fe40000800000 */
[----:B--2---:R-:W-:Y:S02]  /*d020*/  SEL R2, R2, RZ, P1 ;  /* 0x000000ff02027207 */ /* 0x004fe40000800000 */
[----:B------:R-:W-:-:S05]  /*d030*/  IADD3 R18, P2, R3, R6, RZ ;  /* 0x0000000603127210 */ /* 0x000fca0007f5e0ff */
[----:B------:R-:W-:Y:S01]  /*d040*/  IMAD.X R15, R2, 0x1, R7, P2 ;  /* 0x00000001020f7824 */ /* 0x000fe200010e0607 */
[----:B------:R-:W1:Y:S01]  /*d050*/  SHFL.UP PT, R3, R18, 0x2, RZ ;  /* 0x0440000012037989 */ /* 0x000e6200000e00ff */
[----:B------:R-:W-:-:S03]  /*d060*/  ISETP.GE.U32.AND P2, PT, R9, 0x2, PT ;  /* 0x000000020900780c */ /* 0x000fc60003f46070 */
[----:B------:R-:W2:Y:S01]  /*d070*/  SHFL.UP PT, R2, R15, 0x2, RZ ;  /* 0x044000000f027989 */ /* 0x000ea200000e00ff */
[----:B-1----:R-:W-:-:S04]  /*d080*/  SEL R3, R3, RZ, P2 ;  /* 0x000000ff03037207 */ /* 0x002fc80001000000 */
[----:B------:R-:W-:Y:S02]  /*d090*/  IADD3 R14, P3, R3, R18, RZ ;  /* 0x00000012030e7210 */ /* 0x000fe40007f7e0ff */
[----:B--2---:R-:W-:-:S03]  /*d0a0*/  SEL R2, R2, RZ, P2 ;  /* 0x000000ff02027207 */ /* 0x004fc60001000000 */
[----:B------:R-:W1:Y:S01]  /*d0b0*/  SHFL.UP PT, R3, R14, 0x4, RZ ;  /* 0x048000000e037989 */ /* 0x000e6200000e00ff */
[----:B------:R-:W-:Y:S02]  /*d0c0*/  IADD3.X R17, R2, R15, RZ, P3, !PT ;  /* 0x0000000f02117210 */ /* 0x000fe40001ffe4ff */
[----:B------:R-:W-:-:S03]  /*d0d0*/  ISETP.GE.U32.AND P3, PT, R9, 0x4, PT ;  /* 0x000000040900780c */ /* 0x000fc60003f66070 */
[----:B------:R-:W2:Y:S01]  /*d0e0*/  SHFL.UP PT, R2, R17, 0x4, RZ ;  /* 0x0480000011027989 */ /* 0x000ea200000e00ff */
[----:B-1----:R-:W-:-:S04]  /*d0f0*/  SEL R3, R3, RZ, P3 ;  /* 0x000000ff03037207 */ /* 0x002fc80001800000 */
[----:B------:R-:W-:Y:S02]  /*d100*/  IADD3 R18, P4, R3, R14, RZ ;  /* 0x0000000e03127210 */ /* 0x000fe40007f9e0ff */
[----:B--2---:R-:W-:-:S03]  /*d110*/  SEL R2, R2, RZ, P3 ;  /* 0x000000ff02027207 */ /* 0x004fc60001800000 */
[----:B------:R-:W1:Y:S02]  /*d120*/  SHFL.UP PT, R3, R18, 0x8, RZ ;  /* 0x0500000012037989 */ /* 0x000e6400000e00ff */
[----:B------:R-:W-:Y:S01]  /*d130*/  IMAD.X R15, R2, 0x1, R17, P4 ;  /* 0x00000001020f7824 */ /* 0x000fe200020e0611 */
[----:B------:R-:W-:-:S04]  /*d140*/  ISETP.GE.U32.AND P4, PT, R9, 0x8, PT ;  /* 0x000000080900780c */ /* 0x000fc80003f86070 */
        /* <DEDUP_REMOVED lines=10> */
[----:B--2---:R-:W-:-:S05]  /*d1f0*/  SEL R2, R2, RZ, P5 ;  /* 0x000000ff02027207 */ /* 0x004fca0002800000 */
[----:B------:R-:W-:Y:S01]  /*d200*/  IMAD.X R22, R2, 0x1, R17, P6 ;  /* 0x0000000102167824 */ /* 0x000fe200030e0611 */
[----:B------:R-:W-:-:S04]  /*d210*/  IADD3 R2, P6, R15, UR5, RZ ;  /* 0x000000050f027c10 */ /* 0x000fc8000ffde0ff */
[----:B------:R-:W-:Y:S02]  /*d220*/  IADD3.X R3, R22, UR6, RZ, P6, !PT ;  /* 0x0000000616037c10 */ /* 0x000fe4000b7fe4ff */
[----:B------:R-:W-:-:S04]  /*d230*/  ISETP.GT.U32.AND P6, PT, R2, UR8, PT ;  /* 0x0000000802007c0c */ /* 0x000fc8000bfc4070 */
[----:B------:R-:W-:-:S13]  /*d240*/  ISETP.GT.U32.AND.EX P6, PT, R3, UR7, PT, P6 ;  /* 0x0000000703007c0c */ /* 0x000fda000bfc4160 */
[----:B------:R-:W-:-:S04]  /*d250*/  VOTE.ANY R14, PT, P6 ;  /* 0x00000000000e7806 */ /* 0x000fc800030e0100 */
[----:B------:R-:W-:-:S13]  /*d260*/  ISETP.NE.AND P6, PT, R14, RZ, PT ;  /* 0x000000ff0e00720c */ /* 0x000fda0003fc5270 */
[----:B------:R-:W-:Y:S05]  /*d270*/  @P6 BRA `(.L_x_244) ;  /* 0x0000000800746947 */ /* 0x000fea0003800000 */
[----:B------:R-:W-:Y:S01]  /*d280*/  IMAD.MOV.U32 R17, RZ, RZ, R2 ;  /* 0x000000ffff117224 */ /* 0x000fe200078e0002 */
[----:B------:R-:W-:Y:S01]  /*d290*/  ULDC UR21, c[0x0][0x910] ;  /* 0x0002440000157ab9 */ /* 0x000fe20000000800 */
[----:B------:R-:W-:Y:S01]  /*d2a0*/  IMAD.MOV.U32 R19, RZ, RZ, R3 ;  /* 0x000000ffff137224 */ /* 0x000fe200078e0003 */
[----:B------:R-:W-:Y:S01]  /*d2b0*/  ULDC UR28, c[0x0][0x8f4] ;  /* 0x00023d00001c7ab9 */ /* 0x000fe20000000800 */
[----:B------:R-:W-:Y:S01]  /*d2c0*/  ULDC UR4, c[0x0][0x8dc] ;  /* 0x0002370000047ab9 */ /* 0x000fe20000000800 */
[----:B------:R-:W-:Y:S01]  /*d2d0*/  ULDC UR29, c[0x0][0x8d8] ;  /* 0x00023600001d7ab9 */ /* 0x000fe20000000800 */
[----:B------:R-:W-:Y:S01]  /*d2e0*/  ULDC UR30, c[0x0][0x8f0] ;  /* 0x00023c00001e7ab9 */ /* 0x000fe20000000800 */
[----:B------:R-:W-:Y:S01]  /*d2f0*/  ULDC.64 UR22, c[0x0][0x8d0] ;  /* 0x0002340000167ab9 */ /* 0x000fe20000000a00 */
[----:B------:R-:W-:-:S05]  /*d300*/  ULDC.64 UR24, c[0x0][0x8e8] ;  /* 0x00023a0000187ab9 */ /* 0x000fca0000000a00 */
.L_x_249:
[----:B------:R-:W-:Y:S01]  /*d310*/  IMAD.MOV.U32 R12, RZ, RZ, R13 ;  /* 0x000000ffff0c7224 */ /* 0x000fe200078e000d */
[----:B-----5:R-:W-:Y:S01]  /*d320*/  MOV R15, R10 ;  /* 0x0000000a000f7202 */ /* 0x020fe20000000f00 */
[----:B------:R-:W-:Y:S02]  /*d330*/  VIADD R13, R13, 0x20 ;  /* 0x000000200d0d7836 */ /* 0x000fe40000000000 */
[----:B------:R-:W-:-:S03]  /*d340*/  IMAD.MOV.U32 R14, RZ, RZ, R8 ;  /* 0x000000ffff0e7224 */ /* 0x000fc600078e0008 */
[----:B------:R-:W-:-:S13]  /*d350*/  ISETP.GE.AND P6, PT, R13, UR21, PT ;  /* 0x000000150d007c0c */ /* 0x000fda000bfc6270 */
[----:B------:R-:W1:Y:S01]  /*d360*/  @!P6 LDC.64 R2, c[0x0][0x918] ;  /* 0x00024600ff02eb82 */ /* 0x000e620000000a00 */
[----:B------:R-:W2:Y:S01]  /*d370*/  SHFL.IDX PT, R19, R19, 0x1f, 0x1f ;  /* 0x03e01f0013137f89 */ /* 0x000ea200000e0000 */
[----:B------:R-:W-:-:S03]  /*d380*/  @!P6 VIADD R7, R12, 0x20 ;  /* 0x000000200c07e836 */ /* 0x000fc60000000000 */
[----:B------:R-:W3:Y:S01]  /*d390*/  SHFL.IDX PT, R17, R17, 0x1f, 0x1f ;  /* 0x03e01f0011117f89 */ /* 0x000ee200000e0000 */
[----:B------:R-:W-:Y:S01]  /*d3a0*/  BSSY B0, `(.L_x_245) ;  /* 0x0000063000007945 */ /* 0x000fe20003800000 */
[----:B-1----:R-:W-:-:S05]  /*d3b0*/  @!P6 IMAD.WIDE R2, R7, 0xc, R2 ;  /* 0x0000000c0702e825 */ /* 0x002fca00078e0202 */
[----:B------:R1:W5:Y:S04]  /*d3c0*/  @!P6 LDG.E R8, desc[UR38][R2.64] ;  /* 0x000000260208e981 */ /* 0x000368000c1e1900 */
[----:B------:R1:W5:Y:S01]  /*d3d0*/  @!P6 LDG.E R10, desc[UR38][R2.64+0x4] ;  /* 0x00000426020ae981 */ /* 0x000362000c1e1900 */
[----:B------:R-:W-:Y:S01]  /*d3e0*/  ISETP.GE.AND P6, PT, R12, UR21, PT ;  /* 0x000000150c007c0c */ /* 0x000fe2000bfc6270 */
[----:B------:R-:W-:Y:S01]  /*d3f0*/  IMAD.MOV.U32 R6, RZ, RZ, 0x7fffffff ;  /* 0x7fffffffff067424 */ /* 0x000fe200078e00ff */
[----:B--2---:R-:W-:Y:S01]  /*d400*/  R2UR UR6, R19 ;  /* 0x00000000130672ca */ /* 0x004fe200000e0000 */
[----:B------:R-:W-:Y:S01]  /*d410*/  IMAD.MOV.U32 R7, RZ, RZ, RZ ;  /* 0x000000ffff077224 */ /* 0x000fe200078e00ff */
[----:B---3--:R-:W-:-:S09]  /*d420*/  R2UR UR5, R17 ;  /* 0x00000000110572ca */ /* 0x008fd200000e0000 */
[----:B-1----:R-:W-:Y:S06]  /*d430*/  @P6 BRA `(.L_x_246) ;  /* 0x0000000400646947 */ /* 0x002fec0003800000 */
[----:B------:R-:W-:-:S04]  /*d440*/  IADD3 R17, P6, R14, UR11, RZ ;  /* 0x0000000b0e117c10 */ /* 0x000fc8000ffde0ff */
[----:B------:R-:W-:Y:S02]  /*d450*/  LEA.HI.X.SX32 R22, R14, UR13, 0x1, P6 ;  /* 0x0000000d0e167c11 */ /* 0x000fe4000b0f0eff */
[----:B------:R-:W-:Y:S02]  /*d460*/  IABS R14, R20 ;  /* 0x00000014000e7213 */ /* 0x000fe40000000000 */
[C---:B------:R-:W-:Y:S02]  /*d470*/  IADD3 R19, P6, R15.reuse, UR12, RZ ;  /* 0x0000000c0f137c10 */ /* 0x040fe4000ffde0ff */
[----:B------:R-:W1:Y:S02]  /*d480*/  I2F.RP R2, R14 ;  /* 0x0000000e00027306 */ /* 0x000e640000209400 */
[----:B------:R-:W-:Y:S02]  /*d490*/  LEA.HI.X.SX32 R24, R15, UR14, 0x1, P6 ;  /* 0x0000000e0f187c11 */ /* 0x000fe4000b0f0eff */
[----:B------:R-:W-:-:S04]  /*d4a0*/  PLOP3.LUT P6, PT, PT, PT, UP0, 0x80, 0x0 ;  /* 0x000000000000781c */ /* 0x000fc80003fcf008 */
[----:B-1----:R-:W1:Y:S02]  /*d4b0*/  MUFU.RCP R2, R2 ;  /* 0x0000000200027308 */ /* 0x002e640000001000 */
[----:B-1----:R-:W-:-:S06]  /*d4c0*/  VIADD R15, R2, 0xffffffe ;  /* 0x0ffffffe020f7836 */ /* 0x002fcc0000000000 */
[----:B------:R-:W1:Y:S02]  /*d4d0*/  F2I.FTZ.U32.TRUNC.NTZ R15, R15 ;  /* 0x0000000f000f7305 */ /* 0x000e64000021f000 */
[----:B-1----:R-:W-:Y:S01]  /*d4e0*/  IMAD.MOV R18, RZ, RZ, -R15 ;  /* 0x000000ffff127224 */ /* 0x002fe200078e0a0f */
[----:B------:R-:W-:Y:S06]  /*d4f0*/  @!P6 BRA `(.L_x_247) ;  /* 0x00000000002ce947 */ /* 0x000fec0003800000 */
        /* <DEDUP_REMOVED lines=11> */
.L_x_247:
[----:B------:R-:W-:Y:S05]  /*d5b0*/  @!P0 BRA `(.L_x_248) ;  /* 0x00000000002c8947 */ /* 0x000fea0003800000 */
[----:B------:R-:W-:-:S04]  /*d5c0*/  IADD3 R7, P6, R19, UR28, RZ ;  /* 0x0000001c13077c10 */ /* 0x000fc8000ffde0ff */
[----:B------:R-:W-:-:S05]  /*d5d0*/  IADD3.X R19, RZ, R24, RZ, P6, !PT ;  /* 0x00000018ff137210 */ /* 0x000fca00037fe4ff */
        /* <DEDUP_REMOVED lines=9> */
.L_x_248:
[----:B------:R-:W-:Y:S01]  /*d670*/  SHF.R.U64 R4, R19, UR30, R24 ;  /* 0x0000001e13047c19 */ /* 0x000fe20008001218 */
[----:B------:R-:W-:Y:S01]  /*d680*/  IMAD R5, R18, R14, RZ ;  /* 0x0000000e12057224 */ /* 0x000fe200078e02ff */
[----:B------:R-:W-:Y:S01]  /*d690*/  IABS R2, R20 ;  /* 0x0000001400027213 */ /* 0x000fe20000000000 */
[----:B------:R-:W-:Y:S01]  /*d6a0*/  IMAD.MOV.U32 R3, RZ, RZ, R15 ;  /* 0x000000ffff037224 */ /* 0x000fe200078e000f */
[----:B------:R-:W-:Y:S01]  /*d6b0*/  SHF.R.U64 R17, R17, UR29, R22 ;  /* 0x0000001d11117c19 */ /* 0x000fe20008001216 */
[----:B------:R-:W-:Y:S01]  /*d6c0*/  VIADD R4, R4, UR17 ;  /* 0x0000001104047c36 */ /* 0x000fe20008000000 */
[----:B------:R-:W-:Y:S01]  /*d6d0*/  IABS R19, R11 ;  /* 0x0000000b00137213 */ /* 0x000fe20000000000 */
[----:B------:R-:W-:Y:S02]  /*d6e0*/  IMAD.MOV R7, RZ, RZ, -R2 ;  /* 0x000000ffff077224 */ /* 0x000fe400078e0a02 */
[----:B------:R-:W-:Y:S01]  /*d6f0*/  IMAD.MOV.U32 R2, RZ, RZ, RZ ;  /* 0x000000ffff027224 */ /* 0x000fe200078e00ff */
[----:B------:R-:W-:Y:S01]  /*d700*/  IABS R6, R4 ;  /* 0x0000000400067213 */ /* 0x000fe20000000000 */
[----:B------:R-:W-:-:S02]  /*d710*/  VIADD R17, R17, UR16 ;  /* 0x0000001011117c36 */ /* 0x000fc40008000000 */
[----:B------:R-:W-:Y:S01]  /*d720*/  IMAD.HI.U32 R2, R15, R5, R2 ;  /* 0x000000050f027227 */ /* 0x000fe200078e0002 */
[----:B------:R-:W-:Y:S02]  /*d730*/  MOV R3, R7 ;  /* 0x0000000700037202 */ /* 0x000fe40000000f00 */
[----:B------:R-:W-:Y:S01]  /*d740*/  IABS R7, R11 ;  /* 0x0000000b00077213 */ /* 0x000fe20000000000 */
[----:B------:R-:W-:-:S03]  /*d750*/  IMAD.MOV.U32 R5, RZ, RZ, R6 ;  /* 0x000000ffff057224 */ /* 0x000fc600078e0006 */
[----:B------:R-:W1:Y:S01]  /*d760*/  I2F.RP R6, R7 ;  /* 0x0000000700067306 */ /* 0x000e620000209400 */
[----:B------:R-:W-:-:S04]  /*d770*/  IMAD.HI.U32 R2, R2, R5, RZ ;  /* 0x0000000502027227 */ /* 0x000fc800078e00ff */
        /* <DEDUP_REMOVED lines=8> */
[----:B------:R-:W-:Y:S01]  /*d800*/  IMAD R15, R18, R7, RZ ;  /* 0x00000007120f7224 */ /* 0x000fe200078e02ff */
[----:B------:R-:W-:-:S03]  /*d810*/  IABS R18, R17 ;  /* 0x0000001100127213 */ /* 0x000fc60000000000 */
[----:B------:R-:W-:-:S04]  /*d820*/  IMAD.HI.U32 R6, R3, R15, R2 ;  /* 0x0000000f03067227 */ /* 0x000fc800078e0002 */
[----:B------:R-:W-:Y:S02]  /*d830*/  IMAD.MOV.U32 R3, RZ, RZ, R18 ;  /* 0x000000ffff037224 */ /* 0x000fe400078e0012 */
        /* <DEDUP_REMOVED lines=9> */
[----:B------:R-:W-:Y:S02]  /*d8d0*/  @!P6 IADD3 R2, R2, -R7, RZ ;  /* 0x800000070202e210 */ /* 0x000fe40007ffe0ff */
        /* <DEDUP_REMOVED lines=13> */
[----:B------:R-:W-:Y:S02]  /*d9b0*/  SHF.R.S32.HI R5, RZ, 0x1f, R4 ;  /* 0x0000001fff057819 */ /* 0x000fe40000011404 */
[----:B------:R-:W-:-:S07]  /*d9c0*/  SHF.R.S32.HI R7, RZ, 0x1f, R6 ;  /* 0x0000001fff077819 */ /* 0x000fce0000011406 */
.L_x_246:
[----:B------:R-:W-:Y:S05]  /*d9d0*/  BSYNC B0 ;  /* 0x0000000000007941 */ /* 0x000fea0003800000 */
.L_x_245:
        /* <DEDUP_REMOVED lines=28> */
[----:B------:R-:W-:-:S04]  /*dba0*/  IADD3 R2, P6, R3, R18, RZ ;  /* 0x0000001203027210 */ /* 0x000fc80007fde0ff */
[----:B------:R-:W-:Y:S02]  /*dbb0*/  IADD3.X R3, R14, R15, RZ, P6, !PT ;  /* 0x0000000f0e037210 */ /* 0x000fe400037fe4ff */
[----:B------:R-:W-:-:S04]  /*dbc0*/  IADD3 R17, P6, R2, UR5, RZ ;  /* 0x0000000502117c10 */ /* 0x000fc8000ffde0ff */
[----:B------:R-:W-:Y:S02]  /*dbd0*/  IADD3.X R19, R3, UR6, RZ, P6, !PT ;  /* 0x0000000603137c10 */ /* 0x000fe4000b7fe4ff */
[----:B------:R-:W-:-:S04]  /*dbe0*/  ISETP.GT.U32.AND P6, PT, R17, UR8, PT ;  /* 0x0000000811007c0c */ /* 0x000fc8000bfc4070 */
[----:B------:R-:W-:-:S13]  /*dbf0*/  ISETP.GT.U32.AND.EX P6, PT, R19, UR7, PT, P6 ;  /* 0x0000000713007c0c */ /* 0x000fda000bfc4160 */
[----:B------:R-:W-:-:S04]  /*dc00*/  VOTE.ANY R14, PT, P6 ;  /* 0x00000000000e7806 */ /* 0x000fc800030e0100 */
[----:B------:R-:W-:-:S13]  /*dc10*/  ISETP.NE.AND P6, PT, R14, RZ, PT ;  /* 0x000000ff0e00720c */ /* 0x000fda0003fc5270 */
[----:B------:R-:W-:Y:S05]  /*dc20*/  @!P6 BRA `(.L_x_249) ;  /* 0xfffffff400b8e947 */ /* 0x000fea000383ffff */
[----:B------:R-:W-:Y:S02]  /*dc30*/  IMAD.MOV.U32 R15, RZ, RZ, R2 ;  /* 0x000000ffff0f7224 */ /* 0x000fe400078e0002 */
[----:B------:R-:W-:-:S07]  /*dc40*/  IMAD.MOV.U32 R22, RZ, RZ, R3 ;  /* 0x000000ffff167224 */ /* 0x000fce00078e0003 */
.L_x_244:
[----:B------:R-:W1:Y:S08]  /*dc50*/  BREV R14, R14 ;  /* 0x0000000e000e7301 */ /* 0x000e700000000000 */
[----:B-1----:R-:W1:Y:S02]  /*dc60*/  FLO.U32.SH R13, R14 ;  /* 0x0000000e000d7300 */ /* 0x002e6400000e0400 */
[----:B-1----:R-:W1:Y:S02]  /*dc70*/  SHFL.IDX PT, R12, R12, R13, 0x1f ;  /* 0x00001f0d0c0c7589 */ /* 0x002e6400000e0000 */
[----:B-1----:R-:W-:-:S13]  /*dc80*/  R2UR UR4, R12 ;  /* 0x000000000c0472ca */ /* 0x002fda00000e0000 */
[----:B------:R-:W-:-:S05]  /*dc90*/  VIADD R17, R9, UR4 ;  /* 0x0000000409117c36 */ /* 0x000fca0008000000 */
[----:B------:R-:W-:-:S13]  /*dca0*/  ISETP.GE.AND P1, PT, R17, UR21, PT ;  /* 0x0000001511007c0c */ /* 0x000fda000bf26270 */
[----:B------:R-:W1:Y:S02]  /*dcb0*/  @!P1 LDC.64 R2, c[0x0][0x918] ;  /* 0x00024600ff029b82 */ /* 0x000e640000000a00 */
[----:B-1----:R-:W-:-:S05]  /*dcc0*/  @!P1 IMAD.WIDE R2, R17, 0xc, R2 ;  /* 0x0000000c11029825 */ /* 0x002fca00078e0202 */
[----:B-----5:R1:W5:Y:S04]  /*dcd0*/  @!P1 LDG.E R8, desc[UR38][R2.64] ;  /* 0x0000002602089981 */ /* 0x020368000c1e1900 */
[----:B------:R1:W5:Y:S01]  /*dce0*/  @!P1 LDG.E R10, desc[UR38][R2.64+0x4] ;  /* 0x00000426020a9981 */ /* 0x000362000c1e1900 */
[----:B------:R-:W-:-:S03]  /*dcf0*/  IADD3 R18, P1, P2, R15, UR5, -R6 ;  /* 0x000000050f127c10 */ /* 0x000fc6000fa3e806 */
[----:B------:R-:W-:Y:S01]  /*dd00*/  SHFL.IDX PT, R6, R6, R13, 0x1f ;  /* 0x00001f0d06067589 */ /* 0x000fe200000e0000 */
[----:B------:R-:W-:-:S03]  /*dd10*/  IADD3.X R22, R22, UR6, ~R7, P1, P2 ;  /* 0x0000000616167c10 */ /* 0x000fc60008fe4c07 */
[----:B------:R-:W2:Y:S04]  /*dd20*/  SHFL.IDX PT, R18, R18, R13, 0x1f ;  /* 0x00001f0d12127589 */ /* 0x000ea800000e0000 */
[----:B------:R-:W3:Y:S04]  /*dd30*/  SHFL.IDX PT, R22, R22, R13, 0x1f ;  /* 0x00001f0d16167589 */ /* 0x000ee800000e0000 */
[----:B------:R1:W4:Y:S04]  /*dd40*/  SHFL.IDX PT, R7, R7, R13, 0x1f ;  /* 0x00001f0d07077589 */ /* 0x00032800000e0000 */
[----:B------:R1:W1:Y:S04]  /*dd50*/  SHFL.IDX PT, R5, R5, R13, 0x1f ;  /* 0x00001f0d05057589 */ /* 0x00026800000e0000 */
[----:B------:R1:W1:Y:S01]  /*dd60*/  SHFL.IDX PT, R4, R4, R13, 0x1f ;  /* 0x00001f0d04047589 */ /* 0x00026200000e0000 */
[----:B--2---:R-:W-:-:S02]  /*dd70*/  R2UR UR5, R18 ;  /* 0x00000000120572ca */ /* 0x004fc400000e0000 */
[----:B---3--:R-:W-:-:S15]  /*dd80*/  R2UR UR6, R22 ;  /* 0x00000000160672ca */ /* 0x008fde00000e0000 */
.L_x_239:
[----:B-1----:R-:W1:Y:S01]  /*dd90*/  LDC R2, c[0x0][0x910] ;  /* 0x00024400ff027b82 */ /* 0x002e620000000800 */
[----:B------:R-:W-:Y:S01]  /*dda0*/  UMOV UR21, 0xffffffff ;  /* 0xffffffff00157882 */ /* 0x000fe20000000000 */
[----:B------:R-:W-:Y:S01]  /*ddb0*/  UMOV UR22, 0xffffffff ;  /* 0xffffffff00167882 */ /* 0x000fe20000000000 */
[----:B------:R-:W-:Y:S01]  /*ddc0*/  UMOV UR23, 0xffffffff ;  /* 0xffffffff00177882 */ /* 0x000fe20000000000 */
[----:B------:R-:W-:Y:S01]  /*ddd0*/  IMAD.MOV.U32 R15, RZ, RZ, RZ ;  /* 0x000000ffff0f7224 */ /* 0x000fe200078e00ff */
[----:B-1----:R-:W-:-:S13]  /*dde0*/  ISETP.LE.AND P1, PT, R2, UR4, PT ;  /* 0x0000000402007c0c */ /* 0x002fda000bf23270 */
[----:B------:R-:W-:Y:S05]  /*ddf0*/  @P1 BRA `(.L_x_238) ;  /* 0x0000000000f01947 */ /* 0x000fea0003800000 */
[C---:B------:R-:W-:Y:S01]  /*de00*/  R2UR UR22, R4.reuse ;  /* 0x00000000041672ca */ /* 0x040fe200000e0000 */
[----:B------:R-:W-:Y:S01]  /*de10*/  UIADD3 UR21, UP1, -UR5, UR8, URZ ;  /* 0x0000000805157290 */ /* 0x000fe2000ff3e13f */
[----:B------:R-:W-:Y:S01]  /*de20*/  R2UR UR23, R5 ;  /* 0x00000000051772ca */ /* 0x000fe200000e0000 */
[----:B------:R-:W-:Y:S01]  /*de30*/  ULDC UR28, c[0x0][0x8c0] ;  /* 0x00023000001c7ab9 */ /* 0x000fe20000000800 */
[----:B------:R-:W-:Y:S01]  /*de40*/  ULDC UR30, c[0x0][0x8b0] ;  /* 0x00022c00001e7ab9 */ /* 0x000fe20000000800 */
[----:B------:R-:W-:Y:S01]  /*de50*/  ULDC UR31, c[0x0][0x904] ;  /* 0x00024100001f7ab9 */ /* 0x000fe20000000800 */
[----:B------:R-:W-:-:S03]  /*de60*/  SHF.R.U64 R2, R4, UR30, R5 ;  /* 0x0000001e04027c19 */ /* 0x000fc60008001205 */
[----:B------:R-:W-:-:S04]  /*de70*/  UIADD3.X UR22, ~UR6, UR7, URZ, UP1, !UPT ;  /* 0x0000000706167290 */ /* 0x000fc80008ffe53f */
[----:B------:R-:W-:Y:S02]  /*de80*/  USHF.R.U32.HI UR29, URZ, UR28, UR22 ;  /* 0x0000001c3f1d7299 */ /* 0x000fe40008011616 */
[----:B------:R-:W-:Y:S01]  /*de90*/  USHF.R.U32.HI UR34, URZ, UR30, UR23 ;  /* 0x0000001e3f227299 */ /* 0x000fe20008011617 */
[----:B------:R-:W-:Y:S01]  /*dea0*/  R2UR UR23, R2 ;  /* 0x00000000021772ca */ /* 0x000fe200000e0000 */
[----:B------:R-:W-:Y:S02]  /*deb0*/  USHF.R.U32.HI UR24, URZ, UR30, UR29 ;  /* 0x0000001e3f187299 */ /* 0x000fe4000801161d */
[----:B------:R-:W-:Y:S02]  /*dec0*/  USHF.R.U64 UR21, UR21, UR28, UR22 ;  /* 0x0000001c15157299 */ /* 0x000fe40008001216 */
[----:B------:R-:W-:Y:S02]  /*ded0*/  USHF.R.U32.HI UR25, URZ, UR31, UR24 ;  /* 0x0000001f3f197299 */ /* 0x000fe40008011618 */
[----:B------:R-:W-:-:S02]  /*dee0*/  USHF.R.U64 UR22, UR21, UR30, UR29 ;  /* 0x0000001e15167299 */ /* 0x000fc4000800121d */
[----:B------:R-:W-:Y:S02]  /*def0*/  ULOP3.LUT UR28, UR25, UR34, URZ, 0xfc, !UPT ;  /* 0x00000022191c7292 */ /* 0x000fe4000f8efc3f */
[----:B------:R-:W-:-:S04]  /*df00*/  USHF.R.U64 UR24, UR22, UR31, UR24 ;  /* 0x0000001f16187299 */ /* 0x000fc80008001218 */
[----:B------:R-:W-:-:S13]  /*df10*/  ISETP.NE.U32.AND P1, PT, RZ, UR28, PT ;  /* 0x0000001cff007c0c */ /* 0x000fda000bf25070 */
[----:B------:R-:W-:Y:S05]  /*df20*/  @!P1 BRA `(.L_x_250) ;  /* 0x0000000000189947 */ /* 0x000fea0003800000 */
[----:B------:R-:W-:-:S07]  /*df30*/  MOV R12, 0xdf50 ;  /* 0x0000df50000c7802 */ /* 0x000fce0000000f00 */
[----:B---345:R-:W-:Y:S05]  /*df40*/  CALL.REL.NOINC `(.L_x_251) ;  /* 0x0000001c00fc7944 */ /* 0x038fea0003c00000 */
[----:B------:R-:W-:-:S04]  /*df50*/  UIADD3 UR25, -UR28, URZ, URZ ;  /* 0x0000003f1c197290 */ /* 0x000fc8000fffe13f */
[----:B------:R-:W-:-:S03]  /*df60*/  UIMAD UR24, UR23, UR25, UR24 ;  /* 0x00000019171872a4 */ /* 0x000fc6000f8e0218 */
[----:B------:R-:W-:Y:S01]  /*df70*/  UMOV UR23, UR28 ;  /* 0x0000001c00177c82 */ /* 0x000fe20008000000 */
[----:B------:R-:W-:Y:S08]  /*df80*/  BRA `(.L_x_252) ;  /* 0x0000000000587947 */ /* 0x000ff00003800000 */
.L_x_250:
[----:B------:R-:W1:Y:S01]  /*df90*/  I2F.U32.RP R2, UR23 ;  /* 0x0000001700027d06 */ /* 0x000e620008209000 */
[----:B------:R-:W-:Y:S01]  /*dfa0*/  UMOV UR28, URZ ;  /* 0x0000003f001c7c82 */ /* 0x000fe20008000000 */
[----:B------:R-:W-:-:S06]  /*dfb0*/  UISETP.NE.U32.AND UP4, UPT, UR23, URZ, UPT ;  /* 0x0000003f1700728c */ /* 0x000fcc000bf85070 */
[----:B-1----:R-:W1:Y:S02]  /*dfc0*/  MUFU.RCP R2, R2 ;  /* 0x0000000200027308 */ /* 0x002e640000001000 */
[----:B-1----:R-:W-:-:S06]  /*dfd0*/  VIADD R3, R2, 0xffffffe ;  /* 0x0ffffffe02037836 */ /* 0x002fcc0000000000 */
[----:B------:R-:W1:Y:S02]  /*dfe0*/  F2I.FTZ.U32.TRUNC.NTZ R3, R3 ;  /* 0x0000000300037305 */ /* 0x000e64000021f000 */
[----:B-1----:R-:W-:-:S13]  /*dff0*/  R2UR UR29, R3 ;  /* 0x00000000031d72ca */ /* 0x002fda00000e0000 */
[----:B------:R-:W-:-:S04]  /*e000*/  UIADD3 UR25, URZ, -UR29, URZ ;  /* 0x8000001d3f197290 */ /* 0x000fc8000fffe03f */
[----:B------:R-:W-:-:S04]  /*e010*/  UIMAD UR25, UR25, UR23, URZ ;  /* 0x00000017191972a4 */ /* 0x000fc8000f8e023f */
[----:B------:R-:W-:-:S04]  /*e020*/  UIMAD.WIDE.U32 UR28, UR29, UR25, UR28 ;  /* 0x000000191d1c72a5 */ /* 0x000fc8000f8e001c */
[----:B------:R-:W-:-:S04]  /*e030*/  UIMAD.WIDE.U32 UR28, UR29, UR24, URZ ;  /* 0x000000181d1c72a5 */ /* 0x000fc8000f8e003f */
[----:B------:R-:W-:-:S04]  /*e040*/  UIADD3 UR25, -UR29, URZ, URZ ;  /* 0x0000003f1d197290 */ /* 0x000fc8000fffe13f */
[----:B------:R-:W-:-:S04]  /*e050*/  UIMAD UR25, UR23, UR25, UR24 ;  /* 0x00000019171972a4 */ /* 0x000fc8000f8e0218 */
[----:B------:R-:W-:-:S11]  /*e060*/  UISETP.GE.U32.AND UP1, UPT, UR25, UR23, UPT ;  /* 0x000000171900728c */ /* 0x000fd6000bf26070 */
[----:B------:R-:W-:Y:S02]  /*e070*/  @UP1 UIADD3 UR25, UR25, -UR23, URZ ;  /* 0x8000001719191290 */ /* 0x000fe4000fffe03f */
[----:B------:R-:W-:Y:S02]  /*e080*/  @UP1 UIADD3 UR29, UR29, 0x1, URZ ;  /* 0x000000011d1d1890 */ /* 0x000fe4000fffe03f */
[----:B------:R-:W-:-:S11]  /*e090*/  UISETP.GE.U32.AND UP2, UPT, UR25, UR23, UPT ;  /* 0x000000171900728c */ /* 0x000fd6000bf46070 */
[----:B------:R-:W-:Y:S02]  /*e0a0*/  @UP2 UIADD3 UR29, UR29, 0x1, URZ ;  /* 0x000000011d1d2890 */ /* 0x000fe4000fffe03f */
[----:B------:R-:W-:-:S04]  /*e0b0*/  @!UP4 ULOP3.LUT UR29, URZ, UR23, URZ, 0x33, !UPT ;  /* 0x000000173f1dc292 */ /* 0x000fc8000f8e333f */
[----:B------:R-:W-:-:S04]  /*e0c0*/  UIADD3 UR25, -UR29, URZ, URZ ;  /* 0x0000003f1d197290 */ /* 0x000fc8000fffe13f */
[----:B------:R-:W-:-:S03]  /*e0d0*/  UIMAD UR24, UR23, UR25, UR24 ;  /* 0x00000019171872a4 */ /* 0x000fc6000f8e0218 */
[----:B------:R-:W-:-:S09]  /*e0e0*/  UMOV UR23, UR29 ;  /* 0x0000001d00177c82 */ /* 0x000fd20008000000 */
.L_x_252:
[----:B------:R-:W-:Y:S01]  /*e0f0*/  ULOP3.LUT UR22, UR22, UR19, URZ, 0xc0, !UPT ;  /* 0x0000001316167292 */ /* 0x000fe2000f8ec03f */
[----:B------:R-:W-:Y:S01]  /*e100*/  IMAD.MOV.U32 R15, RZ, RZ, 0x1 ;  /* 0x00000001ff0f7424 */ /* 0x000fe200078e00ff */
[----:B------:R-:W-:Y:S02]  /*e110*/  ULOP3.LUT UR21, UR21, UR35, URZ, 0xc0, !UPT ;  /* 0x0000002315157292 */ /* 0x000fe4000f8ec03f */
[----:B------:R-:W-:Y:S01]  /*e120*/  UIMAD UR22, UR18, UR23, UR22 ;  /* 0x00000017121672a4 */ /* 0x000fe2000f8e0216 */
[----:B------:R-:W-:Y:S01]  /*e130*/  ULDC UR28, c[0x0][0x8a8] ;  /* 0x00022a00001c7ab9 */ /* 0x000fe20000000800 */
[----:B------:R-:W-:Y:S01]  /*e140*/  ULDC UR25, c[0x0][0x8b8] ;  /* 0x00022e0000197ab9 */ /* 0x000fe20000000800 */
[----:B------:R-:W-:Y:S02]  /*e150*/  UIMAD UR24, UR24, UR28, UR21 ;  /* 0x0000001c181872a4 */ /* 0x000fe4000f8e0215 */
[----:B------:R-:W-:Y:S01]  /*e160*/  UIMAD UR22, UR22, UR25, UR42 ;  /* 0x00000019161672a4 */ /* 0x000fe2000f8e022a */
[----:B------:R-:W-:Y:S01]  /*e170*/  @UP3 UMOV UR23, UR4 ;  /* 0x0000000400173c82 */ /* 0x000fe20008000000 */
[----:B------:R-:W-:-:S03]  /*e180*/  @!UP3 UMOV UR23, UR4 ;  /* 0x000000040017bc82 */ /* 0x000fc60008000000 */
[----:B------:R-:W-:Y:S02]  /*e190*/  @UP3 UMOV UR21, UR24 ;  /* 0x0000001800153c82 */ /* 0x000fe40008000000 */
[----:B------:R-:W-:Y:S01]  /*e1a0*/  @!UP3 UMOV UR21, UR22 ;  /* 0x000000160015bc82 */ /* 0x000fe20008000000 */
[----:B------:R-:W-:-:S05]  /*e1b0*/  @!UP3 UMOV UR22, UR24 ;  /* 0x000000180016bc82 */ /* 0x000fca0008000000 */
.L_x_238:
[----:B------:R-:W-:-:S06]  /*e1c0*/  UISETP.NE.AND UP1, UPT, UR15, 0x3, UPT ;  /* 0x000000030f00788c */ /* 0x000fcc000bf25270 */
[----:B------:R-:W-:-:S13]  /*e1d0*/  PLOP3.LUT P1, PT, PT, PT, UP1, 0x80, 0x0 ;  /* 0x000000000000781c */ /* 0x000fda0003f2f018 */
[----:B------:R-:W-:Y:S05]  /*e1e0*/  @!P1 BRA `(.L_x_253) ;  /* 0x0000000000049947 */ /* 0x000fea0003800000 */
[----:B---3--:R-:W-:Y:S01]  /*e1f0*/  BPT.TRAP 0x1 ;  /* 0x000000040000795c */ /* 0x008fe20000300000 */
.L_x_253:
[----:B------:R-:W1:Y:S01]  /*e200*/  S2R R2, SR_CgaCtaId ;  /* 0x0000000000027919 */ /* 0x000e620000008800 */
[----:B------:R-:W-:-:S04]  /*e210*/  MOV R3, 0x400 ;  /* 0x0000040000037802 */ /* 0x000fc80000000f00 */
[----:B-1----:R-:W-:Y:S02]  /*e220*/  LEA R3, R2, R3, 0x18 ;  /* 0x0000000302037211 */ /* 0x002fe400078ec0ff */
[----:B------:R-:W-:-:S03]  /*e230*/  SHF.L.U32 R2, R0, 0x1f, RZ ;  /* 0x0000001f00027819 */ /* 0x000fc600000006ff */
[----:B------:R-:W-:-:S04]  /*e240*/  IMAD R17, R16, 0x8, R3 ;  /* 0x0000000810117824 */ /* 0x000fc800078e0203 */
[----:B------:R-:W1:Y:S02]  /*e250*/  SYNCS.PHASECHK.TRANS64.TRYWAIT P2, [R17+URZ+0x34440], R2 ;  /* 0x03444002110075a7 */ /* 0x000e64000804017f */
[----:B-1----:R-:W-:Y:S05]  /*e260*/  @!P2 BRA `(.L_x_254) ;  /* 0x000000140098a947 */ /* 0x002fea0003800000 */
.L_x_323:
[----:B------:R-:W-:Y:S01]  /*e270*/  ELECT P2, URZ, PT ;  /* 0x00000000003f782f */ /* 0x000fe20003840000 */
[----:B------:R-:W-:-:S12]  /*e280*/  BSSY B0, `(.L_x_255) ;  /* 0x0000010000007945 */ /* 0x000fd80003800000 */
[----:B------:R-:W-:Y:S05]  /*e290*/  @!P2 BRA `(.L_x_256) ;  /* 0x000000000038a947 */ /* 0x000fea0003800000 */
[----:B-1----:R-:W-:Y:S01]  /*e2a0*/  IMAD R2, R16, 0x10, R3 ;  /* 0x0000001010027824 */ /* 0x002fe200078e0203 */
[----:B------:R-:W-:Y:S01]  /*e2b0*/  MOV R13, UR22 ;  /* 0x00000016000d7c02 */ /* 0x000fe20008000f00 */
[----:B------:R-:W-:Y:S02]  /*e2c0*/  IMAD.U32 R14, RZ, RZ, UR23 ;  /* 0x00000017ff0e7e24 */ /* 0x000fe4000f8e00ff */
[----:B------:R-:W-:-:S05]  /*e2d0*/  IMAD.U32 R12, RZ, RZ, UR21 ;  /* 0x00000015ff0c7e24 */ /* 0x000fca000f8e00ff */
[----:B------:R1:W-:Y:S01]  /*e2e0*/  STS.128 [R2+0x34550], R12 ;  /* 0x0345500c02007388 */ /* 0x0003e20000000c00 */
[----:B------:R-:W-:Y:S01]  /*e2f0*/  @!PT LDS RZ, [RZ] ;  /* 0x00000000fffff984 */ /* 0x000fe20000000800 */
[----:B------:R-:W-:Y:S01]  /*e300*/  @!PT LDS RZ, [RZ] ;  /* 0x00000000fffff984 */ /* 0x000fe20000000800 */
[----:B------:R-:W-:Y:S01]  /*e310*/  @!PT LDS RZ, [RZ] ;  /* 0x00000000fffff984 */ /* 0x000fe20000000800 */
[----:B------:R-:W-:Y:S01]  /*e320*/  @!PT LDS RZ, [RZ] ;  /* 0x00000000fffff984 */ /* 0x000fe20000000800 */
[----:B------:R2:W-:Y:S06]  /*e330*/  MEMBAR.ALL.CTA ;  /* 0x0000000000007992 */ /* 0x0005ec0000008000 */
[----:B--2---:R-:W2:Y:S01]  /*e340*/  FENCE.VIEW.ASYNC.S ;  /* 0x00000000000073c6 */ /* 0x004ea20000000000 */
[----:B------:R-:W-:Y:S05]  /*e350*/  @!P1 BRA `(.L_x_257) ;  /* 0x0000000000049947 */ /* 0x000fea0003800000 */
[----:B---3--:R-:W-:Y:S01]  /*e360*/  BPT.TRAP 0x1 ;  /* 0x000000040000795c */ /* 0x008fe20000300000 */
.L_x_257:
[----:B--2---:R2:W-:Y:S02]  /*e370*/  SYNCS.ARRIVE.TRANS64.A1T0 RZ, [R17+URZ+0x34400], RZ ;  /* 0x034400ff11ff79a7 */ /* 0x0045e4000810003f */
.L_x_256:
[----:B---3--:R-:W-:Y:S05]  /*e380*/  BSYNC B0 ;  /* 0x0000000000007941 */ /* 0x008fea0003800000 */
.L_x_255:
[----:B------:R-:W-:Y:S01]  /*e390*/  ISETP.NE.AND P3, PT, R15, RZ, PT ;  /* 0x000000ff0f00720c */ /* 0x000fe20003f65270 */
[----:B------:R-:W-:-:S05]  /*e3a0*/  VIADD R16, R16, 0x1 ;  /* 0x0000000110107836 */ /* 0x000fca0000000000 */
[----:B------:R-:W-:-:S04]  /*e3b0*/  ISETP.NE.AND P2, PT, R16, 0x8, PT ;  /* 0x000000081000780c */ /* 0x000fc80003f45270 */
[----:B-1----:R-:W-:Y:S02]  /*e3c0*/  SEL R13, RZ, 0x1, P2 ;  /* 0x00000001ff0d7807 */ /* 0x002fe40001000000 */
[----:B------:R-:W-:Y:S02]  /*e3d0*/  SEL R16, R16, RZ, P2 ;  /* 0x000000ff10107207 */ /* 0x000fe40001000000 */
[----:B------:R-:W-:Y:S01]  /*e3e0*/  LOP3.LUT R0, R0, R13, RZ, 0x3c, !PT ;  /* 0x0000000d00007212 */ /* 0x000fe200078e3cff */
[----:B------:R-:W-:Y:S06]  /*e3f0*/  @P3 BRA `(.L_x_258) ;  /* 0xffffffe400003947 */ /* 0x000fec000383ffff */
[----:B------:R-:W-:Y:S05]  /*e400*/  @!P1 BRA `(.L_x_259) ;  /* 0x0000000000049947 */ /* 0x000fea0003800000 */
[----:B------:R-:W-:Y:S01]  /*e410*/  BPT.TRAP 0x1 ;  /* 0x000000040000795c */ /* 0x000fe20000300000 */
.L_x_259:
[----:B------:R-:W-:Y:S01]  /*e420*/  IMAD R5, R16, 0x8, R3 ;  /* 0x0000000810057824 */ /* 0x000fe200078e0203 */
[----:B------:R-:W-:-:S04]  /*e430*/  SHF.L.U32 R2, R0, 0x1f, RZ ;  /* 0x0000001f00027819 */ /* 0x000fc800000006ff */
[----:B------:R-:W1:Y:S02]  /*e440*/  SYNCS.PHASECHK.TRANS64.TRYWAIT P0, [R5+URZ+0x34440], R2 ;  /* 0x03444002050075a7 */ /* 0x000e64000800017f */
[----:B-1----:R-:W-:Y:S05]  /*e450*/  @!P0 BRA `(.L_x_260) ;  /* 0x0000001400308947 */ /* 0x002fea0003800000 */
.L_x_324:
[----:B------:R-:W-:Y:S05]  /*e460*/  @!P1 BRA `(.L_x_261) ;  /* 0x0000000000049947 */ /* 0x000fea0003800000 */
[----:B------:R-:W-:Y:S01]  /*e470*/  BPT.TRAP 0x1 ;  /* 0x000000040000795c */ /* 0x000fe20000300000 */
.L_x_261:
[----:B------:R-:W-:-:S05]  /*e480*/  VIADD R16, R16, 0x1 ;  /* 0x0000000110107836 */ /* 0x000fca0000000000 */
[----:B------:R-:W-:-:S04]  /*e490*/  ISETP.NE.AND P0, PT, R16, 0x8, PT ;  /* 0x000000081000780c */ /* 0x000fc80003f05270 */
[----:B-1----:R-:W-:Y:S02]  /*e4a0*/  SEL R5, RZ, 0x1, P0 ;  /* 0x00000001ff057807 */ /* 0x002fe40000000000 */
[----:B------:R-:W-:Y:S02]  /*e4b0*/  SEL R16, R16, RZ, P0 ;  /* 0x000000ff10107207 */ /* 0x000fe40000000000 */
[----:B------:R-:W-:-:S03]  /*e4c0*/  LOP3.LUT R5, R0, R5, RZ, 0x3c, !PT ;  /* 0x0000000500057212 */ /* 0x000fc600078e3cff */
[----:B----4-:R-:W-:Y:S01]  /*e4d0*/  IMAD R7, R16, 0x8, R3 ;  /* 0x0000000810077824 */ /* 0x010fe200078e0203 */
[----:B------:R-:W-:-:S04]  /*e4e0*/  SHF.L.U32 R0, R5, 0x1f, RZ ;  /* 0x0000001f05007819 */ /* 0x000fc800000006ff */
[----:B------:R-:W1:Y:S02]  /*e4f0*/  SYNCS.PHASECHK.TRANS64.TRYWAIT P0, [R7+URZ+0x34440], R0 ;  /* 0x03444000070075a7 */ /* 0x000e64000800017f */
[----:B-1----:R-:W-:Y:S05]  /*e500*/  @!P0 BRA `(.L_x_262) ;  /* 0x0000001400188947 */ /* 0x002fea0003800000 */
.L_x_325:
[----:B------:R-:W-:Y:S05]  /*e510*/  @!P1 BRA `(.L_x_263) ;  /* 0x0000000000049947 */ /* 0x000fea0003800000 */
[----:B------:R-:W-:Y:S01]  /*e520*/  BPT.TRAP 0x1 ;  /* 0x000000040000795c */ /* 0x000fe20000300000 */
.L_x_263:
[----:B-1----:R-:W-:-:S05]  /*e530*/  VIADD R0, R16, 0x1 ;  /* 0x0000000110007836 */ /* 0x002fca0000000000 */
[----:B------:R-:W-:-:S04]  /*e540*/  ISETP.NE.AND P0, PT, R0, 0x8, PT ;  /* 0x000000080000780c */ /* 0x000fc80003f05270 */
[----:B------:R-:W-:Y:S02]  /*e550*/  SEL R2, RZ, 0x1, P0 ;  /* 0x00000001ff027807 */ /* 0x000fe40000000000 */
[----:B------:R-:W-:Y:S02]  /*e560*/  SEL R4, R0, RZ, P0 ;  /* 0x000000ff00047207 */ /* 0x000fe40000000000 */
[----:B------:R-:W-:-:S03]  /*e570*/  LOP3.LUT R5, R5, R2, RZ, 0x3c, !PT ;  /* 0x0000000205057212 */ /* 0x000fc600078e3cff */
[----:B------:R-:W-:Y:S01]  /*e580*/  IMAD R7, R4, 0x8, R3 ;  /* 0x0000000804077824 */ /* 0x000fe200078e0203 */
[----:B------:R-:W-:-:S04]  /*e590*/  SHF.L.U32 R0, R5, 0x1f, RZ ;  /* 0x0000001f05007819 */ /* 0x000fc800000006ff */
[----:B------:R-:W1:Y:S02]  /*e5a0*/  SYNCS.PHASECHK.TRANS64.TRYWAIT P0, [R7+URZ+0x34440], R0 ;  /* 0x03444000070075a7 */ /* 0x000e64000800017f */
[----:B-1----:R-:W-:Y:S05]  /*e5b0*/  @!P0 BRA `(.L_x_264) ;  /* 0x0000001400008947 */ /* 0x002fea0003800000 */
.L_x_326:
[----:B------:R-:W-:Y:S05]  /*e5c0*/  @!P1 BRA `(.L_x_265) ;  /* 0x0000000000049947 */ /* 0x000fea0003800000 */
[----:B------:R-:W-:Y:S01]  /*e5d0*/  BPT.TRAP 0x1 ;  /* 0x000000040000795c */ /* 0x000fe20000300000 */
.L_x_265:
        /* <DEDUP_REMOVED lines=9> */
.L_x_327:
[----:B------:R-:W-:Y:S05]  /*e670*/  @!P1 BRA `(.L_x_267) ;  /* 0x0000000000049947 */ /* 0x000fea0003800000 */
[----:B------:R-:W-:Y:S01]  /*e680*/  BPT.TRAP 0x1 ;  /* 0x000000040000795c */ /* 0x000fe20000300000 */
.L_x_267:
[----:B-1----:R-:W-:-:S04]  /*e690*/  IADD3 R0, R4, 0x1, RZ ;  /* 0x0000000104007810 */ /* 0x002fc80007ffe0ff */
        /* <DEDUP_REMOVED lines=8> */
.L_x_328:
[----:B------:R-:W-:Y:S05]  /*e720*/  @!P1 BRA `(.L_x_269) ;  /* 0x0000000000049947 */ /* 0x000fea0003800000 */
[----:B------:R-:W-:Y:S01]  /*e730*/  BPT.TRAP 0x1 ;  /* 0x000000040000795c */ /* 0x000fe20000300000 */
.L_x_269:
        /* <DEDUP_REMOVED lines=9> */
.L_x_329:
[----:B------:R-:W-:Y:S05]  /*e7d0*/  @!P1 BRA `(.L_x_271) ;  /* 0x0000000000049947 */ /* 0x000fea0003800000 */
[----:B------:R-:W-:Y:S01]  /*e7e0*/  BPT.TRAP 0x1 ;  /* 0x000000040000795c */ /* 0x000fe20000300000 */
.L_x_271:
        /* <DEDUP_REMOVED lines=9> */
.L_x_330:
[----:B------:R-:W-:Y:S05]  /*e880*/  @!P1 BRA `(.L_x_273) ;  /* 0x0000000000049947 */ /* 0x000fea0003800000 */
[----:B------:R-:W-:Y:S01]  /*e890*/  BPT.TRAP 0x1 ;  /* 0x000000040000795c */ /* 0x000fe20000300000 */
.L_x_273:
[----:B-1----:R-:W-:-:S05]  /*e8a0*/  VIADD R0, R4, 0x1 ;  /* 0x0000000104007836 */ /* 0x002fca0000000000 */
[----:B------:R-:W-:-:S04]  /*e8b0*/  ISETP.NE.AND P0, PT, R0, 0x8, PT ;  /* 0x000000080000780c */ /* 0x000fc80003f05270 */
[----:B------:R-:W-:Y:S02]  /*e8c0*/  SEL R2, RZ, 0x1, P0 ;  /* 0x00000001ff027807 */ /* 0x000fe40000000000 */
[----:B------:R-:W-:Y:S02]  /*e8d0*/  SEL R0, R0, RZ, P0 ;  /* 0x000000ff00007207 */ /* 0x000fe40000000000 */
[----:B------:R-:W-:-:S03]  /*e8e0*/  LOP3.LUT R2, R5, R2, RZ, 0x3c, !PT ;  /* 0x0000000205027212 */ /* 0x000fc600078e3cff */
[----:B------:R-:W-:Y:S01]  /*e8f0*/  IMAD R3, R0, 0x8, R3 ;  /* 0x0000000800037824 */ /* 0x000fe200078e0203 */
[----:B------:R-:W-:-:S07]  /*e900*/  SHF.L.U32 R0, R2, 0x1f, RZ ;  /* 0x0000001f02007819 */ /* 0x000fce00000006ff */
.L_x_274:
[----:B-1----:R1:W3:Y:S02]  /*e910*/  SYNCS.PHASECHK.TRANS64.TRYWAIT P0, [R3+URZ+0x34440], R0 ;  /* 0x03444000030075a7 */ /* 0x0022e4000800017f */
[----:B---3--:R-:W-:Y:S05]  /*e920*/  @!P0 NANOSLEEP.SYNCS 0x989680 ;  /* 0x009896800000895d */ /* 0x008fea0003900000 */
[----:B------:R-:W3:Y:S02]  /*e930*/  @!P0 SYNCS.PHASECHK.TRANS64 P0, [R3+URZ+0x34440], R0 ;  /* 0x03444000030085a7 */ /* 0x000ee4000800007f */
[----:B---3--:R-:W-:Y:S05]  /*e940*/  @P0 EXIT ;  /* 0x000000000000094d */ /* 0x008fea0003800000 */
[----:B------:R-:W-:Y:S05]  /*e950*/  BRA `(.L_x_274) ;  /* 0xfffffffc00ec7947 */ /* 0x000fea000383ffff */
.L_x_25:
[----:B-1----:R-:W-:-:S04]  /*e960*/  IMAD.U32 R3, RZ, RZ, UR11 ;  /* 0x0000000bff037e24 */ /* 0x002fc8000f8e00ff */
[----:B------:R1:W2:Y:S03]  /*e970*/  SYNCS.PHASECHK.TRANS64.TRYWAIT P1, [R3+URZ+0x34400], R0 ;  /* 0x03440000030075a7 */ /* 0x0002a6000802017f */
[----:B--2---:R-:W-:Y:S05]  /*e980*/  @!P1 NANOSLEEP.SYNCS 0x989680 ;  /* 0x009896800000995d */ /* 0x004fea0003900000 */
[----:B------:R-:W2:Y:S02]  /*e990*/  @!P1 SYNCS.PHASECHK.TRANS64 P1, [R3+URZ+0x34400], R0 ;  /* 0x03440000030095a7 */ /* 0x000ea4000802007f */
[----:B--2---:R-:W-:Y:S05]  /*e9a0*/  @!P1 BRA `(.L_x_25) ;  /* 0xfffffffc00ec9947 */ /* 0x004fea000383ffff */
[----:B------:R-:W-:Y:S05]  /*e9b0*/  BRA `(.L_x_275) ;  /* 0xffffff4800047947 */ /* 0x000fea000383ffff */
.L_x_37:
[----:B------:R-:W-:-:S06]  /*e9c0*/  UIADD3 UR4, UR48, UR51, URZ ;  /* 0x0000003330047290 */ /* 0x000fcc000fffe03f */
[----:B-1----:R-:W-:-:S04]  /*e9d0*/  IMAD.U32 R4, RZ, RZ, UR4 ;  /* 0x00000004ff047e24 */ /* 0x002fc8000f8e00ff */
[----:B------:R1:W2:Y:S03]  /*e9e0*/  SYNCS.PHASECHK.TRANS64.TRYWAIT P0, [R4+URZ], R7 ;  /* 0x00000007040075a7 */ /* 0x0002a6000800017f */
[----:B--2---:R-:W-:Y:S05]  /*e9f0*/  @!P0 NANOSLEEP.SYNCS 0x989680 ;  /* 0x009896800000895d */ /* 0x004fea0003900000 */
[----:B------:R-:W2:Y:S02]  /*ea00*/  @!P0 SYNCS.PHASECHK.TRANS64 P0, [R4+URZ], R7 ;  /* 0x00000007040085a7 */ /* 0x000ea4000800007f */
[----:B--2---:R-:W-:Y:S05]  /*ea10*/  @!P0 BRA `(.L_x_37) ;  /* 0xfffffffc00e88947 */ /* 0x004fea000383ffff */
[----:B------:R-:W-:Y:S05]  /*ea20*/  BRA `(.L_x_276) ;  /* 0xffffff5400407947 */ /* 0x000fea000383ffff */
.L_x_42:
[----:B--2---:R-:W-:-:S04]  /*ea30*/  MOV R4, UR4 ;  /* 0x0000000400047c02 */ /* 0x004fc80008000f00 */
[----:B------:R2:W3:Y:S03]  /*ea40*/  SYNCS.PHASECHK.TRANS64.TRYWAIT P0, [R4+URZ+0x34480], R3 ;  /* 0x03448003040075a7 */ /* 0x0004e6000800017f */
[----:B---3--:R-:W-:Y:S05]  /*ea50*/  @!P0 NANOSLEEP.SYNCS 0x989680 ;  /* 0x009896800000895d */ /* 0x008fea0003900000 */
[----:B------:R-:W3:Y:S02]  /*ea60*/  @!P0 SYNCS.PHASECHK.TRANS64 P0, [R4+URZ+0x34480], R3 ;  /* 0x03448003040085a7 */ /* 0x000ee4000800007f */
[----:B---3--:R-:W-:Y:S05]  /*ea70*/  @!P0 BRA `(.L_x_42) ;  /* 0xfffffffc00ec8947 */ /* 0x008fea000383ffff */
[----:B------:R-:W-:Y:S05]  /*ea80*/  BRA `(.L_x_41) ;  /* 0xffffff5800787947 */ /* 0x000fea000383ffff */
.L_x_47:
[----:B--2---:R-:W-:-:S04]  /*ea90*/  IMAD.U32 R12, RZ, RZ, UR4 ;  /* 0x00000004ff0c7e24 */ /* 0x004fc8000f8e00ff */
[----:B------:R2:W3:Y:S03]  /*eaa0*/  SYNCS.PHASECHK.TRANS64.TRYWAIT P0, [R12+URZ+0x34480], R5 ;  /* 0x034480050c0075a7 */ /* 0x0004e6000800017f */
[----:B---3--:R-:W-:Y:S05]  /*eab0*/  @!P0 NANOSLEEP.SYNCS 0x989680 ;  /* 0x009896800000895d */ /* 0x008fea0003900000 */
[----:B------:R-:W3:Y:S02]  /*eac0*/  @!P0 SYNCS.PHASECHK.TRANS64 P0, [R12+URZ+0x34480], R5 ;  /* 0x034480050c0085a7 */ /* 0x000ee4000800007f */
[----:B---3--:R-:W-:Y:S05]  /*ead0*/  @!P0 BRA `(.L_x_47) ;  /* 0xfffffffc00ec8947 */ /* 0x008fea000383ffff */
[----:B------:R-:W-:Y:S05]  /*eae0*/  BRA `(.L_x_46) ;  /* 0xffffff5c00a87947 */ /* 0x000fea000383ffff */
.L_x_53:
[----:B------:R-:W-:-:S06]  /*eaf0*/  UIADD3 UR4, UR48, UR51, URZ ;  /* 0x0000003330047290 */ /* 0x000fcc000fffe03f */
[----:B-1----:R-:W-:-:S04]  /*eb00*/  IMAD.U32 R4, RZ, RZ, UR4 ;  /* 0x00000004ff047e24 */ /* 0x002fc8000f8e00ff */
[----:B------:R1:W2:Y:S03]  /*eb10*/  SYNCS.PHASECHK.TRANS64.TRYWAIT P0, [R4+URZ+0x10], R3 ;  /* 0x00001003040075a7 */ /* 0x0002a6000800017f */
[----:B--2---:R-:W-:Y:S05]  /*eb20*/  @!P0 NANOSLEEP.SYNCS 0x989680 ;  /* 0x009896800000895d */ /* 0x004fea0003900000 */
[----:B------:R-:W2:Y:S02]  /*eb30*/  @!P0 SYNCS.PHASECHK.TRANS64 P0, [R4+URZ+0x10], R3 ;  /* 0x00001003040085a7 */ /* 0x000ea4000800007f */
[----:B--2---:R-:W-:Y:S05]  /*eb40*/  @!P0 BRA `(.L_x_53) ;  /* 0xfffffffc00e88947 */ /* 0x004fea000383ffff */
[----:B------:R-:W-:Y:S05]  /*eb50*/  BRA `(.L_x_277) ;  /* 0xffffff6400407947 */ /* 0x000fea000383ffff */
.L_x_65:
[----:B------:R-:W-:-:S07]  /*eb60*/  IMAD.MOV.U32 R15, RZ, RZ, -0x1 ;  /* 0xffffffffff0f7424 */ /* 0x000fce00078e00ff */
[----:B-12--5:R-:W-:Y:S05]  /*eb70*/  WARPSYNC.COLLECTIVE R15, `(.L_x_278) ;  /* 0x000000000f0c7348 */ /* 0x026fea0003c00000 */
[----:B------:R-:W-:Y:S02]  /*eb80*/  ELECT P6, UR62, PT ;  /* 0x00000000003e782f */ /* 0x000fe400038c0000 */
[----:B------:R-:W-:Y:S01]  /*eb90*/  MOV R14, UR62 ;  /* 0x0000003e000e7c02 */ /* 0x000fe20008000f00 */
[----:B-12--5:R-:W-:Y:S10]  /*eba0*/  ENDCOLLECTIVE ;  /* 0x000000000000791b */ /* 0x026ff40003800000 */
.L_x_278:
[----:B------:R-:W-:Y:S05]  /*ebb0*/  BRA `(.L_x_279) ;  /* 0xffffff6800c47947 */ /* 0x000fea000383ffff */
.L_x_67:
[----:B-1----:R-:W-:-:S04]  /*ebc0*/  IMAD.U32 R5, RZ, RZ, UR50 ;  /* 0x00000032ff057e24 */ /* 0x002fc8000f8e00ff */
[----:B------:R1:W2:Y:S03]  /*ebd0*/  SYNCS.PHASECHK.TRANS64.TRYWAIT P2, [R5+URZ+0x344e0], R16 ;  /* 0x0344e010050075a7 */ /* 0x0002a6000804017f */
[----:B--2---:R-:W-:Y:S05]  /*ebe0*/  @!P2 NANOSLEEP.SYNCS 0x989680 ;  /* 0x009896800000a95d */ /* 0x004fea0003900000 */
[----:B------:R-:W2:Y:S02]  /*ebf0*/  @!P2 SYNCS.PHASECHK.TRANS64 P2, [R5+URZ+0x344e0], R16 ;  /* 0x0344e0100500a5a7 */ /* 0x000ea4000804007f */
[----:B--2---:R-:W-:Y:S05]  /*ec00*/  @!P2 BRA `(.L_x_67) ;  /* 0xfffffffc00eca947 */ /* 0x004fea000383ffff */
[----:B------:R-:W-:Y:S05]  /*ec10*/  BRA `(.L_x_280) ;  /* 0xffffff6800dc7947 */ /* 0x000fea000383ffff */
.L_x_73:
[----:B-1----:R-:W-:-:S04]  /*ec20*/  IMAD.U32 R13, RZ, RZ, UR50 ;  /* 0x00000032ff0d7e24 */ /* 0x002fc8000f8e00ff */
[----:B------:R1:W2:Y:S03]  /*ec30*/  SYNCS.PHASECHK.TRANS64.TRYWAIT P3, [R13+URZ+0x344e8], R16 ;  /* 0x0344e8100d0075a7 */ /* 0x0002a6000806017f */
[----:B--2---:R-:W-:Y:S05]  /*ec40*/  @!P3 NANOSLEEP.SYNCS 0x989680 ;  /* 0x009896800000b95d */ /* 0x004fea0003900000 */
[----:B------:R-:W2:Y:S02]  /*ec50*/  @!P3 SYNCS.PHASECHK.TRANS64 P3, [R13+URZ+0x344e8], R16 ;  /* 0x0344e8100d00b5a7 */ /* 0x000ea4000806007f */
[----:B--2---:R-:W-:Y:S05]  /*ec60*/  @!P3 BRA `(.L_x_73) ;  /* 0xfffffffc00ecb947 */ /* 0x004fea000383ffff */
[----:B------:R-:W-:Y:S05]  /*ec70*/  BRA `(.L_x_281) ;  /* 0xffffff7000307947 */ /* 0x000fea000383ffff */
.L_x_78:
[----:B-1----:R-:W-:-:S04]  /*ec80*/  IMAD.U32 R13, RZ, RZ, UR50 ;  /* 0x00000032ff0d7e24 */ /* 0x002fc8000f8e00ff */
[----:B------:R1:W2:Y:S03]  /*ec90*/  SYNCS.PHASECHK.TRANS64.TRYWAIT P3, [R13+URZ+0x344f0], R16 ;  /* 0x0344f0100d0075a7 */ /* 0x0002a6000806017f */
[----:B--2---:R-:W-:Y:S05]  /*eca0*/  @!P3 NANOSLEEP.SYNCS 0x989680 ;  /* 0x009896800000b95d */ /* 0x004fea0003900000 */
[----:B------:R-:W2:Y:S02]  /*ecb0*/  @!P3 SYNCS.PHASECHK.TRANS64 P3, [R13+URZ+0x344f0], R16 ;  /* 0x0344f0100d00b5a7 */ /* 0x000ea4000806007f */
[----:B--2---:R-:W-:Y:S05]  /*ecc0*/  @!P3 BRA `(.L_x_78) ;  /* 0xfffffffc00ecb947 */ /* 0x004fea000383ffff */
[----:B------:R-:W-:Y:S05]  /*ecd0*/  BRA `(.L_x_282) ;  /* 0xffffff7400787947 */ /* 0x000fea000383ffff */
.L_x_83:
[----:B-1----:R-:W-:-:S04]  /*ece0*/  IMAD.U32 R13, RZ, RZ, UR50 ;  /* 0x00000032ff0d7e24 */ /* 0x002fc8000f8e00ff */
[----:B------:R1:W2:Y:S03]  /*ecf0*/  SYNCS.PHASECHK.TRANS64.TRYWAIT P3, [R13+URZ+0x344f8], R16 ;  /* 0x0344f8100d0075a7 */ /* 0x0002a6000806017f */
[----:B--2---:R-:W-:Y:S05]  /*ed00*/  @!P3 NANOSLEEP.SYNCS 0x989680 ;  /* 0x009896800000b95d */ /* 0x004fea0003900000 */
[----:B------:R-:W2:Y:S02]  /*ed10*/  @!P3 SYNCS.PHASECHK.TRANS64 P3, [R13+URZ+0x344f8], R16 ;  /* 0x0344f8100d00b5a7 */ /* 0x000ea4000806007f */
[----:B--2---:R-:W-:Y:S05]  /*ed20*/  @!P3 BRA `(.L_x_83) ;  /* 0xfffffffc00ecb947 */ /* 0x004fea000383ffff */
[----:B------:R-:W-:Y:S05]  /*ed30*/  BRA `(.L_x_283) ;  /* 0xffffff7800c07947 */ /* 0x000fea000383ffff */
.L_x_88:
[----:B-1----:R-:W-:-:S04]  /*ed40*/  IMAD.U32 R13, RZ, RZ, UR50 ;  /* 0x00000032ff0d7e24 */ /* 0x002fc8000f8e00ff */
[----:B------:R1:W2:Y:S03]  /*ed50*/  SYNCS.PHASECHK.TRANS64.TRYWAIT P3, [R13+URZ+0x344e0], R12 ;  /* 0x0344e00c0d0075a7 */ /* 0x0002a6000806017f */
[----:B--2---:R-:W-:Y:S05]  /*ed60*/  @!P3 NANOSLEEP.SYNCS 0x989680 ;  /* 0x009896800000b95d */ /* 0x004fea0003900000 */
[----:B------:R-:W2:Y:S02]  /*ed70*/  @!P3 SYNCS.PHASECHK.TRANS64 P3, [R13+URZ+0x344e0], R12 ;  /* 0x0344e00c0d00b5a7 */ /* 0x000ea4000806007f */
[----:B--2---:R-:W-:Y:S05]  /*ed80*/  @!P3 BRA `(.L_x_88) ;  /* 0xfffffffc00ecb947 */ /* 0x004fea000383ffff */
[----:B------:R-:W-:Y:S05]  /*ed90*/  BRA `(.L_x_284) ;  /* 0xffffff8000107947 */ /* 0x000fea000383ffff */
.L_x_93:
[----:B--2---:R-:W-:-:S04]  /*eda0*/  IMAD.U32 R13, RZ, RZ, UR50 ;  /* 0x00000032ff0d7e24 */ /* 0x004fc8000f8e00ff */
[----:B------:R2:W3:Y:S03]  /*edb0*/  SYNCS.PHASECHK.TRANS64.TRYWAIT P3, [R13+URZ+0x344e8], R12 ;  /* 0x0344e80c0d0075a7 */ /* 0x0004e6000806017f */
[----:B---3--:R-:W-:Y:S05]  /*edc0*/  @!P3 NANOSLEEP.SYNCS 0x989680 ;  /* 0x009896800000b95d */ /* 0x008fea0003900000 */
[----:B------:R-:W3:Y:S02]  /*edd0*/  @!P3 SYNCS.PHASECHK.TRANS64 P3, [R13+URZ+0x344e8], R12 ;  /* 0x0344e80c0d00b5a7 */ /* 0x000ee4000806007f */
[----:B---3--:R-:W-:Y:S05]  /*ede0*/  @!P3 BRA `(.L_x_93) ;  /* 0xfffffffc00ecb947 */ /* 0x008fea000383ffff */
[----:B------:R-:W-:Y:S05]  /*edf0*/  BRA `(.L_x_285) ;  /* 0xffffff8400587947 */ /* 0x000fea000383ffff */
.L_x_98:
[----:B--2---:R-:W-:-:S04]  /*ee00*/  MOV R13, UR50 ;  /* 0x00000032000d7c02 */ /* 0x004fc80008000f00 */
[----:B------:R2:W3:Y:S03]  /*ee10*/  SYNCS.PHASECHK.TRANS64.TRYWAIT P3, [R13+URZ+0x344f0], R12 ;  /* 0x0344f00c0d0075a7 */ /* 0x0004e6000806017f */
[----:B---3--:R-:W-:Y:S05]  /*ee20*/  @!P3 NANOSLEEP.SYNCS 0x989680 ;  /* 0x009896800000b95d */ /* 0x008fea0003900000 */
[----:B------:R-:W3:Y:S02]  /*ee30*/  @!P3 SYNCS.PHASECHK.TRANS64 P3, [R13+URZ+0x344f0], R12 ;  /* 0x0344f00c0d00b5a7 */ /* 0x000ee4000806007f */
[----:B---3--:R-:W-:Y:S05]  /*ee40*/  @!P3 BRA `(.L_x_98) ;  /* 0xfffffffc00ecb947 */ /* 0x008fea000383ffff */
[----:B------:R-:W-:Y:S05]  /*ee50*/  BRA `(.L_x_286) ;  /* 0xffffff8800987947 */ /* 0x000fea000383ffff */
.L_x_103:
[----:B--2---:R-:W-:-:S04]  /*ee60*/  IMAD.U32 R13, RZ, RZ, UR50 ;  /* 0x00000032ff0d7e24 */ /* 0x004fc8000f8e00ff */
[----:B------:R2:W3:Y:S03]  /*ee70*/  SYNCS.PHASECHK.TRANS64.TRYWAIT P3, [R13+URZ+0x344f8], R12 ;  /* 0x0344f80c0d0075a7 */ /* 0x0004e6000806017f */
[----:B---3--:R-:W-:Y:S05]  /*ee80*/  @!P3 NANOSLEEP.SYNCS 0x989680 ;  /* 0x009896800000b95d */ /* 0x008fea0003900000 */
[----:B------:R-:W3:Y:S02]  /*ee90*/  @!P3 SYNCS.PHASECHK.TRANS64 P3, [R13+URZ+0x344f8], R12 ;  /* 0x0344f80c0d00b5a7 */ /* 0x000ee4000806007f */
[----:B---3--:R-:W-:Y:S05]  /*eea0*/  @!P3 BRA `(.L_x_103) ;  /* 0xfffffffc00ecb947 */ /* 0x008fea000383ffff */
[----:B------:R-:W-:Y:S05]  /*eeb0*/  BRA `(.L_x_287) ;  /* 0xffffff8c00d87947 */ /* 0x000fea000383ffff */
.L_x_108:
[----:B--2---:R-:W-:-:S04]  /*eec0*/  IMAD.U32 R3, RZ, RZ, UR4 ;  /* 0x00000004ff037e24 */ /* 0x004fc8000f8e00ff */
[----:B------:R2:W3:Y:S03]  /*eed0*/  SYNCS.PHASECHK.TRANS64.TRYWAIT P2, [R3+URZ+0x34400], R0 ;  /* 0x03440000030075a7 */ /* 0x0004e6000804017f */
[----:B---3--:R-:W-:Y:S05]  /*eee0*/  @!P2 NANOSLEEP.SYNCS 0x989680 ;  /* 0x009896800000a95d */ /* 0x008fea0003900000 */
[----:B------:R-:W3:Y:S02]  /*eef0*/  @!P2 SYNCS.PHASECHK.TRANS64 P2, [R3+URZ+0x34400], R0 ;  /* 0x034400000300a5a7 */ /* 0x000ee4000804007f */
[----:B---3--:R-:W-:Y:S05]  /*ef00*/  @!P2 BRA `(.L_x_108) ;  /* 0xfffffffc00eca947 */ /* 0x008fea000383ffff */
[----:B------:R-:W-:Y:S05]  /*ef10*/  BRA `(.L_x_288) ;  /* 0xffffff9400307947 */ /* 0x000fea000383ffff */
.L_x_112:
[----:B-1----:R-:W-:-:S04]  /*ef20*/  IMAD.U32 R4, RZ, RZ, UR4 ;  /* 0x00000004ff047e24 */ /* 0x002fc8000f8e00ff */
[----:B------:R1:W2:Y:S03]  /*ef30*/  SYNCS.PHASECHK.TRANS64.TRYWAIT P2, [R4+URZ+0x34400], R3 ;  /* 0x03440003040075a7 */ /* 0x0002a6000804017f */
[----:B--2---:R-:W-:Y:S05]  /*ef40*/  @!P2 NANOSLEEP.SYNCS 0x989680 ;  /* 0x009896800000a95d */ /* 0x004fea0003900000 */
[----:B------:R-:W2:Y:S02]  /*ef50*/  @!P2 SYNCS.PHASECHK.TRANS64 P2, [R4+URZ+0x34400], R3 ;  /* 0x034400030400a5a7 */ /* 0x000ea4000804007f */
[----:B--2---:R-:W-:Y:S05]  /*ef60*/  @!P2 BRA `(.L_x_112) ;  /* 0xfffffffc00eca947 */ /* 0x004fea000383ffff */
[----:B------:R-:W-:Y:S05]  /*ef70*/  BRA `(.L_x_289) ;  /* 0xffffff9400cc7947 */ /* 0x000fea000383ffff */
.L_x_130:
[----:B-1----:R-:W-:-:S04]  /*ef80*/  IMAD.U32 R3, RZ, RZ, UR6 ;  /* 0x00000006ff037e24 */ /* 0x002fc8000f8e00ff */
[----:B------:R1:W2:Y:S03]  /*ef90*/  SYNCS.PHASECHK.TRANS64.TRYWAIT P0, [R3+URZ+0x34528], R0 ;  /* 0x03452800030075a7 */ /* 0x0002a6000800017f */
[----:B--2---:R-:W-:Y:S05]  /*efa0*/  @!P0 NANOSLEEP.SYNCS 0x989680 ;  /* 0x009896800000895d */ /* 0x004fea0003900000 */
[----:B------:R-:W2:Y:S02]  /*efb0*/  @!P0 SYNCS.PHASECHK.TRANS64 P0, [R3+URZ+0x34528], R0 ;  /* 0x03452800030085a7 */ /* 0x000ea4000800007f */
[----:B--2---:R-:W-:Y:S05]  /*efc0*/  @!P0 BRA `(.L_x_130) ;  /* 0xfffffffc00ec8947 */ /* 0x004fea000383ffff */
[----:B------:R-:W-:Y:S05]  /*efd0*/  BRA `(.L_x_290) ;  /* 0xffffffa4001c7947 */ /* 0x000fea000383ffff */
.L_x_132:
[----:B-1----:R-:W-:-:S04]  /*efe0*/  IMAD.U32 R6, RZ, RZ, UR7 ;  /* 0x00000007ff067e24 */ /* 0x002fc8000f8e00ff */
[----:B------:R1:W2:Y:S03]  /*eff0*/  SYNCS.PHASECHK.TRANS64.TRYWAIT P0, [R6+URZ+0x34400], R3 ;  /* 0x03440003060075a7 */ /* 0x0002a6000800017f */
[----:B--2---:R-:W-:Y:S05]  /*f000*/  @!P0 NANOSLEEP.SYNCS 0x989680 ;  /* 0x009896800000895d */ /* 0x004fea0003900000 */
[----:B------:R-:W2:Y:S02]  /*f010*/  @!P0 SYNCS.PHASECHK.TRANS64 P0, [R6+URZ+0x34400], R3 ;  /* 0x03440003060085a7 */ /* 0x000ea4000800007f */
[----:B--2---:R-:W-:Y:S05]  /*f020*/  @!P0 BRA `(.L_x_132) ;  /* 0xfffffffc00ec8947 */ /* 0x004fea000383ffff */
[----:B------:R-:W-:Y:S05]  /*f030*/  BRA `(.L_x_291) ;  /* 0xffffffa400447947 */ /* 0x000fea000383ffff */
.L_x_138:
[----:B-1----:R-:W-:-:S04]  /*f040*/  IMAD.U32 R4, RZ, RZ, UR6 ;  /* 0x00000006ff047e24 */ /* 0x002fc8000f8e00ff */
[----:B------:R1:W3:Y:S03]  /*f050*/  SYNCS.PHASECHK.TRANS64.TRYWAIT P1, [R4+URZ+0x34500], R3 ;  /* 0x03450003040075a7 */ /* 0x0002e6000802017f */
[----:B---3--:R-:W-:Y:S05]  /*f060*/  @!P1 NANOSLEEP.SYNCS 0x989680 ;  /* 0x009896800000995d */ /* 0x008fea0003900000 */
[----:B------:R-:W3:Y:S02]  /*f070*/  @!P1 SYNCS.PHASECHK.TRANS64 P1, [R4+URZ+0x34500], R3 ;  /* 0x03450003040095a7 */ /* 0x000ee4000802007f */
[----:B---3--:R-:W-:Y:S05]  /*f080*/  @!P1 BRA `(.L_x_138) ;  /* 0xfffffffc00ec9947 */ /* 0x008fea000383ffff */
[----:B------:R-:W-:Y:S05]  /*f090*/  BRA `(.L_x_292) ;  /* 0xffffffa400f07947 */ /* 0x000fea000383ffff */
.L_x_144:
[----:B-1-3--:R-:W-:-:S04]  /*f0a0*/  IMAD.U32 R4, RZ, RZ, UR6 ;  /* 0x00000006ff047e24 */ /* 0x00afc8000f8e00ff */
[----:B------:R1:W3:Y:S03]  /*f0b0*/  SYNCS.PHASECHK.TRANS64.TRYWAIT P1, [R4+URZ+0x34508], R3 ;  /* 0x03450803040075a7 */ /* 0x0002e6000802017f */
[----:B---3--:R-:W-:Y:S05]  /*f0c0*/  @!P1 NANOSLEEP.SYNCS 0x989680 ;  /* 0x009896800000995d */ /* 0x008fea0003900000 */
[----:B------:R-:W3:Y:S02]  /*f0d0*/  @!P1 SYNCS.PHASECHK.TRANS64 P1, [R4+URZ+0x34508], R3 ;  /* 0x03450803040095a7 */ /* 0x000ee4000802007f */
[----:B---3--:R-:W-:Y:S05]  /*f0e0*/  @!P1 BRA `(.L_x_144) ;  /* 0xfffffffc00ec9947 */ /* 0x008fea000383ffff */
[----:B------:R-:W-:Y:S05]  /*f0f0*/  BRA `(.L_x_293) ;  /* 0xffffffa8002c7947 */ /* 0x000fea000383ffff */
.L_x_150:
[----:B-1-34-:R-:W-:-:S04]  /*f100*/  IMAD.U32 R4, RZ, RZ, UR6 ;  /* 0x00000006ff047e24 */ /* 0x01afc8000f8e00ff */
[----:B------:R1:W3:Y:S03]  /*f110*/  SYNCS.PHASECHK.TRANS64.TRYWAIT P1, [R4+URZ+0x34510], R3 ;  /* 0x03451003040075a7 */ /* 0x0002e6000802017f */
[----:B---3--:R-:W-:Y:S05]  /*f120*/  @!P1 NANOSLEEP.SYNCS 0x989680 ;  /* 0x009896800000995d */ /* 0x008fea0003900000 */
[----:B------:R-:W3:Y:S02]  /*f130*/  @!P1 SYNCS.PHASECHK.TRANS64 P1, [R4+URZ+0x34510], R3 ;  /* 0x03451003040095a7 */ /* 0x000ee4000802007f */
[----:B---3--:R-:W-:Y:S05]  /*f140*/  @!P1 BRA `(.L_x_150) ;  /* 0xfffffffc00ec9947 */ /* 0x008fea000383ffff */
[----:B------:R-:W-:Y:S05]  /*f150*/  BRA `(.L_x_294) ;  /* 0xffffffa800747947 */ /* 0x000fea000383ffff */
.L_x_156:
[----:B-1-34-:R-:W-:-:S04]  /*f160*/  IMAD.U32 R4, RZ, RZ, UR6 ;  /* 0x00000006ff047e24 */ /* 0x01afc8000f8e00ff */
[----:B------:R1:W3:Y:S03]  /*f170*/  SYNCS.PHASECHK.TRANS64.TRYWAIT P1, [R4+URZ+0x34518], R3 ;  /* 0x03451803040075a7 */ /* 0x0002e6000802017f */
[----:B---3--:R-:W-:Y:S05]  /*f180*/  @!P1 NANOSLEEP.SYNCS 0x989680 ;  /* 0x009896800000995d */ /* 0x008fea0003900000 */
[----:B------:R-:W3:Y:S02]  /*f190*/  @!P1 SYNCS.PHASECHK.TRANS64 P1, [R4+URZ+0x34518], R3 ;  /* 0x03451803040095a7 */ /* 0x000ee4000802007f */
[----:B---3--:R-:W-:Y:S05]  /*f1a0*/  @!P1 BRA `(.L_x_156) ;  /* 0xfffffffc00ec9947 */ /* 0x008fea000383ffff */
[----:B------:R-:W-:Y:S05]  /*f1b0*/  BRA `(.L_x_295) ;  /* 0xffffffa800b47947 */ /* 0x000fea000383ffff */
.L_x_162:
[----:B-1----:R-:W-:-:S04]  /*f1c0*/  MOV R5, UR6 ;  /* 0x0000000600057c02 */ /* 0x002fc80008000f00 */
[----:B------:R1:W3:Y:S03]  /*f1d0*/  SYNCS.PHASECHK.TRANS64.TRYWAIT P1, [R5+URZ+0x34500], R4 ;  /* 0x03450004050075a7 */ /* 0x0002e6000802017f */
[----:B---3--:R-:W-:Y:S05]  /*f1e0*/  @!P1 NANOSLEEP.SYNCS 0x989680 ;  /* 0x009896800000995d */ /* 0x008fea0003900000 */
[----:B------:R-:W3:Y:S02]  /*f1f0*/  @!P1 SYNCS.PHASECHK.TRANS64 P1, [R5+URZ+0x34500], R4 ;  /* 0x03450004050095a7 */ /* 0x000ee4000802007f */
[----:B---3--:R-:W-:Y:S05]  /*f200*/  @!P1 BRA `(.L_x_162) ;  /* 0xfffffffc00ec9947 */ /* 0x008fea000383ffff */
[----:B------:R-:W-:Y:S05]  /*f210*/  BRA `(.L_x_296) ;  /* 0xffffffa800fc7947 */ /* 0x000fea000383ffff */
.L_x_168:
[----:B-1-3--:R-:W-:-:S04]  /*f220*/  IMAD.U32 R5, RZ, RZ, UR6 ;  /* 0x00000006ff057e24 */ /* 0x00afc8000f8e00ff */
[----:B------:R1:W3:Y:S03]  /*f230*/  SYNCS.PHASECHK.TRANS64.TRYWAIT P1, [R5+URZ+0x34508], R4 ;  /* 0x03450804050075a7 */ /* 0x0002e6000802017f */
[----:B---3--:R-:W-:Y:S05]  /*f240*/  @!P1 NANOSLEEP.SYNCS 0x989680 ;  /* 0x009896800000995d */ /* 0x008fea0003900000 */
[----:B------:R-:W3:Y:S02]  /*f250*/  @!P1 SYNCS.PHASECHK.TRANS64 P1, [R5+URZ+0x34508], R4 ;  /* 0x03450804050095a7 */ /* 0x000ee4000802007f */
[----:B---3--:R-:W-:Y:S05]  /*f260*/  @!P1 BRA `(.L_x_168) ;  /* 0xfffffffc00ec9947 */ /* 0x008fea000383ffff */
[----:B------:R-:W-:Y:S05]  /*f270*/  BRA `(.L_x_297) ;  /* 0xffffffac00307947 */ /* 0x000fea000383ffff */
.L_x_174:
[----:B-1-34-:R-:W-:-:S04]  /*f280*/  IMAD.U32 R5, RZ, RZ, UR6 ;  /* 0x00000006ff057e24 */ /* 0x01afc8000f8e00ff */
[----:B------:R1:W3:Y:S03]  /*f290*/  SYNCS.PHASECHK.TRANS64.TRYWAIT P1, [R5+URZ+0x34510], R4 ;  /* 0x03451004050075a7 */ /* 0x0002e6000802017f */
[----:B---3--:R-:W-:Y:S05]  /*f2a0*/  @!P1 NANOSLEEP.SYNCS 0x989680 ;  /* 0x009896800000995d */ /* 0x008fea0003900000 */
[----:B------:R-:W3:Y:S02]  /*f2b0*/  @!P1 SYNCS.PHASECHK.TRANS64 P1, [R5+URZ+0x34510], R4 ;  /* 0x03451004050095a7 */ /* 0x000ee4000802007f */
[----:B---3--:R-:W-:Y:S05]  /*f2c0*/  @!P1 BRA `(.L_x_174) ;  /* 0xfffffffc00ec9947 */ /* 0x008fea000383ffff */
[----:B------:R-:W-:Y:S05]  /*f2d0*/  BRA `(.L_x_298) ;  /* 0xffffffac006c7947 */ /* 0x000fea000383ffff */
.L_x_180:
[----:B-1-34-:R-:W-:-:S04]  /*f2e0*/  IMAD.U32 R5, RZ, RZ, UR6 ;  /* 0x00000006ff057e24 */ /* 0x01afc8000f8e00ff */
[----:B------:R1:W3:Y:S03]  /*f2f0*/  SYNCS.PHASECHK.TRANS64.TRYWAIT P1, [R5+URZ+0x34518], R4 ;  /* 0x03451804050075a7 */ /* 0x0002e6000802017f */
[----:B---3--:R-:W-:Y:S05]  /*f300*/  @!P1 NANOSLEEP.SYNCS 0x989680 ;  /* 0x009896800000995d */ /* 0x008fea0003900000 */
[----:B------:R-:W3:Y:S02]  /*f310*/  @!P1 SYNCS.PHASECHK.TRANS64 P1, [R5+URZ+0x34518], R4 ;  /* 0x03451804050095a7 */ /* 0x000ee4000802007f */
[----:B---3--:R-:W-:Y:S05]  /*f320*/  @!P1 BRA `(.L_x_180) ;  /* 0xfffffffc00ec9947 */ /* 0x008fea000383ffff */
[----:B------:R-:W-:Y:S05]  /*f330*/  BRA `(.L_x_299) ;  /* 0xffffffac009c7947 */ /* 0x000fea000383ffff */
.L_x_195:
[----:B-1----:R-:W-:-:S04]  /*f340*/  IMAD.U32 R0, RZ, RZ, UR6 ;  /* 0x00000006ff007e24 */ /* 0x002fc8000f8e00ff */
[----:B------:R1:W2:Y:S03]  /*f350*/  SYNCS.PHASECHK.TRANS64.TRYWAIT P0, [R0+URZ+0x34500], R3 ;  /* 0x03450003000075a7 */ /* 0x0002a6000800017f */
[----:B--2---:R-:W-:Y:S05]  /*f360*/  @!P0 NANOSLEEP.SYNCS 0x989680 ;  /* 0x009896800000895d */ /* 0x004fea0003900000 */
[----:B------:R-:W2:Y:S02]  /*f370*/  @!P0 SYNCS.PHASECHK.TRANS64 P0, [R0+URZ+0x34500], R3 ;  /* 0x03450003000085a7 */ /* 0x000ea4000800007f */
[----:B--2---:R-:W-:Y:S05]  /*f380*/  @!P0 BRA `(.L_x_195) ;  /* 0xfffffffc00ec8947 */ /* 0x004fea000383ffff */
[----:B------:R-:W-:Y:S05]  /*f390*/  BRA `(.L_x_300) ;  /* 0xffffffb400207947 */ /* 0x000fea000383ffff */
.L_x_197:
[----:B-1----:R-:W-:-:S04]  /*f3a0*/  IMAD.U32 R0, RZ, RZ, UR6 ;  /* 0x00000006ff007e24 */ /* 0x002fc8000f8e00ff */
[----:B------:R1:W2:Y:S03]  /*f3b0*/  SYNCS.PHASECHK.TRANS64.TRYWAIT P0, [R0+URZ+0x34508], R3 ;  /* 0x03450803000075a7 */ /* 0x0002a6000800017f */
[----:B--2---:R-:W-:Y:S05]  /*f3c0*/  @!P0 NANOSLEEP.SYNCS 0x989680 ;  /* 0x009896800000895d */ /* 0x004fea0003900000 */
[----:B------:R-:W2:Y:S02]  /*f3d0*/  @!P0 SYNCS.PHASECHK.TRANS64 P0, [R0+URZ+0x34508], R3 ;  /* 0x03450803000085a7 */ /* 0x000ea4000800007f */
[----:B--2---:R-:W-:Y:S05]  /*f3e0*/  @!P0 BRA `(.L_x_197) ;  /* 0xfffffffc00ec8947 */ /* 0x004fea000383ffff */
[----:B------:R-:W-:Y:S05]  /*f3f0*/  BRA `(.L_x_301) ;  /* 0xffffffb400187947 */ /* 0x000fea000383ffff */
.L_x_199:
[----:B-1----:R-:W-:-:S04]  /*f400*/  IMAD.U32 R0, RZ, RZ, UR6 ;  /* 0x00000006ff007e24 */ /* 0x002fc8000f8e00ff */
[----:B------:R1:W2:Y:S03]  /*f410*/  SYNCS.PHASECHK.TRANS64.TRYWAIT P0, [R0+URZ+0x34510], R3 ;  /* 0x03451003000075a7 */ /* 0x0002a6000800017f */
[----:B--2---:R-:W-:Y:S05]  /*f420*/  @!P0 NANOSLEEP.SYNCS 0x989680 ;  /* 0x009896800000895d */ /* 0x004fea0003900000 */
[----:B------:R-:W2:Y:S02]  /*f430*/  @!P0 SYNCS.PHASECHK.TRANS64 P0, [R0+URZ+0x34510], R3 ;  /* 0x03451003000085a7 */ /* 0x000ea4000800007f */
[----:B--2---:R-:W-:Y:S05]  /*f440*/  @!P0 BRA `(.L_x_199) ;  /* 0xfffffffc00ec8947 */ /* 0x004fea000383ffff */
[----:B------:R-:W-:Y:S05]  /*f450*/  BRA `(.L_x_302) ;  /* 0xffffffb400107947 */ /* 0x000fea000383ffff */
.L_x_211:
[----:B------:R-:W-:Y:S01]  /*f460*/  BSSY B1, `(.L_x_303) ;  /* 0x0000006000017945 */ /* 0x000fe20003800000 */
[----:B------:R-:W-:-:S07]  /*f470*/  IMAD.MOV.U32 R15, RZ, RZ, -0x1 ;  /* 0xffffffffff0f7424 */ /* 0x000fce00078e00ff */
[----:B-----5:R-:W-:Y:S05]  /*f480*/  WARPSYNC.COLLECTIVE R15, `(.L_x_304) ;  /* 0x000000000f0c7348 */ /* 0x020fea0003c00000 */
[----:B-----5:R-:W-:Y:S02]  /*f490*/  ELECT P6, UR62, PT ;  /* 0x00000000003e782f */ /* 0x020fe400038c0000 */
[----:B------:R-:W-:Y:S01]  /*f4a0*/  MOV R14, UR62 ;  /* 0x0000003e000e7c02 */ /* 0x000fe20008000f00 */
[----:B------:R-:W-:Y:S10]  /*f4b0*/  ENDCOLLECTIVE ;  /* 0x000000000000791b */ /* 0x000ff40003800000 */
.L_x_304:
[----:B------:R-:W-:Y:S05]  /*f4c0*/  BSYNC B1 ;  /* 0x0000000000017941 */ /* 0x000fea0003800000 */
.L_x_303:
[----:B------:R-:W-:Y:S05]  /*f4d0*/  BRA `(.L_x_305) ;  /* 0xffffffc000187947 */ /* 0x000fea000383ffff */
.L_x_214:
[----:B-1----:R1:W3:Y:S02]  /*f4e0*/  SYNCS.PHASECHK.TRANS64.TRYWAIT P0, [R10+URZ+0x344b0], R7 ;  /* 0x0344b0070a0075a7 */ /* 0x0022e4000800017f */
[----:B---3--:R-:W-:Y:S05]  /*f4f0*/  @!P0 NANOSLEEP.SYNCS 0x989680 ;  /* 0x009896800000895d */ /* 0x008fea0003900000 */
[----:B------:R-:W3:Y:S02]  /*f500*/  @!P0 SYNCS.PHASECHK.TRANS64 P0, [R10+URZ+0x344b0], R7 ;  /* 0x0344b0070a0085a7 */ /* 0x000ee4000800007f */
[----:B---3--:R-:W-:Y:S05]  /*f510*/  @!P0 BRA `(.L_x_214) ;  /* 0xfffffffc00f08947 */ /* 0x008fea000383ffff */
[----:B------:R-:W-:Y:S05]  /*f520*/  BRA `(.L_x_306) ;  /* 0xffffffc000447947 */ /* 0x000fea000383ffff */
.L_x_219:
[----:B-1----:R1:W2:Y:S02]  /*f530*/  SYNCS.PHASECHK.TRANS64.TRYWAIT P0, [R8+URZ+0x34400], R5 ;  /* 0x03440005080075a7 */ /* 0x0022a4000800017f */
[----:B--2---:R-:W-:Y:S05]  /*f540*/  @!P0 NANOSLEEP.SYNCS 0x989680 ;  /* 0x009896800000895d */ /* 0x004fea0003900000 */
[----:B------:R-:W2:Y:S02]  /*f550*/  @!P0 SYNCS.PHASECHK.TRANS64 P0, [R8+URZ+0x34400], R5 ;  /* 0x03440005080085a7 */ /* 0x000ea4000800007f */
[----:B--2---:R-:W-:Y:S05]  /*f560*/  @!P0 BRA `(.L_x_219) ;  /* 0xfffffffc00f08947 */ /* 0x004fea000383ffff */
[----:B------:R-:W-:Y:S05]  /*f570*/  BRA `(.L_x_307) ;  /* 0xffffffc4000c7947 */ /* 0x000fea000383ffff */
.L_x_222:
[----:B------:R-:W-:Y:S01]  /*f580*/  BSSY B1, `(.L_x_308) ;  /* 0x0000006000017945 */ /* 0x000fe20003800000 */
[----:B------:R-:W-:-:S07]  /*f590*/  IMAD.MOV.U32 R15, RZ, RZ, -0x1 ;  /* 0xffffffffff0f7424 */ /* 0x000fce00078e00ff */
[----:B-1---5:R-:W-:Y:S05]  /*f5a0*/  WARPSYNC.COLLECTIVE R15, `(.L_x_309) ;  /* 0x000000000f0c7348 */ /* 0x022fea0003c00000 */
[----:B------:R-:W-:Y:S02]  /*f5b0*/  ELECT P6, UR62, PT ;  /* 0x00000000003e782f */ /* 0x000fe400038c0000 */
[----:B------:R-:W-:Y:S01]  /*f5c0*/  MOV R14, UR62 ;  /* 0x0000003e000e7c02 */ /* 0x000fe20008000f00 */
[----:B-1---5:R-:W-:Y:S10]  /*f5d0*/  ENDCOLLECTIVE ;  /* 0x000000000000791b */ /* 0x022ff40003800000 */
.L_x_309:
[----:B------:R-:W-:Y:S05]  /*f5e0*/  BSYNC B1 ;  /* 0x0000000000017941 */ /* 0x000fea0003800000 */
.L_x_308:
[----:B------:R-:W-:Y:S05]  /*f5f0*/  BRA `(.L_x_310) ;  /* 0xffffffc400547947 */ /* 0x000fea000383ffff */
.L_x_225:
[----:B------:R-:W-:Y:S01]  /*f600*/  BSSY B1, `(.L_x_311) ;  /* 0x0000005000017945 */ /* 0x000fe20003800000 */
[----:B--2---:R-:W-:-:S07]  /*f610*/  IMAD.MOV.U32 R15, RZ, RZ, -0x1 ;  /* 0xffffffffff0f7424 */ /* 0x004fce00078e00ff */
[----:B-1---5:R-:W-:Y:S05]  /*f620*/  WARPSYNC.COLLECTIVE R15, `(.L_x_312) ;  /* 0x000000000f087348 */ /* 0x022fea0003c00000 */
[----:B------:R-:W-:Y:S01]  /*f630*/  NOP ;  /* 0x0000000000007918 */ /* 0x000fe20000000000 */
[----:B-1---5:R-:W-:Y:S01]  /*f640*/  ENDCOLLECTIVE ;  /* 0x000000000000791b */ /* 0x022fe20003800000 */
.L_x_312:
[----:B------:R-:W-:Y:S05]  /*f650*/  BSYNC B1 ;  /* 0x0000000000017941 */ /* 0x000fea0003800000 */
.L_x_311:
[----:B------:R-:W-:-:S07]  /*f660*/  MOV R15, 0xffffffff ;  /* 0xffffffff000f7802 */ /* 0x000fce0000000f00 */
[----:B------:R-:W-:Y:S05]  /*f670*/  WARPSYNC.COLLECTIVE R15, `(.L_x_313) ;  /* 0x000000000f0c7348 */ /* 0x000fea0003c00000 */
[----:B------:R-:W-:Y:S02]  /*f680*/  ELECT P6, UR62, PT ;  /* 0x00000000003e782f */ /* 0x000fe400038c0000 */
[----:B------:R-:W-:Y:S01]  /*f690*/  MOV R14, UR62 ;  /* 0x0000003e000e7c02 */ /* 0x000fe20008000f00 */
[----:B------:R-:W-:Y:S10]  /*f6a0*/  ENDCOLLECTIVE ;  /* 0x000000000000791b */ /* 0x000ff40003800000 */
.L_x_313:
[----:B------:R-:W-:Y:S05]  /*f6b0*/  BRA `(.L_x_314) ;  /* 0xffffffc800747947 */ /* 0x000fea000383ffff */
.L_x_228:
[----:B------:R-:W-:Y:S01]  /*f6c0*/  BSSY B0, `(.L_x_315) ;  /* 0x0000006000007945 */ /* 0x000fe20003800000 */
[----:B------:R-:W-:-:S07]  /*f6d0*/  IMAD.MOV.U32 R15, RZ, RZ, -0x1 ;  /* 0xffffffffff0f7424 */ /* 0x000fce00078e00ff */
[----:B-----5:R-:W-:Y:S05]  /*f6e0*/  WARPSYNC.COLLECTIVE R15, `(.L_x_316) ;  /* 0x000000000f0c7348 */ /* 0x020fea0003c00000 */
[----:B-----5:R-:W-:Y:S02]  /*f6f0*/  ELECT P6, UR62, PT ;  /* 0x00000000003e782f */ /* 0x020fe400038c0000 */
[----:B------:R-:W-:Y:S01]  /*f700*/  MOV R14, UR62 ;  /* 0x0000003e000e7c02 */ /* 0x000fe20008000f00 */
[----:B------:R-:W-:Y:S10]  /*f710*/  ENDCOLLECTIVE ;  /* 0x000000000000791b */ /* 0x000ff40003800000 */
.L_x_316:
[----:B------:R-:W-:Y:S05]  /*f720*/  BSYNC B0 ;  /* 0x0000000000007941 */ /* 0x000fea0003800000 */
.L_x_315:
[----:B------:R-:W-:Y:S05]  /*f730*/  BRA `(.L_x_317) ;  /* 0xffffffc800c47947 */ /* 0x000fea000383ffff */
.L_x_232:
[----:B-1----:R1:W2:Y:S02]  /*f740*/  SYNCS.PHASECHK.TRANS64.TRYWAIT P0, [R7+URZ], R4 ;  /* 0x00000004070075a7 */ /* 0x0022a4000800017f */
[----:B--2---:R-:W-:Y:S05]  /*f750*/  @!P0 NANOSLEEP.SYNCS 0x989680 ;  /* 0x009896800000895d */ /* 0x004fea0003900000 */
[----:B------:R-:W2:Y:S02]  /*f760*/  @!P0 SYNCS.PHASECHK.TRANS64 P0, [R7+URZ], R4 ;  /* 0x00000004070085a7 */ /* 0x000ea4000800007f */
[----:B--2---:R-:W-:Y:S05]  /*f770*/  @!P0 BRA `(.L_x_232) ;  /* 0xfffffffc00f08947 */ /* 0x004fea000383ffff */
[----:B------:R-:W-:Y:S05]  /*f780*/  BRA `(.L_x_318) ;  /* 0xffffffcc00007947 */ /* 0x000fea000383ffff */
.L_x_233:
[----:B-1----:R1:W2:Y:S02]  /*f790*/  SYNCS.PHASECHK.TRANS64.TRYWAIT P0, [R6+URZ], R3 ;  /* 0x00000003060075a7 */ /* 0x0022a4000800017f */
[----:B--2---:R-:W-:Y:S05]  /*f7a0*/  @!P0 NANOSLEEP.SYNCS 0x989680 ;  /* 0x009896800000895d */ /* 0x004fea0003900000 */
[----:B------:R-:W2:Y:S02]  /*f7b0*/  @!P0 SYNCS.PHASECHK.TRANS64 P0, [R6+URZ], R3 ;  /* 0x00000003060085a7 */ /* 0x000ea4000800007f */
[----:B--2---:R-:W-:Y:S05]  /*f7c0*/  @!P0 BRA `(.L_x_233) ;  /* 0xfffffffc00f08947 */ /* 0x004fea000383ffff */
[----:B------:R-:W-:Y:S05]  /*f7d0*/  BRA `(.L_x_319) ;  /* 0xffffffcc00107947 */ /* 0x000fea000383ffff */
.L_x_234:
[----:B-1----:R1:W2:Y:S02]  /*f7e0*/  SYNCS.PHASECHK.TRANS64.TRYWAIT P0, [R7+URZ], R4 ;  /* 0x00000004070075a7 */ /* 0x0022a4000800017f */
[----:B--2---:R-:W-:Y:S05]  /*f7f0*/  @!P0 NANOSLEEP.SYNCS 0x989680 ;  /* 0x009896800000895d */ /* 0x004fea0003900000 */
[----:B------:R-:W2:Y:S02]  /*f800*/  @!P0 SYNCS.PHASECHK.TRANS64 P0, [R7+URZ], R4 ;  /* 0x00000004070085a7 */ /* 0x000ea4000800007f */
[----:B--2---:R-:W-:Y:S05]  /*f810*/  @!P0 BRA `(.L_x_234) ;  /* 0xfffffffc00f08947 */ /* 0x004fea000383ffff */
[----:B------:R-:W-:Y:S05]  /*f820*/  BRA `(.L_x_320) ;  /* 0xffffffcc00207947 */ /* 0x000fea000383ffff */
.L_x_235:
[----:B-1----:R1:W2:Y:S02]  /*f830*/  SYNCS.PHASECHK.TRANS64.TRYWAIT P0, [R6+URZ], R3 ;  /* 0x00000003060075a7 */ /* 0x0022a4000800017f */
[----:B--2---:R-:W-:Y:S05]  /*f840*/  @!P0 NANOSLEEP.SYNCS 0x989680 ;  /* 0x009896800000895d */ /* 0x004fea0003900000 */
[----:B------:R-:W2:Y:S02]  /*f850*/  @!P0 SYNCS.PHASECHK.TRANS64 P0, [R6+URZ], R3 ;  /* 0x00000003060085a7 */ /* 0x000ea4000800007f */
[----:B--2---:R-:W-:Y:S05]  /*f860*/  @!P0 BRA `(.L_x_235) ;  /* 0xfffffffc00f08947 */ /* 0x004fea000383ffff */
[----:B------:R-:W-:Y:S05]  /*f870*/  BRA `(.L_x_321) ;  /* 0xffffffcc00307947 */ /* 0x000fea000383ffff */
.L_x_236:
[----:B--2---:R2:W3:Y:S02]  /*f880*/  SYNCS.PHASECHK.TRANS64.TRYWAIT P0, [R7+URZ], R4 ;  /* 0x00000004070075a7 */ /* 0x0044e4000800017f */
[----:B---3--:R-:W-:Y:S05]  /*f890*/  @!P0 NANOSLEEP.SYNCS 0x989680 ;  /* 0x009896800000895d */ /* 0x008fea0003900000 */
[----:B------:R-:W3:Y:S02]  /*f8a0*/  @!P0 SYNCS.PHASECHK.TRANS64 P0, [R7+URZ], R4 ;  /* 0x00000004070085a7 */ /* 0x000ee4000800007f */
[----:B---3--:R-:W-:Y:S05]  /*f8b0*/  @!P0 BRA `(.L_x_236) ;  /* 0xfffffffc00f08947 */ /* 0x008fea000383ffff */
[----:B------:R-:W-:Y:S05]  /*f8c0*/  BRA `(.L_x_322) ;  /* 0xffffffcc00387947 */ /* 0x000fea000383ffff */
.L_x_254:
[----:B-1----:R1:W2:Y:S02]  /*f8d0*/  SYNCS.PHASECHK.TRANS64.TRYWAIT P2, [R17+URZ+0x34440], R2 ;  /* 0x03444002110075a7 */ /* 0x0022a4000804017f */
[----:B--2---:R-:W-:Y:S05]  /*f8e0*/  @!P2 NANOSLEEP.SYNCS 0x989680 ;  /* 0x009896800000a95d */ /* 0x004fea0003900000 */
[----:B------:R-:W2:Y:S02]  /*f8f0*/  @!P2 SYNCS.PHASECHK.TRANS64 P2, [R17+URZ+0x34440], R2 ;  /* 0x034440021100a5a7 */ /* 0x000ea4000804007f */
[----:B--2---:R-:W-:Y:S05]  /*f900*/  @!P2 BRA `(.L_x_254) ;  /* 0xfffffffc00f0a947 */ /* 0x004fea000383ffff */
[----:B------:R-:W-:Y:S05]  /*f910*/  BRA `(.L_x_323) ;  /* 0xffffffe800547947 */ /* 0x000fea000383ffff */
.L_x_260:
[----:B-1----:R1:W3:Y:S02]  /*f920*/  SYNCS.PHASECHK.TRANS64.TRYWAIT P0, [R5+URZ+0x34440], R2 ;  /* 0x03444002050075a7 */ /* 0x0022e4000800017f */
[----:B---3--:R-:W-:Y:S05]  /*f930*/  @!P0 NANOSLEEP.SYNCS 0x989680 ;  /* 0x009896800000895d */ /* 0x008fea0003900000 */
[----:B------:R-:W3:Y:S02]  /*f940*/  @!P0 SYNCS.PHASECHK.TRANS64 P0, [R5+URZ+0x34440], R2 ;  /* 0x03444002050085a7 */ /* 0x000ee4000800007f */
[----:B---3--:R-:W-:Y:S05]  /*f950*/  @!P0 BRA `(.L_x_260) ;  /* 0xfffffffc00f08947 */ /* 0x008fea000383ffff */
[----:B------:R-:W-:Y:S05]  /*f960*/  BRA `(.L_x_324) ;  /* 0xffffffe800bc7947 */ /* 0x000fea000383ffff */
.L_x_262:
[----:B-1----:R1:W3:Y:S02]  /*f970*/  SYNCS.PHASECHK.TRANS64.TRYWAIT P0, [R7+URZ+0x34440], R0 ;  /* 0x03444000070075a7 */ /* 0x0022e4000800017f */
[----:B---3--:R-:W-:Y:S05]  /*f980*/  @!P0 NANOSLEEP.SYNCS 0x989680 ;  /* 0x009896800000895d */ /* 0x008fea0003900000 */
[----:B------:R-:W3:Y:S02]  /*f990*/  @!P0 SYNCS.PHASECHK.TRANS64 P0, [R7+URZ+0x34440], R0 ;  /* 0x03444000070085a7 */ /* 0x000ee4000800007f */
[----:B---3--:R-:W-:Y:S05]  /*f9a0*/  @!P0 BRA `(.L_x_262) ;  /* 0xfffffffc00f08947 */ /* 0x008fea000383ffff */
[----:B------:R-:W-:Y:S05]  /*f9b0*/  BRA `(.L_x_325) ;  /* 0xffffffe800d47947 */ /* 0x000fea000383ffff */
.L_x_264:
[----:B-1----:R1:W3:Y:S02]  /*f9c0*/  SYNCS.PHASECHK.TRANS64.TRYWAIT P0, [R7+URZ+0x34440], R0 ;  /* 0x03444000070075a7 */ /* 0x0022e4000800017f */
[----:B---3--:R-:W-:Y:S05]  /*f9d0*/  @!P0 NANOSLEEP.SYNCS 0x989680 ;  /* 0x009896800000895d */ /* 0x008fea0003900000 */
[----:B------:R-:W3:Y:S02]  /*f9e0*/  @!P0 SYNCS.PHASECHK.TRANS64 P0, [R7+URZ+0x34440], R0 ;  /* 0x03444000070085a7 */ /* 0x000ee4000800007f */
[----:B---3--:R-:W-:Y:S05]  /*f9f0*/  @!P0 BRA `(.L_x_264) ;  /* 0xfffffffc00f08947 */ /* 0x008fea000383ffff */
[----:B------:R-:W-:Y:S05]  /*fa00*/  BRA `(.L_x_326) ;  /* 0xffffffe800ec7947 */ /* 0x000fea000383ffff */
.L_x_266:
[----:B-1----:R1:W3:Y:S02]  /*fa10*/  SYNCS.PHASECHK.TRANS64.TRYWAIT P0, [R7+URZ+0x34440], R0 ;  /* 0x03444000070075a7 */ /* 0x0022e4000800017f */
[----:B---3--:R-:W-:Y:S05]  /*fa20*/  @!P0 NANOSLEEP.SYNCS 0x989680 ;  /* 0x009896800000895d */ /* 0x008fea0003900000 */
[----:B------:R-:W3:Y:S02]  /*fa30*/  @!P0 SYNCS.PHASECHK.TRANS64 P0, [R7+URZ+0x34440], R0 ;  /* 0x03444000070085a7 */ /* 0x000ee4000800007f */
[----:B---3--:R-:W-:Y:S05]  /*fa40*/  @!P0 BRA `(.L_x_266) ;  /* 0xfffffffc00f08947 */ /* 0x008fea000383ffff */
[----:B------:R-:W-:Y:S05]  /*fa50*/  BRA `(.L_x_327) ;  /* 0xffffffec00047947 */ /* 0x000fea000383ffff */
.L_x_268:
[----:B-1----:R1:W3:Y:S02]  /*fa60*/  SYNCS.PHASECHK.TRANS64.TRYWAIT P0, [R7+URZ+0x34440], R0 ;  /* 0x03444000070075a7 */ /* 0x0022e4000800017f */
[----:B---3--:R-:W-:Y:S05]  /*fa70*/  @!P0 NANOSLEEP.SYNCS 0x989680 ;  /* 0x009896800000895d */ /* 0x008fea0003900000 */
[----:B------:R-:W3:Y:S02]  /*fa80*/  @!P0 SYNCS.PHASECHK.TRANS64 P0, [R7+URZ+0x34440], R0 ;  /* 0x03444000070085a7 */ /* 0x000ee4000800007f */
[----:B---3--:R-:W-:Y:S05]  /*fa90*/  @!P0 BRA `(.L_x_268) ;  /* 0xfffffffc00f08947 */ /* 0x008fea000383ffff */
[----:B------:R-:W-:Y:S05]  /*faa0*/  BRA `(.L_x_328) ;  /* 0xffffffec001c7947 */ /* 0x000fea000383ffff */
.L_x_270:
[----:B-1----:R1:W3:Y:S02]  /*fab0*/  SYNCS.PHASECHK.TRANS64.TRYWAIT P0, [R7+URZ+0x34440], R0 ;  /* 0x03444000070075a7 */ /* 0x0022e4000800017f */
[----:B---3--:R-:W-:Y:S05]  /*fac0*/  @!P0 NANOSLEEP.SYNCS 0x989680 ;  /* 0x009896800000895d */ /* 0x008fea0003900000 */
[----:B------:R-:W3:Y:S02]  /*fad0*/  @!P0 SYNCS.PHASECHK.TRANS64 P0, [R7+URZ+0x34440], R0 ;  /* 0x03444000070085a7 */ /* 0x000ee4000800007f */
[----:B---3--:R-:W-:Y:S05]  /*fae0*/  @!P0 BRA `(.L_x_270) ;  /* 0xfffffffc00f08947 */ /* 0x008fea000383ffff */
[----:B------:R-:W-:Y:S05]  /*faf0*/  BRA `(.L_x_329) ;  /* 0xffffffec00347947 */ /* 0x000fea000383ffff */
.L_x_272:
[----:B-1----:R1:W3:Y:S02]  /*fb00*/  SYNCS.PHASECHK.TRANS64.TRYWAIT P0, [R7+URZ+0x34440], R0 ;  /* 0x03444000070075a7 */ /* 0x0022e4000800017f */
[----:B---3--:R-:W-:Y:S05]  /*fb10*/  @!P0 NANOSLEEP.SYNCS 0x989680 ;  /* 0x009896800000895d */ /* 0x008fea0003900000 */
[----:B------:R-:W3:Y:S02]  /*fb20*/  @!P0 SYNCS.PHASECHK.TRANS64 P0, [R7+URZ+0x34440], R0 ;  /* 0x03444000070085a7 */ /* 0x000ee4000800007f */
[----:B---3--:R-:W-:Y:S05]  /*fb30*/  @!P0 BRA `(.L_x_272) ;  /* 0xfffffffc00f08947 */ /* 0x008fea000383ffff */
[----:B------:R-:W-:Y:S05]  /*fb40*/  BRA `(.L_x_330) ;  /* 0xffffffec004c7947 */ /* 0x000fea000383ffff */
        .weak           $__internal_0_$__cuda_sm20_div_u64
        .type           $__internal_0_$__cuda_sm20_div_u64,@function
        .size           $__internal_0_$__cuda_sm20_div_u64,(.L_x_251 - $__internal_0_$__cuda_sm20_div_u64)
$__internal_0_$__cuda_sm20_div_u64:
[----:B------:R-:W1:Y:S08]  /*fb50*/  I2F.U64.RP R0, R26 ;  /* 0x0000001a00007312 */ /* 0x000e700000309000 */
[----:B-1----:R-:W1:Y:S02]  /*fb60*/  MUFU.RCP R0, R0 ;  /* 0x0000000000007308 */ /* 0x002e640000001000 */
[----:B-1----:R-:W-:-:S06]  /*fb70*/  VIADD R2, R0, 0x1ffffffe ;  /* 0x1ffffffe00027836 */ /* 0x002fcc0000000000 */
[----:B------:R-:W1:Y:S02]  /*fb80*/  F2I.U64.TRUNC R2, R2 ;  /* 0x0000000200027311 */ /* 0x000e64000020d800 */
[----:B-1----:R-:W-:-:S04]  /*fb90*/  IMAD.WIDE.U32 R16, R2, R26, RZ ;  /* 0x0000001a02107225 */ /* 0x002fc800078e00ff */
[----:B------:R-:W-:Y:S01]  /*fba0*/  IMAD R17, R2, R27, R17 ;  /* 0x0000001b02117224 */ /* 0x000fe200078e0211 */
[----:B------:R-:W-:-:S03]  /*fbb0*/  IADD3 R25, P1, RZ, -R16, RZ ;  /* 0x80000010ff197210 */ /* 0x000fc60007f3e0ff */
[----:B------:R-:W-:Y:S02]  /*fbc0*/  IMAD R17, R3, R26, R17 ;  /* 0x0000001a03117224 */ /* 0x000fe400078e0211 */
[----:B------:R-:W-:-:S04]  /*fbd0*/  IMAD.HI.U32 R16, R2, R25, RZ ;  /* 0x0000001902107227 */ /* 0x000fc800078e00ff */
[----:B------:R-:W-:Y:S02]  /*fbe0*/  IMAD.X R29, RZ, RZ, ~R17, P1 ;  /* 0x000000ffff1d7224 */ /* 0x000fe400008e0e11 */
[----:B------:R-:W-:Y:S02]  /*fbf0*/  IMAD.MOV.U32 R17, RZ, RZ, R2 ;  /* 0x000000ffff117224 */ /* 0x000fe400078e0002 */
[-C--:B------:R-:W-:Y:S02]  /*fc00*/  IMAD R31, R3, R29.reuse, RZ ;  /* 0x0000001d031f7224 */ /* 0x080fe400078e02ff */
[----:B------:R-:W-:-:S04]  /*fc10*/  IMAD.WIDE.U32 R16, P1, R2, R29, R16 ;  /* 0x0000001d02107225 */ /* 0x000fc80007820010 */
[----:B------:R-:W-:-:S04]  /*fc20*/  IMAD.HI.U32 R29, R3, R29, RZ ;  /* 0x0000001d031d7227 */ /* 0x000fc800078e00ff */
[----:B------:R-:W-:-:S04]  /*fc30*/  IMAD.HI.U32 R16, P2, R3, R25, R16 ;  /* 0x0000001903107227 */ /* 0x000fc80007840010 */
[----:B------:R-:W-:Y:S01]  /*fc40*/  IMAD.X R0, R29, 0x1, R3, P1 ;  /* 0x000000011d007824 */ /* 0x000fe200008e0603 */
[----:B------:R-:W-:-:S04]  /*fc50*/  IADD3 R17, P3, R31, R16, RZ ;  /* 0x000000101f117210 */ /* 0x000fc80007f7e0ff */
[----:B------:R-:W-:Y:S01]  /*fc60*/  IADD3.X R25, RZ, RZ, R0, P3, P2 ;  /* 0x000000ffff197210 */ /* 0x000fe20001fe4400 */
[----:B------:R-:W-:-:S04]  /*fc70*/  IMAD.WIDE.U32 R2, R17, R26, RZ ;  /* 0x0000001a11027225 */ /* 0x000fc800078e00ff */
[----:B------:R-:W-:Y:S01]  /*fc80*/  IMAD R0, R17, R27, R3 ;  /* 0x0000001b11007224 */ /* 0x000fe200078e0203 */
[----:B------:R-:W-:-:S03]  /*fc90*/  IADD3 R3, P1, RZ, -R2, RZ ;  /* 0x80000002ff037210 */ /* 0x000fc60007f3e0ff */
[----:B------:R-:W-:Y:S02]  /*fca0*/  IMAD R0, R25, R26, R0 ;  /* 0x0000001a19007224 */ /* 0x000fe400078e0200 */
[----:B------:R-:W-:-:S04]  /*fcb0*/  IMAD.HI.U32 R16, R17, R3, RZ ;  /* 0x0000000311107227 */ /* 0x000fc800078e00ff */
[----:B------:R-:W-:-:S04]  /*fcc0*/  IMAD.X R0, RZ, RZ, ~R0, P1 ;  /* 0x000000ffff007224 */ /* 0x000fc800008e0e00 */
[----:B------:R-:W-:-:S04]  /*fcd0*/  IMAD.WIDE.U32 R16, P1, R17, R0, R16 ;  /* 0x0000000011107225 */ /* 0x000fc80007820010 */
[C---:B------:R-:W-:Y:S02]  /*fce0*/  IMAD R2, R25.reuse, R0, RZ ;  /* 0x0000000019027224 */ /* 0x040fe400078e02ff */
[----:B------:R-:W-:-:S04]  /*fcf0*/  IMAD.HI.U32 R17, P2, R25, R3, R16 ;  /* 0x0000000319117227 */ /* 0x000fc80007840010 */
[----:B------:R-:W-:Y:S01]  /*fd00*/  IMAD.HI.U32 R0, R25, R0, RZ ;  /* 0x0000000019007227 */ /* 0x000fe200078e00ff */
[----:B------:R-:W-:-:S03]  /*fd10*/  IADD3 R17, P3, R2, R17, RZ ;  /* 0x0000001102117210 */ /* 0x000fc60007f7e0ff */
[----:B------:R-:W-:Y:S02]  /*fd20*/  IMAD.X R25, R0, 0x1, R25, P1 ;  /* 0x0000000100197824 */ /* 0x000fe400008e0619 */
[----:B------:R-:W-:-:S03]  /*fd30*/  IMAD.HI.U32 R2, R17, UR13, RZ ;  /* 0x0000000d11027c27 */ /* 0x000fc6000f8e00ff */
[----:B------:R-:W-:Y:S01]  /*fd40*/  IADD3.X R25, RZ, RZ, R25, P3, P2 ;  /* 0x000000ffff197210 */ /* 0x000fe20001fe4419 */
[----:B------:R-:W-:Y:S02]  /*fd50*/  IMAD.MOV.U32 R3, RZ, RZ, RZ ;  /* 0x000000ffff037224 */ /* 0x000fe400078e00ff */
[----:B------:R-:W-:-:S04]  /*fd60*/  IMAD.WIDE.U32 R2, R17, UR21, R2 ;  /* 0x0000001511027c25 */ /* 0x000fc8000f8e0002 */
[C---:B------:R-:W-:Y:S02]  /*fd70*/  IMAD R17, R25.reuse, UR21, RZ ;  /* 0x0000001519117c24 */ /* 0x040fe4000f8e02ff */
[----:B------:R-:W-:-:S04]  /*fd80*/  IMAD.HI.U32 R2, P1, R25, UR13, R2 ;  /* 0x0000000d19027c27 */ /* 0x000fc8000f820002 */
[----:B------:R-:W-:Y:S01]  /*fd90*/  IMAD.HI.U32 R0, R25, UR21, RZ ;  /* 0x0000001519007c27 */ /* 0x000fe2000f8e00ff */
[----:B------:R-:W-:-:S03]  /*fda0*/  IADD3 R17, P2, R17, R2, RZ ;  /* 0x0000000211117210 */ /* 0x000fc60007f5e0ff */
[----:B------:R-:W-:Y:S02]  /*fdb0*/  IMAD.X R0, RZ, RZ, R0, P1 ;  /* 0x000000ffff007224 */ /* 0x000fe400008e0600 */
[----:B------:R-:W-:-:S03]  /*fdc0*/  IMAD.WIDE.U32 R2, R17, R26, RZ ;  /* 0x0000001a11027225 */ /* 0x000fc600078e00ff */
[----:B------:R-:W-:Y:S01]  /*fdd0*/  IADD3.X R0, RZ, R0, RZ, P2, !PT ;  /* 0x00000000ff007210 */ /* 0x000fe200017fe4ff */
[----:B------:R-:W-:Y:S01]  /*fde0*/  IMAD R3, R17, R27, R3 ;  /* 0x0000001b11037224 */ /* 0x000fe200078e0203 */
[----:B------:R-:W-:-:S03]  /*fdf0*/  IADD3 R25, P2, -R2, UR13, RZ ;  /* 0x0000000d02197c10 */ /* 0x000fc6000ff5e1ff */
[-C--:B------:R-:W-:Y:S01]  /*fe00*/  IMAD R0, R0, R26.reuse, R3 ;  /* 0x0000001a00007224 */ /* 0x080fe200078e0203 */
[----:B------:R-:W-:-:S04]  /*fe10*/  ISETP.GE.U32.AND P1, PT, R25, R26, PT ;  /* 0x0000001a1900720c */ /* 0x000fc80003f26070 */
[----:B------:R-:W-:Y:S01]  /*fe20*/  IADD3.X R16, ~R0, UR21, RZ, P2, !PT ;  /* 0x0000001500107c10 */ /* 0x000fe200097fe5ff */
[----:B------:R-:W-:Y:S01]  /*fe30*/  VIADD R0, R17, 0x1 ;  /* 0x0000000111007836 */ /* 0x000fe20000000000 */
[----:B------:R-:W-:Y:S02]  /*fe40*/  IADD3 R2, P2, -R26, R25, RZ ;  /* 0x000000191a027210 */ /* 0x000fe40007f5e1ff */
[----:B------:R-:W-:-:S03]  /*fe50*/  ISETP.GE.U32.AND.EX P1, PT, R16, R27, PT, P1 ;  /* 0x0000001b1000720c */ /* 0x000fc60003f26110 */
[----:B------:R-:W-:Y:S01]  /*fe60*/  IMAD.X R3, R16, 0x1, ~R27, P2 ;  /* 0x0000000110037824 */ /* 0x000fe200010e0e1b */
[----:B------:R-:W-:Y:S02]  /*fe70*/  SEL R2, R2, R25, P1 ;  /* 0x0000001902027207 */ /* 0x000fe40000800000 */
[----:B------:R-:W-:Y:S02]  /*fe80*/  SEL R17, R0, R17, P1 ;  /* 0x0000001100117207 */ /* 0x000fe40000800000 */
[----:B------:R-:W-:Y:S02]  /*fe90*/  SEL R3, R3, R16, P1 ;  /* 0x0000001003037207 */ /* 0x000fe40000800000 */
[----:B------:R-:W-:Y:S01]  /*fea0*/  ISETP.GE.U32.AND P1, PT, R2, R26, PT ;  /* 0x0000001a0200720c */ /* 0x000fe20003f26070 */
[----:B------:R-:W-:Y:S01]  /*feb0*/  VIADD R0, R17, 0x1 ;  /* 0x0000000111007836 */ /* 0x000fe20000000000 */
[----:B------:R-:W-:Y:S01]  /*fec0*/  ISETP.NE.U32.AND P2, PT, R26, RZ, PT ;  /* 0x000000ff1a00720c */ /* 0x000fe20003f45070 */
[----:B------:R-:W-:Y:S01]  /*fed0*/  IMAD.MOV.U32 R2, RZ, RZ, R12 ;  /* 0x000000ffff027224 */ /* 0x000fe200078e000c */
[----:B------:R-:W-:Y:S01]  /*fee0*/  ISETP.GE.U32.AND.EX P1, PT, R3, R27, PT, P1 ;  /* 0x0000001b0300720c */ /* 0x000fe20003f26110 */
[----:B------:R-:W-:Y:S01]  /*fef0*/  IMAD.MOV.U32 R3, RZ, RZ, 0x0 ;  /* 0x00000000ff037424 */ /* 0x000fe200078e00ff */
[----:B------:R-:W-:-:S02]  /*ff00*/  ISETP.NE.AND.EX P2, PT, R27, RZ, PT, P2 ;  /* 0x000000ff1b00720c */ /* 0x000fc40003f45320 */
[----:B------:R-:W-:-:S04]  /*ff10*/  SEL R0, R0, R17, P1 ;  /* 0x0000001100007207 */ /* 0x000fc80000800000 */
[----:B------:R-:W-:Y:S01]  /*ff20*/  SEL R0, R0, 0xffffffff, P2 ;  /* 0xffffffff00007807 */ /* 0x000fe20001000000 */
[----:B------:R-:W-:Y:S06]  /*ff30*/  RET.REL.NODEC R2 `(_ZN7cutlass13device_kernelINS_4gemm6kernel13GemmUniversalINS1_17GroupProblemShapeIN4cute5tupleIJiiiEEEEENS1_10collective13CollectiveMmaINS1_39MainloopSm90ArrayTmaGmmaWarpSpecializedILi6ENS6_IJNS5_1CILi2EEENSC_ILi1EEESE_EEENS1_40KernelPtrArrayTmaWarpSpecializedPingpongEEENS6_IJNSC_ILi128EEESI_NSC_ILi64EEEEEENS_6half_tEPNS6_IJlSE_NSC_ILi0EEEEEESL_SO_NS5_8TiledMMAINS5_8MMA_AtomIJNS5_4SM904GMMA26MMA_64x128x16_F32F16F16_SSILNSS_5MajorE0ELSU_0ELNSS_7ScaleInE1ELSV_1EEEEEENS5_6LayoutINS6_IJSE_SE_SE_EEENS6_IJSM_SM_SM_EEEEENS6_IJNS5_10UnderscoreES12_S12_EEEEENS5_13SM90_TMA_LOADENS5_14ComposedLayoutINS5_7SwizzleILi3ELi4ELi3EEENS5_18smem_ptr_flag_bitsILi16EEENSY_INS6_IJNSC_ILi8EEESJ_EEENS6_IJSJ_SE_EEEEEEEvNS5_8identityENS5_23SM90_TMA_LOAD_MULTICASTES1F_vS1G_EENS_8epilogue10collective18CollectiveEpilogueINS1J_30Sm90PtrArrayTmaWarpSpecializedILi4ELi2ELi16ELb1ELb0ELi2EEEJSK_NS6_IJSJ_NSC_ILi32EEEEEESL_PNS6_IJSE_lSM_EEESL_S1R_NS1J_6fusion15FusionCallbacksIS1N_NS1S_17LinearCombinationISL_fSL_fLNS_15FloatRoundStyleE2EEESK_S1P_JEEES15_NS16_IS18_S1A_NSY_INS6_IJSJ_S1B_EEENS6_IJSE_SJ_EEEEEEENS5_17SM75_U16x8_LDSM_TENS5_14SM90_TMA_STOREES21_NS5_17SM90_U16x8_STSM_TENS5_9Copy_AtomIJNS5_17SM90_U32x4_STSM_NESL_EEEvEEEvvEEEEvNT_6ParamsE) ;  /* 0xffffff0002307950 */ /* 0x000fec0003c3ffff */
.L_x_251:
[----:B------:R-:W-:Y:S01]  /*ff40*/  UMOV UR28, UR23 ;  /* 0x00000017001c7c82 */ /* 0x000fe20008000000 */
[----:B------:R-:W-:Y:S02]  /*ff50*/  UMOV UR29, UR34 ;  /* 0x00000022001d7c82 */ /* 0x000fe40008000000 */
[----:B------:R-:W1:Y:S08]  /*ff60*/  I2F.U64.RP R13, UR28 ;  /* 0x0000001c000d7d12 */ /* 0x000e700008309000 */
[----:B-1----:R-:W1:Y:S02]  /*ff70*/  MUFU.RCP R13, R13 ;  /* 0x0000000d000d7308 */ /* 0x002e640000001000 */
[----:B-1----:R-:W-:-:S06]  /*ff80*/  VIADD R2, R13, 0x1ffffffe ;  /* 0x1ffffffe0d027836 */ /* 0x002fcc0000000000 */
[----:B------:R-:W1:Y:S02]  /*ff90*/  F2I.U64.TRUNC R2, R2 ;  /* 0x0000000200027311 */ /* 0x000e64000020d800 */
[----:B-1----:R-:W-:Y:S01]  /*ffa0*/  R2UR UR28, R2 ;  /* 0x00000000021c72ca */ /* 0x002fe200000e0000 */
[----:B------:R-:W-:Y:S01]  /*ffb0*/  IMAD.MOV.U32 R2, RZ, RZ, R12 ;  /* 0x000000ffff027224 */ /* 0x000fe200078e000c */
[----:B------:R-:W-:Y:S01]  /*ffc0*/  R2UR UR29, R3 ;  /* 0x00000000031d72ca */ /* 0x000fe200000e0000 */
[----:B------:R-:W-:-:S10]  /*ffd0*/  IMAD.MOV.U32 R3, RZ, RZ, 0x0 ;  /* 0x00000000ff037424 */ /* 0x000fd400078e00ff */
[----:B------:R-:W-:-:S04]  /*ffe0*/  UIMAD.WIDE.U32 UR30, UR28, UR23, URZ ;  /* 0x000000171c1e72a5 */ /* 0x000fc8000f8e003f */
[----:B------:R-:W-:Y:S02]  /*fff0*/  UIMAD UR31, UR28, UR34, UR31 ;  /* 0x000000221c1f72a4 */ /* 0x000fe4000f8e021f */
[----:B------:R-:W-:Y:S02]  /*10000*/  UIADD3 UR36, UP1, URZ, -UR30, URZ ;  /* 0x8000001e3f247290 */ /* 0x000fe4000ff3e03f */
[----:B------:R-:W-:Y:S02]  /*10010*/  UIMAD UR32, UR29, UR23, UR31 ;  /* 0x000000171d2072a4 */ /* 0x000fe4000f8e021f */
[----:B------:R-:W-:Y:S02]  /*10020*/  UIMAD.WIDE.U32 UR30, UR28, UR36, URZ ;  /* 0x000000241c1e72a5 */ /* 0x000fe4000f8e003f */
[----:B------:R-:W-:-:S05]  /*10030*/  UIADD3.X UR37, URZ, ~UR32, URZ, UP1, !UPT ;  /* 0x800000203f257290 */ /* 0x000fca0008ffe43f */
[----:B------:R-:W-:Y:S01]  /*10040*/  UMOV UR30, UR31 ;  /* 0x0000001f001e7c82 */ /* 0x000fe20008000000 */
[----:B------:R-:W-:Y:S02]  /*10050*/  UMOV UR31, UR28 ;  /* 0x0000001c001f7c82 */ /* 0x000fe40008000000 */
[----:B------:R-:W-:Y:S02]  /*10060*/  UIMAD.WIDE.U32 UR32, UP1, UR28, UR37, UR30 ;  /* 0x000000251c2072a5 */ /* 0x000fe4000f82001e */
[----:B------:R-:W-:Y:S02]  /*10070*/  UIMAD.WIDE.U32 UR30, UR29, UR37, URZ ;  /* 0x000000251d1e72a5 */ /* 0x000fe4000f8e003f */
[----:B------:R-:W-:Y:S02]  /*10080*/  UIMAD.WIDE.U32 UR32, UP2, UR29, UR36, UR32 ;  /* 0x000000241d2072a5 */ /* 0x000fe4000f840020 */
[----:B------:R-:W-:Y:S02]  /*10090*/  UIMAD UR37, UR29, UR37, URZ ;  /* 0x000000251d2572a4 */ /* 0x000fe4000f8e023f */
[----:B------:R-:W-:-:S02]  /*100a0*/  UIADD3.X UR30, UR31, UR29, URZ, UP1, !UPT ;  /* 0x0000001d1f1e7290 */ /* 0x000fc40008ffe43f */
[----:B------:R-:W-:-:S04]  /*100b0*/  UIADD3 UR33, UP4, UR37, UR33, URZ ;  /* 0x0000002125217290 */ /* 0x000fc8000ff9e03f */
[----:B------:R-:W-:Y:S02]  /*100c0*/  UIMAD.WIDE.U32 UR28, UR33, UR23, URZ ;  /* 0x00000017211c72a5 */ /* 0x000fe4000f8e003f */
[----:B------:R-:W-:Y:S02]  /*100d0*/  UIADD3.X UR36, URZ, URZ, UR30, UP4, UP2 ;  /* 0x0000003f3f247290 */ /* 0x000fe4000a7e441e */
[----:B------:R-:W-:Y:S02]  /*100e0*/  UIMAD UR29, UR33, UR34, UR29 ;  /* 0x00000022211d72a4 */ /* 0x000fe4000f8e021d */
[----:B------:R-:W-:Y:S02]  /*100f0*/  UIADD3 UR37, UP1, URZ, -UR28, URZ ;  /* 0x8000001c3f257290 */ /* 0x000fe4000ff3e03f */
[----:B------:R-:W-:Y:S02]  /*10100*/  UIMAD UR30, UR36, UR23, UR29 ;  /* 0x00000017241e72a4 */ /* 0x000fe4000f8e021d */
[----:B------:R-:W-:-:S02]  /*10110*/  UIMAD.WIDE.U32 UR28, UR33, UR37, URZ ;  /* 0x00000025211c72a5 */ /* 0x000fc4000f8e003f */
[----:B------:R-:W-:-:S05]  /*10120*/  UIADD3.X UR40, URZ, ~UR30, URZ, UP1, !UPT ;  /* 0x8000001e3f287290 */ /* 0x000fca0008ffe43f */
[----:B------:R-:W-:Y:S01]  /*10130*/  UMOV UR32, UR29 ;  /* 0x0000001d00207c82 */ /* 0x000fe20008000000 */
[----:B------:R-:W-:Y:S02]  /*10140*/  UIMAD.WIDE.U32 UR28, UR36, UR40, URZ ;  /* 0x00000028241c72a5 */ /* 0x000fe4000f8e003f */
[----:B------:R-:W-:Y:S02]  /*10150*/  UIMAD.WIDE.U32 UR30, UP1, UR33, UR40, UR32 ;  /* 0x00000028211e72a5 */ /* 0x000fe4000f820020 */
[----:B------:R-:W-:Y:S02]  /*10160*/  UIMAD UR32, UR36, UR40, URZ ;  /* 0x00000028242072a4 */ /* 0x000fe4000f8e023f */
[----:B------:R-:W-:Y:S02]  /*10170*/  UIMAD.WIDE.U32 UR30, UP2, UR36, UR37, UR30 ;  /* 0x00000025241e72a5 */ /* 0x000fe4000f84001e */
[----:B------:R-:W-:Y:S02]  /*10180*/  UIADD3.X UR36, UR29, UR36, URZ, UP1, !UPT ;  /* 0x000000241d247290 */ /* 0x000fe40008ffe43f */
[----:B------:R-:W-:-:S04]  /*10190*/  UIADD3 UR32, UP4, UR32, UR31, URZ ;  /* 0x0000001f20207290 */ /* 0x000fc8000ff9e03f */
[----:B------:R-:W-:Y:S02]  /*101a0*/  UIMAD.WIDE.U32 UR30, UR32, UR24, URZ ;  /* 0x00000018201e72a5 */ /* 0x000fe4000f8e003f */
[----:B------:R-:W-:-:S05]  /*101b0*/  UIADD3.X UR36, URZ, URZ, UR36, UP4, UP2 ;  /* 0x0000003f3f247290 */ /* 0x000fca000a7e4424 */
[----:B------:R-:W-:Y:S01]  /*101c0*/  UMOV UR30, UR31 ;  /* 0x0000001f001e7c82 */ /* 0x000fe20008000000 */
[----:B------:R-:W-:Y:S02]  /*101d0*/  UMOV UR31, URZ ;  /* 0x0000003f001f7c82 */ /* 0x000fe40008000000 */
[----:B------:R-:W-:Y:S02]  /*101e0*/  UIMAD.WIDE.U32 UR28, UR32, UR25, UR30 ;  /* 0x00000019201c72a5 */ /* 0x000fe4000f8e001e */
[----:B------:R-:W-:Y:S02]  /*101f0*/  UIMAD UR32, UR36, UR25, URZ ;  /* 0x00000019242072a4 */ /* 0x000fe4000f8e023f */
[----:B------:R-:W-:Y:S02]  /*10200*/  UIMAD.WIDE.U32 UR28, UP1, UR36, UR24, UR28 ;  /* 0x00000018241c72a5 */ /* 0x000fe4000f82001c */
[----:B------:R-:W-:Y:S02]  /*10210*/  UIMAD.WIDE.U32 UR30, UR36, UR25, URZ ;  /* 0x00000019241e72a5 */ /* 0x000fe4000f8e003f */
[----:B------:R-:W-:-:S02]  /*10220*/  UIADD3 UR32, UP2, UR32, UR29, URZ ;  /* 0x0000001d20207290 */ /* 0x000fc4000ff5e03f */
[----:B------:R-:W-:Y:S02]  /*10230*/  UIADD3.X UR30, UR31, URZ, URZ, UP1, !UPT ;  /* 0x0000003f1f1e7290 */ /* 0x000fe40008ffe43f */
[----:B------:R-:W-:Y:S02]  /*10240*/  UIMAD.WIDE.U32 UR28, UR32, UR23, URZ ;  /* 0x00000017201c72a5 */ /* 0x000fe4000f8e003f */
[----:B------:R-:W-:Y:S02]  /*10250*/  UIADD3.X UR30, URZ, UR30, URZ, UP2, !UPT ;  /* 0x0000001e3f1e7290 */ /* 0x000fe400097fe43f */
[----:B------:R-:W-:Y:S02]  /*10260*/  UIMAD UR29, UR32, UR34, UR29 ;  /* 0x00000022201d72a4 */ /* 0x000fe4000f8e021d */
[----:B------:R-:W-:Y:S02]  /*10270*/  UIADD3 UR31, UP2, -UR28, UR24, URZ ;  /* 0x000000181c1f7290 */ /* 0x000fe4000ff5e13f */
[----:B------:R-:W-:-:S02]  /*10280*/  UIMAD UR29, UR30, UR23, UR29 ;  /* 0x000000171e1d72a4 */ /* 0x000fc4000f8e021d */
[----:B------:R-:W-:Y:S02]  /*10290*/  UISETP.GE.U32.AND UP1, UPT, UR31, UR23, UPT ;  /* 0x000000171f00728c */ /* 0x000fe4000bf26070 */
[----:B------:R-:W-:Y:S02]  /*102a0*/  UIADD3.X UR30, ~UR29, UR25, URZ, UP2, !UPT ;  /* 0x000000191d1e7290 */ /* 0x000fe400097fe53f */
[----:B------:R-:W-:Y:S02]  /*102b0*/  UIADD3 UR25, UP2, -UR23, UR31, URZ ;  /* 0x0000001f17197290 */ /* 0x000fe4000ff5e13f */
[----:B------:R-:W-:Y:S02]  /*102c0*/  UISETP.GE.U32.AND.EX UP1, UPT, UR30, UR34, UPT, UP1 ;  /* 0x000000221e00728c */ /* 0x000fe4000bf26110 */
[----:B------:R-:W-:Y:S02]  /*102d0*/  UIADD3 UR28, UR32, 0x1, URZ ;  /* 0x00000001201c7890 */ /* 0x000fe4000fffe03f */
[----:B------:R-:W-:-:S02]  /*102e0*/  UIADD3.X UR29, ~UR34, UR30, URZ, UP2, !UPT ;  /* 0x0000001e221d7290 */ /* 0x000fc400097fe53f */
[----:B------:R-:W-:Y:S02]  /*102f0*/  USEL UR25, UR25, UR31, UP1 ;  /* 0x0000001f19197287 */ /* 0x000fe40008800000 */
[----:B------:R-:W-:Y:S02]  /*10300*/  USEL UR29, UR29, UR30, UP1 ;  /* 0x0000001e1d1d7287 */ /* 0x000fe40008800000 */
[----:B------:R-:W-:Y:S02]  /*10310*/  USEL UR32, UR28, UR32, UP1 ;  /* 0x000000201c207287 */ /* 0x000fe40008800000 */
[----:B------:R-:W-:Y:S02]  /*10320*/  UISETP.GE.U32.AND UP1, UPT, UR25, UR23, UPT ;  /* 0x000000171900728c */ /* 0x000fe4000bf26070 */
[----:B------:R-:W-:Y:S02]  /*10330*/  UISETP.NE.U32.AND UP2, UPT, UR23, URZ, UPT ;  /* 0x0000003f1700728c */ /* 0x000fe4000bf45070 */
[----:B------:R-:W-:-:S02]  /*10340*/  UIADD3 UR25, UR32, 0x1, URZ ;  /* 0x0000000120197890 */ /* 0x000fc4000fffe03f */
[----:B------:R-:W-:Y:S02]  /*10350*/  UISETP.GE.U32.AND.EX UP1, UPT, UR29, UR34, UPT, UP1 ;  /* 0x000000221d00728c */ /* 0x000fe4000bf26110 */
[----:B------:R-:W-:Y:S02]  /*10360*/  UISETP.NE.AND.EX UP2, UPT, UR34, URZ, UPT, UP2 ;  /* 0x0000003f2200728c */ /* 0x000fe4000bf45320 */
[----:B------:R-:W-:-:S04]  /*10370*/  USEL UR25, UR25, UR32, UP1 ;  /* 0x0000002019197287 */ /* 0x000fc80008800000 */
[----:B------:R-:W-:Y:S01]  /*10380*/  USEL UR28, UR25, 0xffffffff, UP2 ;  /* 0xffffffff191c7887 */ /* 0x000fe20009000000 */
[----:B------:R-:W-:Y:S11]  /*10390*/  RET.REL.NODEC R2 `(_ZN7cutlass13device_kernelINS_4gemm6kernel13GemmUniversalINS1_17GroupProblemShapeIN4cute5tupleIJiiiEEEEENS1_10collective13CollectiveMmaINS1_39MainloopSm90ArrayTmaGmmaWarpSpecializedILi6ENS6_IJNS5_1CILi2EEENSC_ILi1EEESE_EEENS1_40KernelPtrArrayTmaWarpSpecializedPingpongEEENS6_IJNSC_ILi128EEESI_NSC_ILi64EEEEEENS_6half_tEPNS6_IJlSE_NSC_ILi0EEEEEESL_SO_NS5_8TiledMMAINS5_8MMA_AtomIJNS5_4SM904GMMA26MMA_64x128x16_F32F16F16_SSILNSS_5MajorE0ELSU_0ELNSS_7ScaleInE1ELSV_1EEEEEENS5_6LayoutINS6_IJSE_SE_SE_EEENS6_IJSM_SM_SM_EEEEENS6_IJNS5_10UnderscoreES12_S12_EEEEENS5_13SM90_TMA_LOADENS5_14ComposedLayoutINS5_7SwizzleILi3ELi4ELi3EEENS5_18smem_ptr_flag_bitsILi16EEENSY_INS6_IJNSC_ILi8EEESJ_EEENS6_IJSJ_SE_EEEEEEEvNS5_8identityENS5_23SM90_TMA_LOAD_MULTICASTES1F_vS1G_EENS_8epilogue10collective18CollectiveEpilogueINS1J_30Sm90PtrArrayTmaWarpSpecializedILi4ELi2ELi16ELb1ELb0ELi2EEEJSK_NS6_IJSJ_NSC_ILi32EEEEEESL_PNS6_IJSE_lSM_EEESL_S1R_NS1J_6fusion15FusionCallbacksIS1N_NS1S_17LinearCombinationISL_fSL_fLNS_15FloatRoundStyleE2EEESK_S1P_JEEES15_NS16_IS18_S1A_NSY_INS6_IJSJ_S1B_EEENS6_IJSE_SJ_EEEEEEENS5_17SM75_U16x8_LDSM_TENS5_14SM90_TMA_STOREES21_NS5_17SM90_U16x8_STSM_TENS5_9Copy_AtomIJNS5_17SM90_U32x4_STSM_NESL_EEEvEEEvvEEEEvNT_6ParamsE) ;  /* 0xfffffefc02187950 */ /* 0x000ff60003c3ffff */
.L_x_331:
[----:B------:R-:W-:-:S00]  /*103a0*/  BRA `(.L_x_331) ;  /* 0xfffffffc00fc7947 */ /* 0x000fc0000383ffff */
[----:B------:R-:W-:-:S00]  /*103b0*/  NOP ;  /* 0x0000000000007918 */ /* 0x000fc00000000000 */
        /* <DEDUP_REMOVED lines=12> */
.L_x_332:


//--------------------- .nv.global.init           --------------------------
	.section	.nv.global.init,"aw",@progbits
.nv.global.init:
	.type		$str$24,@object
	.size		$str$24,($str$25 - $str$24)
$str$24:
        /*0000*/ 	.byte	0x28, 0x61, 0x64, 0x64, 0x72, 0x65, 0x73, 0x73, 0x20, 0x26, 0x20, 0x6d, 0x61, 0x73, 0x6b, 0x29
        /*0010*/ 	.byte	0x20, 0x3d, 0x3d, 0x20, 0x30, 0x00
	.type		$str$25,@object
	.size		$str$25,(__unnamed_1 - $str$25)
$str$25:
        /*0016*/ 	.byte	0x2f, 0x74, 0x6d, 0x70, 0x2f, 0x63, 0x75, 0x74, 0x6c, 0x61, 0x73, 0x73, 0x5f, 0x73, 0x77, 0x65
        /*0026*/ 	.byte	0x65, 0x70, 0x5f, 0x73, 0x72, 0x63, 0x2f, 0x69, 0x6e, 0x63, 0x6c, 0x75, 0x64, 0x65, 0x2f, 0x63
        /*0036*/ 	.byte	0x75, 0x74, 0x65, 0x2f, 0x70, 0x6f, 0x69, 0x6e, 0x74, 0x65, 0x72, 0x5f, 0x66, 0x6c, 0x61, 0x67
        /*0046*/ 	.byte	0x67, 0x65, 0x64, 0x2e, 0x68, 0x70, 0x70, 0x00
	.type		__unnamed_1,@object
	.size		__unnamed_1,(.L_0 - __unnamed_1)
__unnamed_1:
        /*004e*/ 	.byte	0x61, 0x75, 0x74, 0x6f, 0x20, 0x63, 0x75, 0x74, 0x65, 0x3a, 0x3a, 0x61, 0x73, 0x5f, 0x70, 0x6f
        /* <DEDUP_REMOVED lines=27> */
        /*020e*/ 	.byte	0x3e, 0x3e, 0x3e, 0x3e, 0x3e, 0x5d, 0x00
.L_0:


//--------------------- .nv.shared._ZN7cutlass13device_kernelINS_4gemm6kernel13GemmUniversalINS1_17GroupProblemShapeIN4cute5tupleIJiiiEEEEENS1_10collective13CollectiveMmaINS1_39MainloopSm90ArrayTmaGmmaWarpSpecializedILi6ENS6_IJNS5_1CILi2EEENSC_ILi1EEESE_EEENS1_40KernelPtrArrayTmaWarpSpecializedPingpongEEENS6_IJNSC_ILi128EEESI_NSC_ILi64EEEEEENS_6half_tEPNS6_IJlSE_NSC_ILi0EEEEEESL_SO_NS5_8TiledMMAINS5_8MMA_AtomIJNS5_4SM904GMMA26MMA_64x128x16_F32F16F16_SSILNSS_5MajorE0ELSU_0ELNSS_7ScaleInE1ELSV_1EEEEEENS5_6LayoutINS6_IJSE_SE_SE_EEENS6_IJSM_SM_SM_EEEEENS6_IJNS5_10UnderscoreES12_S12_EEEEENS5_13SM90_TMA_LOADENS5_14ComposedLayoutINS5_7SwizzleILi3ELi4ELi3EEENS5_18smem_ptr_flag_bitsILi16EEENSY_INS6_IJNSC_ILi8EEESJ_EEENS6_IJSJ_SE_EEEEEEEvNS5_8identityENS5_23SM90_TMA_LOAD_MULTICASTES1F_vS1G_EENS_8epilogue10collective18CollectiveEpilogueINS1J_30Sm90PtrArrayTmaWarpSpecializedILi4ELi2ELi16ELb1ELb0ELi2EEEJSK_NS6_IJSJ_NSC_ILi32EEEEEESL_PNS6_IJSE_lSM_EEESL_S1R_NS1J_6fusion15FusionCallbacksIS1N_NS1S_17LinearCombinationISL_fSL_fLNS_15FloatRoundStyleE2EEESK_S1P_JEEES15_NS16_IS18_S1A_NSY_INS6_IJSJ_S1B_EEENS6_IJSE_SJ_EEEEEEENS5_17SM75_U16x8_LDSM_TENS5_14SM90_TMA_STOREES21_NS5_17SM90_U16x8_STSM_TENS5_9Copy_AtomIJNS5_17SM90_U32x4_STSM_NESL_EEEvEEEvvEEEEvNT_6ParamsE --------------------------
	.section	.nv.shared._ZN7cutlass13device_kernelINS_4gemm6kernel13GemmUniversalINS1_17GroupProblemShapeIN4cute5tupleIJiiiEEEEENS1_10collective13CollectiveMmaINS1_39MainloopSm90ArrayTmaGmmaWarpSpecializedILi6ENS6_IJNS5_1CILi2EEENSC_ILi1EEESE_EEENS1_40KernelPtrArrayTmaWarpSpecializedPingpongEEENS6_IJNSC_ILi128EEESI_NSC_ILi64EEEEEENS_6half_tEPNS6_IJlSE_NSC_ILi0EEEEEESL_SO_NS5_8TiledMMAINS5_8MMA_AtomIJNS5_4SM904GMMA26MMA_64x128x16_F32F16F16_SSILNSS_5MajorE0ELSU_0ELNSS_7ScaleInE1ELSV_1EEEEEENS5_6LayoutINS6_IJSE_SE_SE_EEENS6_IJSM_SM_SM_EEEEENS6_IJNS5_10UnderscoreES12_S12_EEEEENS5_13SM90_TMA_LOADENS5_14ComposedLayoutINS5_7SwizzleILi3ELi4ELi3EEENS5_18smem_ptr_flag_bitsILi16EEENSY_INS6_IJNSC_ILi8EEESJ_EEENS6_IJSJ_SE_EEEEEEEvNS5_8identityENS5_23SM90_TMA_LOAD_MULTICASTES1F_vS1G_EENS_8epilogue10collective18CollectiveEpilogueINS1J_30Sm90PtrArrayTmaWarpSpecializedILi4ELi2ELi16ELb1ELb0ELi2EEEJSK_NS6_IJSJ_NSC_ILi32EEEEEESL_PNS6_IJSE_lSM_EEESL_S1R_NS1J_6fusion15FusionCallbacksIS1N_NS1S_17LinearCombinationISL_fSL_fLNS_15FloatRoundStyleE2EEESK_S1P_JEEES15_NS16_IS18_S1A_NSY_INS6_IJSJ_S1B_EEENS6_IJSE_SJ_EEEEEEENS5_17SM75_U16x8_LDSM_TENS5_14SM90_TMA_STOREES21_NS5_17SM90_U16x8_STSM_TENS5_9Copy_AtomIJNS5_17SM90_U32x4_STSM_NESL_EEEvEEEvvEEEEvNT_6ParamsE,"aw",@nobits
	.sectionflags	@""
	.align	16
	.zero		1024


//--------------------- .nv.shared.reserved.0     --------------------------
	.section	.nv.shared.reserved.0,"aw",@nobits
	.weak		__nv_reservedSMEM_offset_0_alias
	.size		__nv_reservedSMEM_offset_0_alias, 0, 0
	.other		__nv_reservedSMEM_offset_0_alias,@"STO_CUDA_RESERVED_SHARED STV_DEFAULT"
__nv_reservedSMEM_offset_0_alias:
	.zero		0


//--------------------- .nv.global                --------------------------
	.section	.nv.global,"aw",@nobits
.nv.global:
	.type		_ZN39_INTERNAL_82efd3eb_4_k_cu_977610d2_28004cute1_E,@object
	.size		_ZN39_INTERNAL_82efd3eb_4_k_cu_977610d2_28004cute1_E,(_ZN39_INTERNAL_82efd3eb_4_k_cu_977610d2_28004cuda3std3__45__cpo6cbeginE - _ZN39_INTERNAL_82efd3eb_4_k_cu_977610d2_28004cute1_E)
_ZN39_INTERNAL_82efd3eb_4_k_cu_977610d2_28004cute1_E:
	.zero		1
	.type		_ZN39_INTERNAL_82efd3eb_4_k_cu_977610d2_28004cuda3std3__45__cpo6cbeginE,@object
	.size		_ZN39_INTERNAL_82efd3eb_4_k_cu_977610d2_28004cuda3std3__45__cpo6cbeginE,(_ZN39_INTERNAL_82efd3eb_4_k_cu_977610d2_28004cuda3std3__48in_placeE - _ZN39_INTERNAL_82efd3eb_4_k_cu_977610d2_28004cuda3std3__45__cpo6cbeginE)
_ZN39_INTERNAL_82efd3eb_4_k_cu_977610d2_28004cuda3std3__45__cpo6cbeginE:
	.zero		1
	.type		_ZN39_INTERNAL_82efd3eb_4_k_cu_977610d2_28004cuda3std3__48in_placeE,@object
	.size		_ZN39_INTERNAL_82efd3eb_4_k_cu_977610d2_28004cuda3std3__48in_placeE,(_ZN39_INTERNAL_82efd3eb_4_k_cu_977610d2_28004cuda3std6ranges3__45__cpo9iter_moveE - _ZN39_INTERNAL_82efd3eb_4_k_cu_977610d2_28004cuda3std3__48in_placeE)
_ZN39_INTERNAL_82efd3eb_4_k_cu_977610d2_28004cuda3std3__48in_placeE:
	.zero		1
	.type		_ZN39_INTERNAL_82efd3eb_4_k_cu_977610d2_28004cuda3std6ranges3__45__cpo9iter_moveE,@object
	.size		_ZN39_INTERNAL_82efd3eb_4_k_cu_977610d2_28004cuda3std6ranges3__45__cpo9iter_moveE,(_ZN39_INTERNAL_82efd3eb_4_k_cu_977610d2_28004cuda3std3__45__cpo5beginE - _ZN39_INTERNAL_82efd3eb_4_k_cu_977610d2_28004cuda3std6ranges3__45__cpo9iter_moveE)
_ZN39_INTERNAL_82efd3eb_4_k_cu_977610d2_28004cuda3std6ranges3__45__cpo9iter_moveE:
	.zero		1
	.type		_ZN39_INTERNAL_82efd3eb_4_k_cu_977610d2_28004cuda3std3__45__cpo5beginE,@object
	.size		_ZN39_INTERNAL_82efd3eb_4_k_cu_977610d2_28004cuda3std3__45__cpo5beginE,(_ZN39_INTERNAL_82efd3eb_4_k_cu_977610d2_28004cuda3std3__441_GLOBAL__N__82efd3eb_4_k_cu_977610d2_28006ignoreE - _ZN39_INTERNAL_82efd3eb_4_k_cu_977610d2_28004cuda3std3__45__cpo5beginE)
_ZN39_INTERNAL_82efd3eb_4_k_cu_977610d2_28004cuda3std3__45__cpo5beginE:
	.zero		1
	.type		_ZN39_INTERNAL_82efd3eb_4_k_cu_977610d2_28004cuda3std3__441_GLOBAL__N__82efd3eb_4_k_cu_977610d2_28006ignoreE,@object
	.size		_ZN39_INTERNAL_82efd3eb_4_k_cu_977610d2_28004cuda3std3__441_GLOBAL__N__82efd3eb_4_k_cu_977610d2_28006ignoreE,(_ZN39_INTERNAL_82efd3eb_4_k_cu_977610d2_28004cute7productE - _ZN39_INTERNAL_82efd3eb_4_k_cu_977610d2_28004cuda3std3__441_GLOBAL__N__82efd3eb_4_k_cu_977610d2_28006ignoreE)
_ZN39_INTERNAL_82efd3eb_4_k_cu_977610d2_28004cuda3std3__441_GLOBAL__N__82efd3eb_4_k_cu_977610d2_28006ignoreE:
	.zero		1
	.type		_ZN39_INTERNAL_82efd3eb_4_k_cu_977610d2_28004cute7productE,@object
	.size		_ZN39_INTERNAL_82efd3eb_4_k_cu_977610d2_28004cute7productE,(_ZN39_INTERNAL_82efd3eb_4_k_cu_977610d2_28004cuda3std3__45__cpo3endE - _ZN39_INTERNAL_82efd3eb_4_k_cu_977610d2_28004cute7productE)
_ZN39_INTERNAL_82efd3eb_4_k_cu_977610d2_28004cute7productE:
	.zero		1
	.type		_ZN39_INTERNAL_82efd3eb_4_k_cu_977610d2_28004cuda3std3__45__cpo3endE,@object
	.size		_ZN39_INTERNAL_82efd3eb_4_k_cu_977610d2_28004cuda3std3__45__cpo3endE,(_ZN39_INTERNAL_82efd3eb_4_k_cu_977610d2_28004cuda3std3__419piecewise_constructE - _ZN39_INTERNAL_82efd3eb_4_k_cu_977610d2_28004cuda3std3__45__cpo3endE)
_ZN39_INTERNAL_82efd3eb_4_k_cu_977610d2_28004cuda3std3__45__cpo3endE:
	.zero		1
	.type		_ZN39_INTERNAL_82efd3eb_4_k_cu_977610d2_28004cuda3std3__419piecewise_constructE,@object
	.size		_ZN39_INTERNAL_82efd3eb_4_k_cu_977610d2_28004cuda3std3__419piecewise_constructE,(_ZN39_INTERNAL_82efd3eb_4_k_cu_977610d2_28004cuda3std3__45__cpo4cendE - _ZN39_INTERNAL_82efd3eb_4_k_cu_977610d2_28004cuda3std3__419piecewise_constructE)
_ZN39_INTERNAL_82efd3eb_4_k_cu_977610d2_28004cuda3std3__419piecewise_constructE:
	.zero		1
	.type		_ZN39_INTERNAL_82efd3eb_4_k_cu_977610d2_28004cuda3std3__45__cpo4cendE,@object
	.size		_ZN39_INTERNAL_82efd3eb_4_k_cu_977610d2_28004cuda3std3__45__cpo4cendE,(_ZN39_INTERNAL_82efd3eb_4_k_cu_977610d2_28004cuda3std6ranges3__45__cpo4swapE - _ZN39_INTERNAL_82efd3eb_4_k_cu_977610d2_28004cuda3std3__45__cpo4cendE)
_ZN39_INTERNAL_82efd3eb_4_k_cu_977610d2_28004cuda3std3__45__cpo4cendE:
	.zero		1
	.type		_ZN39_INTERNAL_82efd3eb_4_k_cu_977610d2_28004cuda3std6ranges3__45__cpo4swapE,@object
	.size		_ZN39_INTERNAL_82efd3eb_4_k_cu_977610d2_28004cuda3std6ranges3__45__cpo4swapE,(.L_8 - _ZN39_INTERNAL_82efd3eb_4_k_cu_977610d2_28004cuda3std6ranges3__45__cpo4swapE)
_ZN39_INTERNAL_82efd3eb_4_k_cu_977610d2_28004cuda3std6ranges3__45__cpo4swapE:
	.zero		1
.L_8:


//--------------------- .nv.constant0._ZN7cutlass13device_kernelINS_4gemm6kernel13GemmUniversalINS1_17GroupProblemShapeIN4cute5tupleIJiiiEEEEENS1_10collective13CollectiveMmaINS1_39MainloopSm90ArrayTmaGmmaWarpSpecializedILi6ENS6_IJNS5_1CILi2EEENSC_ILi1EEESE_EEENS1_40KernelPtrArrayTmaWarpSpecializedPingpongEEENS6_IJNSC_ILi128EEESI_NSC_ILi64EEEEEENS_6half_tEPNS6_IJlSE_NSC_ILi0EEEEEESL_SO_NS5_8TiledMMAINS5_8MMA_AtomIJNS5_4SM904GMMA26MMA_64x128x16_F32F16F16_SSILNSS_5MajorE0ELSU_0ELNSS_7ScaleInE1ELSV_1EEEEEENS5_6LayoutINS6_IJSE_SE_SE_EEENS6_IJSM_SM_SM_EEEEENS6_IJNS5_10UnderscoreES12_S12_EEEEENS5_13SM90_TMA_LOADENS5_14ComposedLayoutINS5_7SwizzleILi3ELi4ELi3EEENS5_18smem_ptr_flag_bitsILi16EEENSY_INS6_IJNSC_ILi8EEESJ_EEENS6_IJSJ_SE_EEEEEEEvNS5_8identityENS5_23SM90_TMA_LOAD_MULTICASTES1F_vS1G_EENS_8epilogue10collective18CollectiveEpilogueINS1J_30Sm90PtrArrayTmaWarpSpecializedILi4ELi2ELi16ELb1ELb0ELi2EEEJSK_NS6_IJSJ_NSC_ILi32EEEEEESL_PNS6_IJSE_lSM_EEESL_S1R_NS1J_6fusion15FusionCallbacksIS1N_NS1S_17LinearCombinationISL_fSL_fLNS_15FloatRoundStyleE2EEESK_S1P_JEEES15_NS16_IS18_S1A_NSY_INS6_IJSJ_S1B_EEENS6_IJSE_SJ_EEEEEEENS5_17SM75_U16x8_LDSM_TENS5_14SM90_TMA_STOREES21_NS5_17SM90_U16x8_STSM_TENS5_9Copy_AtomIJNS5_17SM90_U32x4_STSM_NESL_EEEvEEEvvEEEEvNT_6ParamsE --------------------------
	.section	.nv.constant0._ZN7cutlass13device_kernelINS_4gemm6kernel13GemmUniversalINS1_17GroupProblemShapeIN4cute5tupleIJiiiEEEEENS1_10collective13CollectiveMmaINS1_39MainloopSm90ArrayTmaGmmaWarpSpecializedILi6ENS6_IJNS5_1CILi2EEENSC_ILi1EEESE_EEENS1_40KernelPtrArrayTmaWarpSpecializedPingpongEEENS6_IJNSC_ILi128EEESI_NSC_ILi64EEEEEENS_6half_tEPNS6_IJlSE_NSC_ILi0EEEEEESL_SO_NS5_8TiledMMAINS5_8MMA_AtomIJNS5_4SM904GMMA26MMA_64x128x16_F32F16F16_SSILNSS_5MajorE0ELSU_0ELNSS_7ScaleInE1ELSV_1EEEEEENS5_6LayoutINS6_IJSE_SE_SE_EEENS6_IJSM_SM_SM_EEEEENS6_IJNS5_10UnderscoreES12_S12_EEEEENS5_13SM90_TMA_LOADENS5_14ComposedLayoutINS5_7SwizzleILi3ELi4ELi3EEENS5_18smem_ptr_flag_bitsILi16EEENSY_INS6_IJNSC_ILi8EEESJ_EEENS6_IJSJ_SE_EEEEEEEvNS5_8identityENS5_23SM90_TMA_LOAD_MULTICASTES1F_vS1G_EENS_8epilogue10collective18CollectiveEpilogueINS1J_30Sm90PtrArrayTmaWarpSpecializedILi4ELi2ELi16ELb1ELb0ELi2EEEJSK_NS6_IJSJ_NSC_ILi32EEEEEESL_PNS6_IJSE_lSM_EEESL_S1R_NS1J_6fusion15FusionCallbacksIS1N_NS1S_17LinearCombinationISL_fSL_fLNS_15FloatRoundStyleE2EEESK_S1P_JEEES15_NS16_IS18_S1A_NSY_INS6_IJSJ_S1B_EEENS6_IJSE_SJ_EEEEEEENS5_17SM75_U16x8_LDSM_TENS5_14SM90_TMA_STOREES21_NS5_17SM90_U16x8_STSM_TENS5_9Copy_AtomIJNS5_17SM90_U32x4_STSM_NESL_EEEvEEEvvEEEEvNT_6ParamsE,"a",@progbits
	.sectionflags	@""
	.align	4
.nv.constant0._ZN7cutlass13device_kernelINS_4gemm6kernel13GemmUniversalINS1_17GroupProblemShapeIN4cute5tupleIJiiiEEEEENS1_10collective13CollectiveMmaINS1_39MainloopSm90ArrayTmaGmmaWarpSpecializedILi6ENS6_IJNS5_1CILi2EEENSC_ILi1EEESE_EEENS1_40KernelPtrArrayTmaWarpSpecializedPingpongEEENS6_IJNSC_ILi128EEESI_NSC_ILi64EEEEEENS_6half_tEPNS6_IJlSE_NSC_ILi0EEEEEESL_SO_NS5_8TiledMMAINS5_8MMA_AtomIJNS5_4SM904GMMA26MMA_64x128x16_F32F16F16_SSILNSS_5MajorE0ELSU_0ELNSS_7ScaleInE1ELSV_1EEEEEENS5_6LayoutINS6_IJSE_SE_SE_EEENS6_IJSM_SM_SM_EEEEENS6_IJNS5_10UnderscoreES12_S12_EEEEENS5_13SM90_TMA_LOADENS5_14ComposedLayoutINS5_7SwizzleILi3ELi4ELi3EEENS5_18smem_ptr_flag_bitsILi16EEENSY_INS6_IJNSC_ILi8EEESJ_EEENS6_IJSJ_SE_EEEEEEEvNS5_8identityENS5_23SM90_TMA_LOAD_MULTICASTES1F_vS1G_EENS_8epilogue10collective18CollectiveEpilogueINS1J_30Sm90PtrArrayTmaWarpSpecializedILi4ELi2ELi16ELb1ELb0ELi2EEEJSK_NS6_IJSJ_NSC_ILi32EEEEEESL_PNS6_IJSE_lSM_EEESL_S1R_NS1J_6fusion15FusionCallbacksIS1N_NS1S_17LinearCombinationISL_fSL_fLNS_15FloatRoundStyleE2EEESK_S1P_JEEES15_NS16_IS18_S1A_NSY_INS6_IJSJ_S1B_EEENS6_IJSE_SJ_EEEEEEENS5_17SM75_U16x8_LDSM_TENS5_14SM90_TMA_STOREES21_NS5_17SM90_U16x8_STSM_TENS5_9Copy_AtomIJNS5_17SM90_U32x4_STSM_NESL_EEEvEEEvvEEEEvNT_6ParamsE:
	.zero		2432


//--------------------- SYMBOLS --------------------------

	.type		.nv.reservedSmem.offset0,@object
	.size		.nv.reservedSmem.offset0,0x4
	.type		__assertfail,@function
